	.target	sm_90a

	.elftype	@"ET_EXEC"


//--------------------- .note.nv.tkinfo           --------------------------
	.section	.note.nv.tkinfo,"",@"SHT_NOTE"
	.sectionflags	@"SHF_NOTE_NV_TKINFO"
	.tkinfo
        /*0018*/ 	.word	0x00000002
        /*0030*/ 	.string	""
        /*0030*/ 	.string	"ptxas"
        /*0030*/ 	.string	"Cuda compilation tools, release 13.0, V13.0.88"
        /*0030*/ 	.string	"Build cuda_13.0.r13.0/compiler.36424714_0"
        /*0030*/ 	.string	"-v  -suppress-debug-info  -lineinfo  -arch sm_90a "



//--------------------- .note.nv.cuinfo           --------------------------
	.section	.note.nv.cuinfo,"",@"SHT_NOTE"
	.sectionflags	@"SHF_NOTE_NV_CUINFO"
        /*0018*/ 	.short	0x0002
        /*001a*/ 	.short	0x005a
        /*001c*/ 	.short	0x0082
	.zero		2


//--------------------- .nv.info                  --------------------------
	.section	.nv.info,"",@"SHT_CUDA_INFO"
	.align	4


	//----- nvinfo : EIATTR_REGCOUNT
	.align		4
        /*0000*/ 	.byte	0x04, 0x2f
        /*0002*/ 	.short	(.L_1 - .L_0)
	.align		4
.L_0:
        /*0004*/ 	.word	index@(matmul_kernel)
        /*0008*/ 	.word	0x000000ff


	//----- nvinfo : EIATTR_FRAME_SIZE
	.align		4
.L_1:
        /*000c*/ 	.byte	0x04, 0x11
        /*000e*/ 	.short	(.L_3 - .L_2)
	.align		4
.L_2:
        /*0010*/ 	.word	index@(matmul_kernel)
        /*0014*/ 	.word	0x000029d0


	//----- nvinfo : EIATTR_MIN_STACK_SIZE
	.align		4
.L_3:
        /*0018*/ 	.byte	0x04, 0x12
        /*001a*/ 	.short	(.L_5 - .L_4)
	.align		4
.L_4:
        /*001c*/ 	.word	index@(matmul_kernel)
        /*0020*/ 	.word	0x000029d0
.L_5:


//--------------------- .nv.compat                --------------------------
	.section	.nv.compat,"",@"SHT_CUDA_COMPAT_INFO"
	.align	4
        /*0000*/ 	.byte	0x02, 0x09, 0x01, 0x00, 0x02, 0x02, 0x04, 0x00, 0x02, 0x05, 0x05, 0x00, 0x03, 0x07, 0x01, 0x01
        /*0010*/ 	.byte	0x02, 0x03, 0x00, 0x00, 0x02, 0x06, 0x01, 0x00, 0x04, 0x0b, 0x08, 0x00, 0x00, 0x00, 0x00, 0x00
        /*0020*/ 	.byte	0x00, 0x00, 0x00, 0x00


//--------------------- .nv.info.matmul_kernel    --------------------------
	.section	.nv.info.matmul_kernel,"",@"SHT_CUDA_INFO"
	.sectionflags	@""
	.align	4


	//----- nvinfo : EIATTR_CUDA_API_VERSION
	.align		4
        /*0000*/ 	.byte	0x04, 0x37
        /*0002*/ 	.short	(.L_7 - .L_6)
.L_6:
        /*0004*/ 	.word	0x00000082


	//----- nvinfo : EIATTR_KPARAM_INFO
	.align		4
.L_7:
        /*0008*/ 	.byte	0x04, 0x17
        /*000a*/ 	.short	(.L_9 - .L_8)
.L_8:
        /*000c*/ 	.word	0x00000000
        /*0010*/ 	.short	0x000d
        /*0012*/ 	.short	0x0048
        /*0014*/ 	.byte	0x00, 0xf4, 0x21, 0x00


	//----- nvinfo : EIATTR_KPARAM_INFO
	.align		4
.L_9:
        /*0018*/ 	.byte	0x04, 0x17
        /*001a*/ 	.short	(.L_11 - .L_10)
.L_10:
        /*001c*/ 	.word	0x00000000
        /*0020*/ 	.short	0x000c
        /*0022*/ 	.short	0x0040
        /*0024*/ 	.byte	0x00, 0xf4, 0x21, 0x00


	//----- nvinfo : EIATTR_KPARAM_INFO
	.align		4
.L_11:
        /*0028*/ 	.byte	0x04, 0x17
        /*002a*/ 	.short	(.L_13 - .L_12)
.L_12:
        /*002c*/ 	.word	0x00000000
        /*0030*/ 	.short	0x000b
        /*0032*/ 	.short	0x0038
        /*0034*/ 	.byte	0x00, 0xf0, 0x11, 0x00


	//----- nvinfo : EIATTR_KPARAM_INFO
	.align		4
.L_13:
        /*0038*/ 	.byte	0x04, 0x17
        /*003a*/ 	.short	(.L_15 - .L_14)
.L_14:
        /*003c*/ 	.word	0x00000000
        /*0040*/ 	.short	0x000a
        /*0042*/ 	.short	0x0034
        /*0044*/ 	.byte	0x00, 0xf0, 0x11, 0x00


	//----- nvinfo : EIATTR_KPARAM_INFO
	.align		4
.L_15:
        /*0048*/ 	.byte	0x04, 0x17
        /*004a*/ 	.short	(.L_17 - .L_16)
.L_16:
        /*004c*/ 	.word	0x00000000
        /*0050*/ 	.short	0x0009
        /*0052*/ 	.short	0x0030
        /*0054*/ 	.byte	0x00, 0xf0, 0x11, 0x00


	//----- nvinfo : EIATTR_KPARAM_INFO
	.align		4
.L_17:
        /*0058*/ 	.byte	0x04, 0x17
        /*005a*/ 	.short	(.L_19 - .L_18)
.L_18:
        /*005c*/ 	.word	0x00000000
        /*0060*/ 	.short	0x0008
        /*0062*/ 	.short	0x002c
        /*0064*/ 	.byte	0x00, 0xf0, 0x11, 0x00


	//----- nvinfo : EIATTR_KPARAM_INFO
	.align		4
.L_19:
        /*0068*/ 	.byte	0x04, 0x17
        /*006a*/ 	.short	(.L_21 - .L_20)
.L_20:
        /*006c*/ 	.word	0x00000000
        /*0070*/ 	.short	0x0007
        /*0072*/ 	.short	0x0028
        /*0074*/ 	.byte	0x00, 0xf0, 0x11, 0x00


	//----- nvinfo : EIATTR_KPARAM_INFO
	.align		4
.L_21:
        /*0078*/ 	.byte	0x04, 0x17
        /*007a*/ 	.short	(.L_23 - .L_22)
.L_22:
        /*007c*/ 	.word	0x00000000
        /*0080*/ 	.short	0x0006
        /*0082*/ 	.short	0x0024
        /*0084*/ 	.byte	0x00, 0xf0, 0x11, 0x00


	//----- nvinfo : EIATTR_KPARAM_INFO
	.align		4
.L_23:
        /*0088*/ 	.byte	0x04, 0x17
        /*008a*/ 	.short	(.L_25 - .L_24)
.L_24:
        /*008c*/ 	.word	0x00000000
        /*0090*/ 	.short	0x0005
        /*0092*/ 	.short	0x0020
        /*0094*/ 	.byte	0x00, 0xf0, 0x11, 0x00


	//----- nvinfo : EIATTR_KPARAM_INFO
	.align		4
.L_25:
        /*0098*/ 	.byte	0x04, 0x17
        /*009a*/ 	.short	(.L_27 - .L_26)
.L_26:
        /*009c*/ 	.word	0x00000000
        /*00a0*/ 	.short	0x0004
        /*00a2*/ 	.short	0x001c
        /*00a4*/ 	.byte	0x00, 0xf0, 0x11, 0x00


	//----- nvinfo : EIATTR_KPARAM_INFO
	.align		4
.L_27:
        /*00a8*/ 	.byte	0x04, 0x17
        /*00aa*/ 	.short	(.L_29 - .L_28)
.L_28:
        /*00ac*/ 	.word	0x00000000
        /*00b0*/ 	.short	0x0003
        /*00b2*/ 	.short	0x0018
        /*00b4*/ 	.byte	0x00, 0xf0, 0x11, 0x00


	//----- nvinfo : EIATTR_KPARAM_INFO
	.align		4
.L_29:
        /*00b8*/ 	.byte	0x04, 0x17
        /*00ba*/ 	.short	(.L_31 - .L_30)
.L_30:
        /*00bc*/ 	.word	0x00000000
        /*00c0*/ 	.short	0x0002
        /*00c2*/ 	.short	0x0010
        /*00c4*/ 	.byte	0x00, 0xf4, 0x21, 0x00


	//----- nvinfo : EIATTR_KPARAM_INFO
	.align		4
.L_31:
        /*00c8*/ 	.byte	0x04, 0x17
        /*00ca*/ 	.short	(.L_33 - .L_32)
.L_32:
        /*00cc*/ 	.word	0x00000000
        /*00d0*/ 	.short	0x0001
        /*00d2*/ 	.short	0x0008
        /*00d4*/ 	.byte	0x00, 0xf4, 0x21, 0x00


	//----- nvinfo : EIATTR_KPARAM_INFO
	.align		4
.L_33:
        /*00d8*/ 	.byte	0x04, 0x17
        /*00da*/ 	.short	(.L_35 - .L_34)
.L_34:
        /*00dc*/ 	.word	0x00000000
        /*00e0*/ 	.short	0x0000
        /*00e2*/ 	.short	0x0000
        /*00e4*/ 	.byte	0x00, 0xf4, 0x21, 0x00


	//----- nvinfo : EIATTR_SPARSE_MMA_MASK
	.align		4
.L_35:
        /*00e8*/ 	.byte	0x03, 0x50
        /*00ea*/ 	.short	0x0000


	//----- nvinfo : EIATTR_MAXREG_COUNT
	.align		4
        /*00ec*/ 	.byte	0x03, 0x1b
        /*00ee*/ 	.short	0x00ff


	//----- nvinfo : EIATTR_NUM_BARRIERS
	.align		4
        /*00f0*/ 	.byte	0x02, 0x4c
        /*00f2*/ 	.byte	0x01
	.zero		1


	//----- nvinfo : EIATTR_ANNOTATIONS
	.align		4
        /*00f4*/ 	.byte	0x04, 0x55
        /*00f6*/ 	.short	(.L_37 - .L_36)


	//   ....[0]....
.L_36:
        /*00f8*/ 	.word	0x00000001
        /*00fc*/ 	.byte	0xa0, 0x01, 0x00, 0x00, 0x01, 0x00, 0x00, 0x00, 0xf0, 0x01, 0x00, 0x00, 0x01, 0x00, 0x00, 0x00
        /* <DEDUP_REMOVED lines=3805> */
        /*eedc*/ 	.byte	0xb0, 0xcf, 0x04, 0x00, 0x01, 0x00, 0x00, 0x00, 0x00, 0xd0, 0x04, 0x00


	//----- nvinfo : EIATTR_MERCURY_ISA_VERSION
	.align		4
.L_37:
        /*eee8*/ 	.byte	0x03, 0x5f
        /*eeea*/ 	.short	0x0101


	//----- nvinfo : EIATTR_EXIT_INSTR_OFFSETS
	.align		4
        /*eeec*/ 	.byte	0x04, 0x1c
        /*eeee*/ 	.short	(.L_39 - .L_38)


	//   ....[0]....
.L_38:
        /*eef0*/ 	.word	0x0004d140


	//   ....[1]....
        /*eef4*/ 	.word	0x0004d170


	//----- nvinfo : EIATTR_REQNTID
	.align		4
.L_39:
        /*eef8*/ 	.byte	0x04, 0x10
        /*eefa*/ 	.short	(.L_41 - .L_40)
.L_40:
        /*eefc*/ 	.word	0x00000080
        /*ef00*/ 	.word	0x00000001
        /*ef04*/ 	.word	0x00000001


	//----- nvinfo : EIATTR_CBANK_PARAM_SIZE
	.align		4
.L_41:
        /*ef08*/ 	.byte	0x03, 0x19
        /*ef0a*/ 	.short	0x0050


	//----- nvinfo : EIATTR_PARAM_CBANK
	.align		4
        /*ef0c*/ 	.byte	0x04, 0x0a
        /*ef0e*/ 	.short	(.L_43 - .L_42)
	.align		4
.L_42:
        /*ef10*/ 	.word	index@(.nv.constant0.matmul_kernel)
        /*ef14*/ 	.short	0x0210
        /*ef16*/ 	.short	0x0050


	//----- nvinfo : EIATTR_SW_WAR
	.align		4
.L_43:
        /*ef18*/ 	.byte	0x04, 0x36
        /*ef1a*/ 	.short	(.L_45 - .L_44)
.L_44:
        /*ef1c*/ 	.word	0x00000008
.L_45:


//--------------------- .nv.callgraph             --------------------------
	.section	.nv.callgraph,"",@"SHT_CUDA_CALLGRAPH"
	.align	4
	.sectionentsize	8
	.align		4
        /*0000*/ 	.word	0x00000000
	.align		4
        /*0004*/ 	.word	0xffffffff
	.align		4
        /*0008*/ 	.word	0x00000000
	.align		4
        /*000c*/ 	.word	0xfffffffe
	.align		4
        /*0010*/ 	.word	0x00000000
	.align		4
        /*0014*/ 	.word	0xfffffffd
	.align		4
        /*0018*/ 	.word	0x00000000
	.align		4
        /*001c*/ 	.word	0xfffffffc


//--------------------- .text.matmul_kernel       --------------------------
	.section	.text.matmul_kernel,"ax",@progbits
	.align	128
        .global         matmul_kernel
        .type           matmul_kernel,@function
        .size           matmul_kernel,(.L_x_3 - matmul_kernel)
        .other          matmul_kernel,@"STO_CUDA_ENTRY STV_DEFAULT"
matmul_kernel:
.text.matmul_kernel:
[----:B------:R-:W0:Y:S08]  /*0000*/  LDC R1, c[0x0][0x28] ;  /* 0x00000a00ff017b82 */ /* 0x000e300000000800 */
[----:B------:R-:W1:Y:S01]  /*0010*/  LDC.64 R2, c[0x0][0x228] ;  /* 0x00008a00ff027b82 */ /* 0x000e620000000a00 */
[----:B------:R-:W2:Y:S01]  /*0020*/  S2R R7, SR_CTAID.X ;  /* 0x0000000000077919 */ /* 0x000ea20000002500 */
[----:B0-----:R-:W-:Y:S01]  /*0030*/  VIADD R1, R1, 0xffffd630 ;  /* 0xffffd63001017836 */ /* 0x001fe20000000000 */
[----:B------:R-:W-:-:S02]  /*0040*/  CS2R R88, SRZ ;  /* 0x0000000000587805 */ /* 0x000fc4000001ff00 */
[----:B------:R-:W-:Y:S01]  /*0050*/  CS2R R90, SRZ ;  /* 0x00000000005a7805 */ /* 0x000fe2000001ff00 */
[----:B------:R-:W0:Y:S01]  /*0060*/  S2R R14, SR_TID.X ;  /* 0x00000000000e7919 */ /* 0x000e220000002100 */
[----:B------:R-:W-:Y:S02]  /*0070*/  CS2R R24, SRZ ;  /* 0x0000000000187805 */ /* 0x000fe4000001ff00 */
[----:B------:R-:W-:Y:S02]  /*0080*/  CS2R R26, SRZ ;  /* 0x00000000001a7805 */ /* 0x000fe4000001ff00 */
[----:B------:R-:W-:Y:S02]  /*0090*/  CS2R R120, SRZ ;  /* 0x0000000000787805 */ /* 0x000fe4000001ff00 */
[----:B------:R-:W-:Y:S02]  /*00a0*/  CS2R R122, SRZ ;  /* 0x00000000007a7805 */ /* 0x000fe4000001ff00 */
[----:B------:R-:W-:-:S02]  /*00b0*/  CS2R R112, SRZ ;  /* 0x0000000000707805 */ /* 0x000fc4000001ff00 */
[----:B------:R-:W-:Y:S02]  /*00c0*/  CS2R R114, SRZ ;  /* 0x0000000000727805 */ /* 0x000fe4000001ff00 */
        /* <DEDUP_REMOVED lines=11> */
[----:B------:R-:W-:Y:S01]  /*0180*/  CS2R R34, SRZ ;  /* 0x0000000000227805 */ /* 0x000fe2000001ff00 */
[----:B-1----:R-:W-:Y:S01]  /*0190*/  VIADD R0, R3, 0x7f ;  /* 0x0000007f03007836 */ /* 0x002fe20000000000 */
[----:B------:R1:W-:Y:S01]  /*01a0*/  STL [R1+0x2088], R3 ;  /* 0x0020880301007387 */ /* 0x0003e20000100800 */
[----:B------:R-:W-:Y:S02]  /*01b0*/  CS2R R148, SRZ ;  /* 0x0000000000947805 */ /* 0x000fe4000001ff00 */
[----:B------:R-:W-:Y:S02]  /*01c0*/  CS2R R150, SRZ ;  /* 0x0000000000967805 */ /* 0x000fe4000001ff00 */
[----:B------:R-:W-:Y:S02]  /*01d0*/  CS2R R36, SRZ ;  /* 0x0000000000247805 */ /* 0x000fe4000001ff00 */
[----:B------:R-:W-:Y:S01]  /*01e0*/  SHF.R.S32.HI R5, RZ, 0x1f, R0 ;  /* 0x0000001fff057819 */ /* 0x000fe20000011400 */
[----:B------:R3:W-:Y:S01]  /*01f0*/  STL [R1+0x208c], R2 ;  /* 0x00208c0201007387 */ /* 0x0007e20000100800 */
[----:B------:R-:W-:-:S02]  /*0200*/  CS2R R38, SRZ ;  /* 0x0000000000267805 */ /* 0x000fc4000001ff00 */
[----:B------:R-:W-:Y:S02]  /*0210*/  CS2R R136, SRZ ;  /* 0x0000000000887805 */ /* 0x000fe4000001ff00 */
[----:B------:R-:W-:Y:S02]  /*0220*/  LEA.HI R5, R5, R0, RZ, 0x7 ;  /* 0x0000000005057211 */ /* 0x000fe400078f38ff */
[----:B------:R-:W-:Y:S02]  /*0230*/  CS2R R138, SRZ ;  /* 0x00000000008a7805 */ /* 0x000fe4000001ff00 */
[----:B--2---:R-:W-:Y:S02]  /*0240*/  IABS R10, R7 ;  /* 0x00000007000a7213 */ /* 0x004fe40000000000 */
[----:B------:R-:W-:Y:S02]  /*0250*/  CS2R R124, SRZ ;  /* 0x00000000007c7805 */ /* 0x000fe4000001ff00 */
[----:B------:R-:W-:-:S02]  /*0260*/  SHF.R.S32.HI R6, RZ, 0x7, R5 ;  /* 0x00000007ff067819 */ /* 0x000fc40000011405 */
[----:B------:R-:W-:Y:S02]  /*0270*/  CS2R R126, SRZ ;  /* 0x00000000007e7805 */ /* 0x000fe4000001ff00 */
[----:B------:R-:W-:Y:S02]  /*0280*/  CS2R R104, SRZ ;  /* 0x0000000000687805 */ /* 0x000fe4000001ff00 */
[----:B------:R-:W-:Y:S02]  /*0290*/  CS2R R106, SRZ ;  /* 0x00000000006a7805 */ /* 0x000fe4000001ff00 */
[-C--:B------:R-:W-:Y:S02]  /*02a0*/  IABS R9, R6.reuse ;  /* 0x0000000600097213 */ /* 0x080fe40000000000 */
[----:B------:R-:W-:Y:S02]  /*02b0*/  CS2R R108, SRZ ;  /* 0x00000000006c7805 */ /* 0x000fe4000001ff00 */
[----:B------:R-:W-:-:S02]  /*02c0*/  IABS R12, R6 ;  /* 0x00000006000c7213 */ /* 0x000fc40000000000 */
[----:B------:R-:W-:Y:S01]  /*02d0*/  CS2R R110, SRZ ;  /* 0x00000000006e7805 */ /* 0x000fe2000001ff00 */
[----:B------:R-:W2:Y:S01]  /*02e0*/  I2F.RP R0, R9 ;  /* 0x0000000900007306 */ /* 0x000ea20000209400 */
        /* <DEDUP_REMOVED lines=13> */
[----:B------:R-:W-:Y:S01]  /*03c0*/  CS2R R66, SRZ ;  /* 0x0000000000427805 */ /* 0x000fe2000001ff00 */
[----:B--2---:R-:W2:Y:S01]  /*03d0*/  MUFU.RCP R0, R0 ;  /* 0x0000000000007308 */ /* 0x004ea20000001000 */
        /* <DEDUP_REMOVED lines=16> */
[----:B--2---:R-:W-:Y:S01]  /*04e0*/  VIADD R4, R0, 0xffffffe ;  /* 0x0ffffffe00047836 */ /* 0x004fe20000000000 */
[----:B------:R-:W-:Y:S01]  /*04f0*/  CS2R R132, SRZ ;  /* 0x0000000000847805 */ /* 0x000fe2000001ff00 */
[----:B------:R-:W-:Y:S01]  /*0500*/  IMAD.MOV R0, RZ, RZ, -R12 ;  /* 0x000000ffff007224 */ /* 0x000fe200078e0a0c */
[----:B------:R-:W-:Y:S01]  /*0510*/  CS2R R134, SRZ ;  /* 0x0000000000867805 */ /* 0x000fe2000001ff00 */
[----:B------:R2:W4:Y:S01]  /*0520*/  F2I.FTZ.U32.TRUNC.NTZ R5, R4 ;  /* 0x0000000400057305 */ /* 0x000522000021f000 */
[----:B------:R-:W-:Y:S02]  /*0530*/  CS2R R140, SRZ ;  /* 0x00000000008c7805 */ /* 0x000fe4000001ff00 */
[----:B------:R-:W-:Y:S02]  /*0540*/  CS2R R142, SRZ ;  /* 0x00000000008e7805 */ /* 0x000fe4000001ff00 */
[----:B------:R-:W-:-:S02]  /*0550*/  CS2R R144, SRZ ;  /* 0x0000000000907805 */ /* 0x000fc4000001ff00 */
[----:B------:R-:W-:Y:S02]  /*0560*/  CS2R R146, SRZ ;  /* 0x0000000000927805 */ /* 0x000fe4000001ff00 */
[----:B------:R-:W-:Y:S02]  /*0570*/  CS2R R188, SRZ ;  /* 0x0000000000bc7805 */ /* 0x000fe4000001ff00 */
[----:B------:R-:W-:Y:S02]  /*0580*/  CS2R R190, SRZ ;  /* 0x0000000000be7805 */ /* 0x000fe4000001ff00 */
[----:B------:R-:W-:Y:S02]  /*0590*/  CS2R R192, SRZ ;  /* 0x0000000000c07805 */ /* 0x000fe4000001ff00 */
[----:B------:R-:W-:Y:S01]  /*05a0*/  CS2R R194, SRZ ;  /* 0x0000000000c27805 */ /* 0x000fe2000001ff00 */
[----:B--2---:R-:W-:Y:S01]  /*05b0*/  IMAD.MOV.U32 R4, RZ, RZ, RZ ;  /* 0x000000ffff047224 */ /* 0x004fe200078e00ff */
[----:B------:R-:W-:-:S02]  /*05c0*/  CS2R R196, SRZ ;  /* 0x0000000000c47805 */ /* 0x000fc4000001ff00 */
[----:B------:R-:W-:Y:S02]  /*05d0*/  CS2R R198, SRZ ;  /* 0x0000000000c67805 */ /* 0x000fe4000001ff00 */
[----:B------:R-:W-:Y:S02]  /*05e0*/  CS2R R200, SRZ ;  /* 0x0000000000c87805 */ /* 0x000fe4000001ff00 */
[----:B------:R-:W-:Y:S02]  /*05f0*/  CS2R R202, SRZ ;  /* 0x0000000000ca7805 */ /* 0x000fe4000001ff00 */
[----:B------:R-:W-:Y:S01]  /*0600*/  CS2R R204, SRZ ;  /* 0x0000000000cc7805 */ /* 0x000fe2000001ff00 */
[----:B----4-:R-:W-:Y:S01]  /*0610*/  IMAD.MOV R8, RZ, RZ, -R5 ;  /* 0x000000ffff087224 */ /* 0x010fe200078e0a05 */
[----:B------:R-:W-:Y:S02]  /*0620*/  CS2R R206, SRZ ;  /* 0x0000000000ce7805 */ /* 0x000fe4000001ff00 */
[----:B------:R-:W-:-:S02]  /*0630*/  CS2R R248, SRZ ;  /* 0x0000000000f87805 */ /* 0x000fc4000001ff00 */
[----:B------:R-:W-:Y:S01]  /*0640*/  CS2R R250, SRZ ;  /* 0x0000000000fa7805 */ /* 0x000fe2000001ff00 */
[----:B------:R-:W-:Y:S02]  /*0650*/  IMAD R11, R8, R9, RZ ;  /* 0x00000009080b7224 */ /* 0x000fe400078e02ff */
[----:B------:R-:W-:Y:S02]  /*0660*/  IMAD.MOV.U32 R8, RZ, RZ, R10 ;  /* 0x000000ffff087224 */ /* 0x000fe400078e000a */
[----:B------:R-:W-:-:S06]  /*0670*/  IMAD.HI.U32 R5, R5, R11, R4 ;  /* 0x0000000b05057227 */ /* 0x000fcc00078e0004 */
[----:B------:R-:W-:-:S04]  /*0680*/  IMAD.HI.U32 R5, R5, R8, RZ ;  /* 0x0000000805057227 */ /* 0x000fc800078e00ff */
[----:B------:R-:W-:-:S05]  /*0690*/  IMAD R0, R5, R0, R8 ;  /* 0x0000000005007224 */ /* 0x000fca00078e0208 */
[----:B------:R-:W-:-:S13]  /*06a0*/  ISETP.GT.U32.AND P1, PT, R9, R0, PT ;  /* 0x000000000900720c */ /* 0x000fda0003f24070 */
[----:B------:R-:W-:Y:S02]  /*06b0*/  @!P1 IMAD.IADD R0, R0, 0x1, -R9 ;  /* 0x0000000100009824 */ /* 0x000fe400078e0a09 */
[----:B------:R-:W-:Y:S01]  /*06c0*/  @!P1 VIADD R5, R5, 0x1 ;  /* 0x0000000105059836 */ /* 0x000fe20000000000 */
[----:B------:R-:W-:Y:S02]  /*06d0*/  ISETP.NE.AND P1, PT, R6, RZ, PT ;  /* 0x000000ff0600720c */ /* 0x000fe40003f25270 */
[----:B------:R-:W-:Y:S02]  /*06e0*/  ISETP.GE.U32.AND P0, PT, R0, R9, PT ;  /* 0x000000090000720c */ /* 0x000fe40003f06070 */
[----:B------:R-:W-:-:S04]  /*06f0*/  LOP3.LUT R0, R7, R6, RZ, 0x3c, !PT ;  /* 0x0000000607007212 */ /* 0x000fc800078e3cff */
[----:B------:R-:W-:Y:S01]  /*0700*/  ISETP.GE.AND P2, PT, R0, RZ, PT ;  /* 0x000000ff0000720c */ /* 0x000fe20003f46270 */
[----:B------:R-:W-:-:S06]  /*0710*/  VIADD R0, R2, 0x1ff ;  /* 0x000001ff02007836 */ /* 0x000fcc0000000000 */
[----:B------:R-:W-:-:S04]  /*0720*/  @P0 VIADD R5, R5, 0x1 ;  /* 0x0000000105050836 */ /* 0x000fc80000000000 */
[----:B------:R-:W-:Y:S01]  /*0730*/  IMAD.MOV.U32 R10, RZ, RZ, R5 ;  /* 0x000000ffff0a7224 */ /* 0x000fe200078e0005 */
[----:B------:R-:W-:-:S03]  /*0740*/  SHF.R.S32.HI R5, RZ, 0x1f, R0 ;  /* 0x0000001fff057819 */ /* 0x000fc60000011400 */
[----:B------:R-:W-:Y:S01]  /*0750*/  @!P2 IMAD.MOV R10, RZ, RZ, -R10 ;  /* 0x000000ffff0aa224 */ /* 0x000fe200078e0a0a */
[----:B------:R-:W-:Y:S02]  /*0760*/  LEA.HI R5, R5, R0, RZ, 0x9 ;  /* 0x0000000005057211 */ /* 0x000fe400078f48ff */
[----:B------:R-:W-:-:S04]  /*0770*/  @!P1 LOP3.LUT R10, RZ, R6, RZ, 0x33, !PT ;  /* 0x00000006ff0a9212 */ /* 0x000fc800078e33ff */
[----:B------:R-:W-:Y:S01]  /*0780*/  LEA.HI.SX32 R5, R5, -R10, 0x17 ;  /* 0x8000000a05057211 */ /* 0x000fe200078fbaff */
[----:B------:R-:W-:-:S03]  /*0790*/  IMAD.MOV R8, RZ, RZ, -R10 ;  /* 0x000000ffff087224 */ /* 0x000fc600078e0a0a */
[----:B------:R-:W-:Y:S01]  /*07a0*/  VIMNMX R11, R5, 0x1, PT ;  /* 0x00000001050b7848 */ /* 0x000fe20003fe0100 */
[----:B------:R-:W-:-:S03]  /*07b0*/  IMAD R8, R6, R8, R7 ;  /* 0x0000000806087224 */ /* 0x000fc600078e0207 */
[-C--:B------:R-:W-:Y:S02]  /*07c0*/  IABS R9, R11.reuse ;  /* 0x0000000b00097213 */ /* 0x080fe40000000000 */
[----:B------:R-:W-:Y:S02]  /*07d0*/  IABS R13, R11 ;  /* 0x0000000b000d7213 */ /* 0x000fe40000000000 */
[----:B------:R-:W2:Y:S08]  /*07e0*/  I2F.RP R0, R9 ;  /* 0x0000000900007306 */ /* 0x000eb00000209400 */
[----:B--2---:R-:W2:Y:S02]  /*07f0*/  MUFU.RCP R0, R0 ;  /* 0x0000000000007308 */ /* 0x004ea40000001000 */
[----:B--2---:R-:W-:-:S02]  /*0800*/  VIADD R4, R0, 0xffffffe ;  /* 0x0ffffffe00047836 */ /* 0x004fc40000000000 */
[----:B------:R-:W-:-:S04]  /*0810*/  IMAD.MOV R0, RZ, RZ, -R13 ;  /* 0x000000ffff007224 */ /* 0x000fc800078e0a0d */
[----:B------:R2:W4:Y:S02]  /*0820*/  F2I.FTZ.U32.TRUNC.NTZ R5, R4 ;  /* 0x0000000400057305 */ /* 0x000524000021f000 */
[----:B--2---:R-:W-:Y:S02]  /*0830*/  IMAD.MOV.U32 R4, RZ, RZ, RZ ;  /* 0x000000ffff047224 */ /* 0x004fe400078e00ff */
[----:B----4-:R-:W-:-:S04]  /*0840*/  IMAD.MOV R12, RZ, RZ, -R5 ;  /* 0x000000ffff0c7224 */ /* 0x010fc800078e0a05 */
[----:B------:R-:W-:Y:S01]  /*0850*/  IMAD.MOV.U32 R6, RZ, RZ, R12 ;  /* 0x000000ffff067224 */ /* 0x000fe200078e000c */
[----:B------:R-:W-:-:S03]  /*0860*/  IABS R12, R8 ;  /* 0x00000008000c7213 */ /* 0x000fc60000000000 */
[----:B------:R-:W-:Y:S02]  /*0870*/  IMAD R7, R6, R9, RZ ;  /* 0x0000000906077224 */ /* 0x000fe400078e02ff */
[----:B------:R-:W-:Y:S02]  /*0880*/  IMAD.MOV.U32 R6, RZ, RZ, R12 ;  /* 0x000000ffff067224 */ /* 0x000fe400078e000c */
[----:B------:R-:W-:Y:S01]  /*0890*/  IMAD.HI.U32 R5, R5, R7, R4 ;  /* 0x0000000705057227 */ /* 0x000fe200078e0004 */
[----:B------:R-:W-:Y:S01]  /*08a0*/  MOV R4, 0x400 ;  /* 0x0000040000047802 */ /* 0x000fe20000000f00 */
[----:B------:R-:W1:Y:S04]  /*08b0*/  LDC R12, c[0x0][0x230] ;  /* 0x00008c00ff0c7b82 */ /* 0x000e680000000800 */
[----:B------:R-:W-:-:S02]  /*08c0*/  IMAD.HI.U32 R13, R5, R6, RZ ;  /* 0x00000006050d7227 */ /* 0x000fc400078e00ff */
[----:B------:R-:W3:Y:S02]  /*08d0*/  S2R R5, SR_CgaCtaId ;  /* 0x0000000000057919 */ /* 0x000ee40000008800 */
[----:B------:R-:W-:Y:S01]  /*08e0*/  IMAD R0, R13, R0, R6 ;  /* 0x000000000d007224 */ /* 0x000fe200078e0206 */
[----:B------:R-:W-:Y:S01]  /*08f0*/  ULDC.64 UR60, c[0x0][0x208] ;  /* 0x00008200003c7ab9 */ /* 0x000fe20000000a00 */
[----:B------:R-:W-:-:S03]  /*0900*/  CS2R R6, SRZ ;  /* 0x0000000000067805 */ /* 0x000fc6000001ff00 */
[----:B------:R-:W-:Y:S01]  /*0910*/  ISETP.GT.U32.AND P1, PT, R9, R0, PT ;  /* 0x000000000900720c */ /* 0x000fe20003f24070 */
[----:B-1----:R-:W-:-:S12]  /*0920*/  VIADD R3, R12, 0x7f ;  /* 0x0000007f0c037836 */ /* 0x002fd80000000000 */
[----:B------:R-:W-:Y:S02]  /*0930*/  @!P1 IMAD.IADD R0, R0, 0x1, -R9 ;  /* 0x0000000100009824 */ /* 0x000fe400078e0a09 */
[----:B------:R-:W-:Y:S01]  /*0940*/  @!P1 VIADD R13, R13, 0x1 ;  /* 0x000000010d0d9836 */ /* 0x000fe20000000000 */
[----:B------:R-:W-:Y:S02]  /*0950*/  ISETP.NE.AND P1, PT, R11, RZ, PT ;  /* 0x000000ff0b00720c */ /* 0x000fe40003f25270 */
[----:B------:R-:W-:Y:S02]  /*0960*/  ISETP.GE.U32.AND P0, PT, R0, R9, PT ;  /* 0x000000090000720c */ /* 0x000fe40003f06070 */
[----:B------:R-:W-:-:S04]  /*0970*/  LOP3.LUT R0, R8, R11, RZ, 0x3c, !PT ;  /* 0x0000000b08007212 */ /* 0x000fc800078e3cff */
[----:B------:R-:W-:Y:S02]  /*0980*/  ISETP.GE.AND P2, PT, R0, RZ, PT ;  /* 0x000000ff0000720c */ /* 0x000fe40003f46270 */
[----:B---3--:R-:W-:Y:S02]  /*0990*/  LEA R2, R5, R4, 0x18 ;  /* 0x0000000405027211 */ /* 0x008fe400078ec0ff */
[----:B------:R-:W-:-:S03]  /*09a0*/  CS2R R4, SRZ ;  /* 0x0000000000047805 */ /* 0x000fc6000001ff00 */
[----:B------:R0:W-:Y:S01]  /*09b0*/  STL [R1+0x2084], R2 ;  /* 0x0020840201007387 */ /* 0x0001e20000100800 */
[----:B------:R-:W-:Y:S01]  /*09c0*/  @P0 VIADD R13, R13, 0x1 ;  /* 0x000000010d0d0836 */ /* 0x000fe20000000000 */
[----:B------:R-:W-:Y:S02]  /*09d0*/  ISETP.GE.AND P0, PT, R3, 0x80, PT ;  /* 0x000000800300780c */ /* 0x000fe40003f06270 */
[----:B------:R-:W-:Y:S02]  /*09e0*/  STL [R1+0xb0], RZ ;  /* 0x0000b0ff01007387 */ /* 0x000fe40000100800 */
[----:B------:R-:W-:Y:S01]  /*09f0*/  @!P2 IMAD.MOV R13, RZ, RZ, -R13 ;  /* 0x000000ffff0da224 */ /* 0x000fe200078e0a0d */
[----:B------:R-:W-:Y:S01]  /*0a00*/  @!P1 LOP3.LUT R13, RZ, R11, RZ, 0x33, !PT ;  /* 0x0000000bff0d9212 */ /* 0x000fe200078e33ff */
[----:B------:R-:W-:Y:S01]  /*0a10*/  STL [R1+0xb4], RZ ;  /* 0x0000b4ff01007387 */ /* 0x000fe20000100800 */
[----:B0-----:R-:W-:-:S03]  /*0a20*/  LOP3.LUT R2, R14, 0x7f, RZ, 0xc0, !PT ;  /* 0x0000007f0e027812 */ /* 0x001fc600078ec0ff */
[----:B------:R-:W-:Y:S01]  /*0a30*/  STL [R1+0xb8], RZ ;  /* 0x0000b8ff01007387 */ /* 0x000fe20000100800 */
[----:B------:R-:W-:Y:S02]  /*0a40*/  IMAD.MOV R0, RZ, RZ, -R13 ;  /* 0x000000ffff007224 */ /* 0x000fe400078e0a0d */
[----:B------:R-:W-:Y:S01]  /*0a50*/  IMAD.SHL.U32 R13, R13, 0x80, RZ ;  /* 0x000000800d0d7824 */ /* 0x000fe200078e00ff */
[----:B------:R-:W-:Y:S01]  /*0a60*/  STL [R1+0xbc], RZ ;  /* 0x0000bcff01007387 */ /* 0x000fe20000100800 */
[----:B------:R-:W-:Y:S01]  /*0a70*/  IMAD R0, R11, R0, R8 ;  /* 0x000000000b007224 */ /* 0x000fe200078e0208 */
[----:B------:R-:W-:Y:S01]  /*0a80*/  CS2R R8, SRZ ;  /* 0x0000000000087805 */ /* 0x000fe2000001ff00 */
[C---:B------:R-:W-:Y:S01]  /*0a90*/  VIADD R3, R13.reuse, 0x1 ;  /* 0x000000010d037836 */ /* 0x040fe20000000000 */
[----:B------:R-:W-:Y:S01]  /*0aa0*/  STL [R1+0xc0], RZ ;  /* 0x0000c0ff01007387 */ /* 0x000fe20000100800 */
[C---:B------:R-:W-:Y:S02]  /*0ab0*/  VIADD R3, R13.reuse, 0x4 ;  /* 0x000000040d037836 */ /* 0x040fe40000000000 */
[C---:B------:R-:W-:Y:S01]  /*0ac0*/  VIADD R3, R13.reuse, 0x7 ;  /* 0x000000070d037836 */ /* 0x040fe20000000000 */
[----:B------:R-:W-:Y:S01]  /*0ad0*/  STL [R1+0xc4], RZ ;  /* 0x0000c4ff01007387 */ /* 0x000fe20000100800 */
[----:B------:R-:W-:-:S02]  /*0ae0*/  VIADD R3, R13, 0xa ;  /* 0x0000000a0d037836 */ /* 0x000fc40000000000 */
[C---:B------:R-:W-:Y:S01]  /*0af0*/  VIADD R3, R13.reuse, 0xd ;  /* 0x0000000d0d037836 */ /* 0x040fe20000000000 */
[----:B------:R-:W-:Y:S01]  /*0b00*/  STL [R1+0xc8], RZ ;  /* 0x0000c8ff01007387 */ /* 0x000fe20000100800 */
[C---:B------:R-:W-:Y:S02]  /*0b10*/  VIADD R3, R13.reuse, 0x10 ;  /* 0x000000100d037836 */ /* 0x040fe40000000000 */
        /* <DEDUP_REMOVED lines=9> */
[----:B------:R-:W-:Y:S01]  /*0bb0*/  IMAD.IADD R0, R10, 0x1, R0 ;  /* 0x000000010a007824 */ /* 0x000fe200078e0200 */
[----:B------:R-:W-:Y:S01]  /*0bc0*/  STL [R1+0xd8], RZ ;  /* 0x0000d8ff01007387 */ /* 0x000fe20000100800 */
[C---:B------:R-:W-:Y:S01]  /*0bd0*/  VIADD R3, R13.reuse, 0x25 ;  /* 0x000000250d037836 */ /* 0x040fe20000000000 */
[----:B------:R-:W-:Y:S01]  /*0be0*/  CS2R R10, SRZ ;  /* 0x00000000000a7805 */ /* 0x000fe2000001ff00 */
[C---:B------:R-:W-:Y:S01]  /*0bf0*/  VIADD R3, R13.reuse, 0x28 ;  /* 0x000000280d037836 */ /* 0x040fe20000000000 */
[----:B------:R-:W-:Y:S01]  /*0c00*/  STL [R1+0xdc], RZ ;  /* 0x0000dcff01007387 */ /* 0x000fe20000100800 */
[----:B------:R-:W-:-:S02]  /*0c10*/  VIADD R3, R13, 0x2b ;  /* 0x0000002b0d037836 */ /* 0x000fc40000000000 */
[C---:B------:R-:W-:Y:S01]  /*0c20*/  VIADD R3, R13.reuse, 0x2e ;  /* 0x0000002e0d037836 */ /* 0x040fe20000000000 */
[----:B------:R-:W-:Y:S01]  /*0c30*/  STL [R1+0xe0], RZ ;  /* 0x0000e0ff01007387 */ /* 0x000fe20000100800 */
[----:B------:R-:W-:Y:S02]  /*0c40*/  IMAD R3, R0, 0x200, R2 ;  /* 0x0000020000037824 */ /* 0x000fe400078e0202 */
[----:B------:R-:W-:Y:S01]  /*0c50*/  VIADD R14, R13, 0x2 ;  /* 0x000000020d0e7836 */ /* 0x000fe20000000000 */
[----:B------:R-:W-:Y:S01]  /*0c60*/  STL [R1+0xe4], RZ ;  /* 0x0000e4ff01007387 */ /* 0x000fe20000100800 */
[----:B------:R-:W-:Y:S02]  /*0c70*/  VIADD R2, R3, 0x80 ;  /* 0x0000008003027836 */ /* 0x000fe40000000000 */
        /* <DEDUP_REMOVED lines=164> */
[----:B------:R-:W-:-:S03]  /*16c0*/  VIADD R0, R13, 0x7f ;  /* 0x0000007f0d007836 */ /* 0x000fc60000000000 */
[----:B------:R-:W-:Y:S04]  /*16d0*/  STL [R1+0x524], RZ ;  /* 0x000524ff01007387 */ /* 0x000fe80000100800 */
        /* <DEDUP_REMOVED lines=18> */
[----:B------:R-:W-:Y:S04]  /*1800*/  STL [R1+0x5d0], R3 ;  /* 0x0005d00301007387 */ /* 0x000fe80000100800 */
[----:B------:R0:W-:Y:S02]  /*1810*/  STL [R1+0x5f8], R2 ;  /* 0x0005f80201007387 */ /* 0x0001e40000100800 */
[----:B0-----:R-:W-:-:S02]  /*1820*/  VIADD R2, R3, 0x100 ;  /* 0x0000010003027836 */ /* 0x001fc40000000000 */
[----:B------:R-:W-:-:S03]  /*1830*/  VIADD R3, R3, 0x180 ;  /* 0x0000018003037836 */ /* 0x000fc60000000000 */
[----:B------:R0:W-:Y:S04]  /*1840*/  STL [R1+0x5f4], R2 ;  /* 0x0005f40201007387 */ /* 0x0001e80000100800 */
[----:B0-----:R0:W5:Y:S04]  /*1850*/  LDL.LU R2, [R1+0x208c] ;  /* 0x00208c0001027983 */ /* 0x0011680000300800 */
[----:B------:R1:W-:Y:S04]  /*1860*/  STL [R1+0x5f0], R3 ;  /* 0x0005f00301007387 */ /* 0x0003e80000100800 */
[----:B-1----:R0:W5:Y:S01]  /*1870*/  LDL.LU R3, [R1+0x2088] ;  /* 0x0020880001037983 */ /* 0x0021620000300800 */
[----:B------:R-:W-:Y:S05]  /*1880*/  @!P0 BRA `(.L_x_0) ;  /* 0x000003e400388947 */ /* 0x000fea0003800000 */
[----:B------:R-:W2:Y:S04]  /*1890*/  LDL R207, [R1+0x5d0] ;  /* 0x0005d00001cf7983 */ /* 0x000ea80000100800 */
[----:B------:R-:W3:Y:S04]  /*18a0*/  LDL R248, [R1+0x5f8] ;  /* 0x0005f80001f87983 */ /* 0x000ee80000100800 */
[----:B------:R-:W4:Y:S04]  /*18b0*/  LDL R249, [R1+0x5f4] ;  /* 0x0005f40001f97983 */ /* 0x000f280000100800 */
[----:B------:R-:W4:Y:S01]  /*18c0*/  LDL R250, [R1+0x5f0] ;  /* 0x0005f00001fa7983 */ /* 0x000f220000100800 */
[----:B-----5:R-:W-:-:S02]  /*18d0*/  IABS R16, R2 ;  /* 0x0000000200107213 */ /* 0x020fc40000000000 */
[----:B------:R-:W-:Y:S01]  /*18e0*/  IABS R8, R3 ;  /* 0x0000000300087213 */ /* 0x000fe20000000000 */
[----:B------:R-:W4:Y:S01]  /*18f0*/  LDL R251, [R1+0x2084] ;  /* 0x0020840001fb7983 */ /* 0x000f220000100800 */
[----:B------:R-:W1:Y:S01]  /*1900*/  I2F.RP R9, R16 ;  /* 0x0000001000097306 */ /* 0x000e620000209400 */
[----:B------:R-:W-:Y:S01]  /*1910*/  IABS R23, R13 ;  /* 0x0000000d00177213 */ /* 0x000fe20000000000 */
[C---:B------:R-:W-:Y:S01]  /*1920*/  VIADD R205, R13.reuse, 0x23 ;  /* 0x000000230dcd7836 */ /* 0x040fe20000000000 */
[----:B------:R-:W-:Y:S01]  /*1930*/  ISETP.GE.AND P6, PT, R0, RZ, PT ;  /* 0x000000ff0000720c */ /* 0x000fe20003fc6270 */
[C---:B------:R-:W-:Y:S01]  /*1940*/  VIADD R206, R13.reuse, 0x22 ;  /* 0x000000220dce7836 */ /* 0x040fe20000000000 */
[----:B------:R-:W-:Y:S01]  /*1950*/  ISETP.GE.AND P0, PT, R12, RZ, PT ;  /* 0x000000ff0c00720c */ /* 0x000fe20003f06270 */
[C---:B------:R-:W-:Y:S01]  /*1960*/  VIADD R203, R13.reuse, 0x8 ;  /* 0x000000080dcb7836 */ /* 0x040fe20000000000 */
[----:B------:R-:W-:Y:S01]  /*1970*/  LOP3.LUT R193, RZ, R2, RZ, 0x33, !PT ;  /* 0x00000002ffc17212 */ /* 0x000fe200078e33ff */
[----:B------:R-:W0:Y:S01]  /*1980*/  I2F.RP R10, R8 ;  /* 0x00000008000a7306 */ /* 0x000e220000209400 */
[----:B------:R-:W-:Y:S01]  /*1990*/  IABS R25, R157 ;  /* 0x0000009d00197213 */ /* 0x000fe20000000000 */
[----:B------:R-:W-:Y:S01]  /*19a0*/  VIADD R204, R13, 0x7 ;  /* 0x000000070dcc7836 */ /* 0x000fe20000000000 */
[----:B------:R-:W-:Y:S01]  /*19b0*/  IABS R31, R166 ;  /* 0x000000a6001f7213 */ /* 0x000fe20000000000 */
[----:B------:R-:W4:Y:S01]  /*19c0*/  LDC R194, c[0x0][0x234] ;  /* 0x00008d00ffc27b82 */ /* 0x000f220000000800 */
[----:B------:R-:W-:-:S02]  /*19d0*/  IABS R33, R167 ;  /* 0x000000a700217213 */ /* 0x000fc40000000000 */
[----:B------:R-:W-:Y:S02]  /*19e0*/  CS2R R196, SRZ ;  /* 0x0000000000c47805 */ /* 0x000fe4000001ff00 */
[----:B------:R-:W-:Y:S01]  /*19f0*/  IABS R27, R164 ;  /* 0x000000a4001b7213 */ /* 0x000fe20000000000 */
[----:B-1----:R-:W1:Y:S01]  /*1a00*/  MUFU.RCP R9, R9 ;  /* 0x0000000900097308 */ /* 0x002e620000001000 */
[----:B------:R-:W-:Y:S02]  /*1a10*/  IABS R29, R165 ;  /* 0x000000a5001d7213 */ /* 0x000fe40000000000 */
[----:B------:R-:W-:Y:S02]  /*1a20*/  CS2R R198, SRZ ;  /* 0x0000000000c67805 */ /* 0x000fe4000001ff00 */
[----:B------:R-:W-:Y:S02]  /*1a30*/  IABS R35, R172 ;  /* 0x000000ac00237213 */ /* 0x000fe40000000000 */
[----:B------:R-:W-:-:S02]  /*1a40*/  CS2R R200, SRZ ;  /* 0x0000000000c87805 */ /* 0x000fc4000001ff00 */
[----:B------:R-:W-:Y:S02]  /*1a50*/  IABS R37, R174 ;  /* 0x000000ae00257213 */ /* 0x000fe40000000000 */
[----:B------:R-:W-:Y:S01]  /*1a60*/  IABS R39, R175 ;  /* 0x000000af00277213 */ /* 0x000fe20000000000 */
[----:B0-----:R-:W0:Y:S01]  /*1a70*/  MUFU.RCP R10, R10 ;  /* 0x0000000a000a7308 */ /* 0x001e220000001000 */
[----:B------:R-:W-:Y:S02]  /*1a80*/  IABS R41, R176 ;  /* 0x000000b000297213 */ /* 0x000fe40000000000 */
[----:B------:R-:W-:Y:S02]  /*1a90*/  IABS R43, R177 ;  /* 0x000000b1002b7213 */ /* 0x000fe40000000000 */
[----:B------:R-:W-:Y:S02]  /*1aa0*/  IABS R45, R181 ;  /* 0x000000b5002d7213 */ /* 0x000fe40000000000 */
[----:B------:R-:W-:Y:S01]  /*1ab0*/  IABS R42, R184 ;  /* 0x000000b8002a7213 */ /* 0x000fe20000000000 */
[----:B-1----:R-:W-:Y:S01]  /*1ac0*/  VIADD R4, R9, 0xffffffe ;  /* 0x0ffffffe09047836 */ /* 0x002fe20000000000 */
[----:B------:R-:W-:-:S02]  /*1ad0*/  IABS R47, R185 ;  /* 0x000000b9002f7213 */ /* 0x000fc40000000000 */
[----:B------:R-:W-:Y:S01]  /*1ae0*/  IABS R49, R186 ;  /* 0x000000ba00317213 */ /* 0x000fe20000000000 */
[----:B------:R1:W1:Y:S01]  /*1af0*/  F2I.FTZ.U32.TRUNC.NTZ R5, R4 ;  /* 0x0000000400057305 */ /* 0x000262000021f000 */
[----:B------:R-:W-:Y:S02]  /*1b00*/  IABS R46, R208 ;  /* 0x000000d0002e7213 */ /* 0x000fe40000000000 */
[----:B------:R-:W-:Y:S01]  /*1b10*/  IABS R51, R187 ;  /* 0x000000bb00337213 */ /* 0x000fe20000000000 */
[----:B0-----:R-:W-:Y:S01]  /*1b20*/  VIADD R6, R10, 0xffffffe ;  /* 0x0ffffffe0a067836 */ /* 0x001fe20000000000 */
[----:B------:R-:W-:Y:S02]  /*1b30*/  IABS R53, R211 ;  /* 0x000000d300357213 */ /* 0x000fe40000000000 */
[----:B------:R-:W-:Y:S01]  /*1b40*/  IABS R55, R214 ;  /* 0x000000d600377213 */ /* 0x000fe20000000000 */
[----:B------:R0:W0:Y:S01]  /*1b50*/  F2I.FTZ.U32.TRUNC.NTZ R7, R6 ;  /* 0x0000000600077305 */ /* 0x000022000021f000 */
[----:B-1----:R-:W-:Y:S01]  /*1b60*/  IMAD.MOV.U32 R4, RZ, RZ, RZ ;  /* 0x000000ffff047224 */ /* 0x002fe200078e00ff */
[----:B------:R-:W-:-:S02]  /*1b70*/  IABS R57, R216 ;  /* 0x000000d800397213 */ /* 0x000fc40000000000 */
[----:B------:R-:W-:Y:S02]  /*1b80*/  IABS R59, R217 ;  /* 0x000000d9003b7213 */ /* 0x000fe40000000000 */
[----:B------:R-:W-:Y:S01]  /*1b90*/  IABS R61, R219 ;  /* 0x000000db003d7213 */ /* 0x000fe20000000000 */
[----:B------:R-:W-:Y:S01]  /*1ba0*/  IMAD.MOV R11, RZ, RZ, -R5 ;  /* 0x000000ffff0b7224 */ /* 0x000fe200078e0a05 */
[----:B------:R-:W-:Y:S01]  /*1bb0*/  IABS R63, R220 ;  /* 0x000000dc003f7213 */ /* 0x000fe20000000000 */
[----:B0-----:R-:W-:Y:S01]  /*1bc0*/  IMAD.MOV.U32 R6, RZ, RZ, RZ ;  /* 0x000000ffff067224 */ /* 0x001fe200078e00ff */
[----:B------:R-:W-:Y:S01]  /*1bd0*/  IABS R65, R221 ;  /* 0x000000dd00417213 */ /* 0x000fe20000000000 */
[----:B------:R-:W-:Y:S01]  /*1be0*/  IMAD R11, R11, R16, RZ ;  /* 0x000000100b0b7224 */ /* 0x000fe200078e02ff */
[----:B------:R-:W-:Y:S02]  /*1bf0*/  IABS R67, R224 ;  /* 0x000000e000437213 */ /* 0x000fe40000000000 */
[----:B------:R-:W-:Y:S01]  /*1c00*/  IABS R71, R226 ;  /* 0x000000e200477213 */ /* 0x000fe20000000000 */
[----:B------:R-:W-:Y:S01]  /*1c10*/  IMAD.MOV R19, RZ, RZ, -R7 ;  /* 0x000000ffff137224 */ /* 0x000fe200078e0a07 */
[----:B------:R-:W-:Y:S01]  /*1c20*/  IABS R69, R225 ;  /* 0x000000e100457213 */ /* 0x000fe20000000000 */
[----:B------:R-:W-:Y:S01]  /*1c30*/  IMAD.HI.U32 R4, R5, R11, R4 ;  /* 0x0000000b05047227 */ /* 0x000fe200078e0004 */
[----:B------:R-:W-:-:S02]  /*1c40*/  IABS R68, R230 ;  /* 0x000000e600447213 */ /* 0x000fc40000000000 */
[----:B------:R-:W-:Y:S01]  /*1c50*/  IABS R73, R232 ;  /* 0x000000e800497213 */ /* 0x000fe20000000000 */
[----:B------:R-:W-:Y:S01]  /*1c60*/  IMAD R9, R19, R8, RZ ;  /* 0x0000000813097224 */ /* 0x000fe200078e02ff */
[----:B------:R-:W-:Y:S02]  /*1c70*/  IABS R75, R233 ;  /* 0x000000e9004b7213 */ /* 0x000fe40000000000 */
[----:B------:R-:W-:Y:S01]  /*1c80*/  IABS R77, R234 ;  /* 0x000000ea004d7213 */ /* 0x000fe20000000000 */
[----:B------:R-:W-:Y:S01]  /*1c90*/  IMAD.HI.U32 R6, R7, R9, R6 ;  /* 0x0000000907067227 */ /* 0x000fe200078e0006 */
[----:B------:R-:W-:Y:S02]  /*1ca0*/  IABS R76, R236 ;  /* 0x000000ec004c7213 */ /* 0x000fe40000000000 */
[----:B------:R-:W-:Y:S02]  /*1cb0*/  IABS R74, R235 ;  /* 0x000000eb004a7213 */ /* 0x000fe40000000000 */
[----:B------:R-:W-:Y:S01]  /*1cc0*/  IABS R79, R237 ;  /* 0x000000ed004f7213 */ /* 0x000fe20000000000 */
[----:B------:R-:W-:Y:S01]  /*1cd0*/  IMAD.HI.U32 R10, R6, R23, RZ ;  /* 0x00000017060a7227 */ /* 0x000fe200078e00ff */
[----:B------:R-:W-:-:S02]  /*1ce0*/  IABS R81, R240 ;  /* 0x000000f000517213 */ /* 0x000fc40000000000 */
[----:B------:R-:W-:Y:S01]  /*1cf0*/  IABS R80, R241 ;  /* 0x000000f100507213 */ /* 0x000fe20000000000 */
[----:B------:R-:W-:Y:S01]  /*1d00*/  IMAD.MOV R10, RZ, RZ, -R10 ;  /* 0x000000ffff0a7224 */ /* 0x000fe200078e0a0a */
[----:B------:R-:W-:Y:S01]  /*1d10*/  IABS R83, R242 ;  /* 0x000000f200537213 */ /* 0x000fe20000000000 */
[----:B------:R-:W-:Y:S01]  /*1d20*/  IMAD.HI.U32 R24, R6, R31, RZ ;  /* 0x0000001f06187227 */ /* 0x000fe200078e00ff */
[----:B------:R-:W-:Y:S02]  /*1d30*/  IABS R85, R245 ;  /* 0x000000f500557213 */ /* 0x000fe40000000000 */
[----:B------:R-:W-:Y:S01]  /*1d40*/  IABS R87, R246 ;  /* 0x000000f600577213 */ /* 0x000fe20000000000 */
[----:B------:R-:W-:Y:S01]  /*1d50*/  IMAD R23, R8, R10, R23 ;  /* 0x0000000a08177224 */ /* 0x000fe200078e0217 */
[----:B------:R-:W-:Y:S01]  /*1d60*/  IABS R89, R247 ;  /* 0x000000f700597213 */ /* 0x000fe20000000000 */
[----:B------:R-:W-:Y:S01]  /*1d70*/  IMAD.MOV R24, RZ, RZ, -R24 ;  /* 0x000000ffff187224 */ /* 0x000fe200078e0a18 */
[----:B------:R-:W-:Y:S01]  /*1d80*/  IABS R91, R252 ;  /* 0x000000fc005b7213 */ /* 0x000fe20000000000 */
[----:B------:R-:W-:Y:S01]  /*1d90*/  IMAD.HI.U32 R22, R6, R27, RZ ;  /* 0x0000001b06167227 */ /* 0x000fe200078e00ff */
[----:B------:R-:W-:-:S02]  /*1da0*/  IABS R103, R205 ;  /* 0x000000cd00677213 */ /* 0x000fc40000000000 */
[----:B------:R-:W-:Y:S01]  /*1db0*/  IABS R105, R206 ;  /* 0x000000ce00697213 */ /* 0x000fe20000000000 */
[----:B------:R-:W-:Y:S01]  /*1dc0*/  IMAD R24, R8, R24, R31 ;  /* 0x0000001808187224 */ /* 0x000fe200078e021f */
[----:B------:R-:W-:Y:S01]  /*1dd0*/  IABS R31, R170 ;  /* 0x000000aa001f7213 */ /* 0x000fe20000000000 */
[----:B------:R-:W-:Y:S01]  /*1de0*/  IMAD.MOV R22, RZ, RZ, -R22 ;  /* 0x000000ffff167224 */ /* 0x000fe200078e0a16 */
[----:B------:R-:W-:Y:S01]  /*1df0*/  IABS R131, R203 ;  /* 0x000000cb00837213 */ /* 0x000fe20000000000 */
[----:B------:R-:W-:Y:S01]  /*1e00*/  IMAD.HI.U32 R30, R6, R35, RZ ;  /* 0x00000023061e7227 */ /* 0x000fe200078e00ff */
[----:B------:R-:W-:-:S03]  /*1e10*/  LOP3.LUT R137, RZ, R3, RZ, 0x33, !PT ;  /* 0x00000003ff897212 */ /* 0x000fc600078e33ff */
[----:B------:R-:W-:Y:S01]  /*1e20*/  IMAD R22, R8, R22, R27 ;  /* 0x0000001608167224 */ /* 0x000fe200078e021b */
[----:B------:R-:W-:Y:S01]  /*1e30*/  IABS R27, R168 ;  /* 0x000000a8001b7213 */ /* 0x000fe20000000000 */
[----:B------:R-:W-:-:S04]  /*1e40*/  IMAD.HI.U32 R28, R6, R31, RZ ;  /* 0x0000001f061c7227 */ /* 0x000fc800078e00ff */
[----:B------:R-:W-:-:S04]  /*1e50*/  IMAD.HI.U32 R26, R6, R27, RZ ;  /* 0x0000001b061a7227 */ /* 0x000fc800078e00ff */
[----:B------:R-:W-:Y:S02]  /*1e60*/  IMAD.MOV R26, RZ, RZ, -R26 ;  /* 0x000000ffff1a7224 */ /* 0x000fe400078e0a1a */
[----:B------:R-:W-:Y:S02]  /*1e70*/  IMAD.MOV R28, RZ, RZ, -R28 ;  /* 0x000000ffff1c7224 */ /* 0x000fe400078e0a1c */
[C---:B------:R-:W-:Y:S02]  /*1e80*/  IMAD R26, R8.reuse, R26, R27 ;  /* 0x0000001a081a7224 */ /* 0x040fe400078e021b */
[----:B------:R-:W-:Y:S02]  /*1e90*/  IMAD R28, R8, R28, R31 ;  /* 0x0000001c081c7224 */ /* 0x000fe400078e021f */
[----:B------:R-:W-:Y:S02]  /*1ea0*/  IMAD.MOV R30, RZ, RZ, -R30 ;  /* 0x000000ffff1e7224 */ /* 0x000fe400078e0a1e */
[----:B------:R-:W-:-:S04]  /*1eb0*/  IMAD.HI.U32 R32, R6, R37, RZ ;  /* 0x0000002506207227 */ /* 0x000fc800078e00ff */
[----:B------:R-:W-:Y:S02]  /*1ec0*/  IMAD R30, R8, R30, R35 ;  /* 0x0000001e081e7224 */ /* 0x000fe400078e0223 */
[----:B------:R-:W-:Y:S02]  /*1ed0*/  IMAD.MOV R32, RZ, RZ, -R32 ;  /* 0x000000ffff207224 */ /* 0x000fe400078e0a20 */
[----:B------:R-:W-:-:S04]  /*1ee0*/  IMAD.HI.U32 R34, R6, R41, RZ ;  /* 0x0000002906227227 */ /* 0x000fc800078e00ff */
[----:B------:R-:W-:Y:S02]  /*1ef0*/  IMAD R32, R8, R32, R37 ;  /* 0x0000002008207224 */ /* 0x000fe400078e0225 */
[----:B------:R-:W-:-:S04]  /*1f00*/  IMAD.HI.U32 R35, R6, R43, RZ ;  /* 0x0000002b06237227 */ /* 0x000fc800078e00ff */
[----:B------:R-:W-:Y:S02]  /*1f10*/  IMAD.MOV R34, RZ, RZ, -R34 ;  /* 0x000000ffff227224 */ /* 0x000fe400078e0a22 */
[----:B------:R-:W-:Y:S02]  /*1f20*/  IMAD.MOV R35, RZ, RZ, -R35 ;  /* 0x000000ffff237224 */ /* 0x000fe400078e0a23 */
[C---:B------:R-:W-:Y:S01]  /*1f30*/  IMAD R34, R8.reuse, R34, R41 ;  /* 0x0000002208227224 */ /* 0x040fe200078e0229 */
[----:B------:R-:W-:Y:S01]  /*1f40*/  IABS R41, R179 ;  /* 0x000000b300297213 */ /* 0x000fe20000000000 */
[----:B------:R-:W-:Y:S01]  /*1f50*/  IMAD R35, R8, R35, R43 ;  /* 0x0000002308237224 */ /* 0x000fe200078e022b */
[----:B------:R-:W-:Y:S01]  /*1f60*/  IABS R43, R180 ;  /* 0x000000b4002b7213 */ /* 0x000fe20000000000 */
[----:B------:R-:W-:-:S04]  /*1f70*/  IMAD.HI.U32 R44, R6, R49, RZ ;  /* 0x00000031062c7227 */ /* 0x000fc800078e00ff */
[----:B------:R-:W-:-:S04]  /*1f80*/  IMAD.HI.U32 R37, R6, R41, RZ ;  /* 0x0000002906257227 */ /* 0x000fc800078e00ff */
[----:B------:R-:W-:Y:S02]  /*1f90*/  IMAD.MOV R37, RZ, RZ, -R37 ;  /* 0x000000ffff257224 */ /* 0x000fe400078e0a25 */
[----:B------:R-:W-:-:S04]  /*1fa0*/  IMAD.HI.U32 R38, R6, R43, RZ ;  /* 0x0000002b06267227 */ /* 0x000fc800078e00ff */
[C---:B------:R-:W-:Y:S02]  /*1fb0*/  IMAD R37, R8.reuse, R37, R41 ;  /* 0x0000002508257224 */ /* 0x040fe400078e0229 */
        /* <DEDUP_REMOVED lines=9> */
[----:B------:R-:W-:Y:S02]  /*2050*/  IMAD.MOV R52, RZ, RZ, -R52 ;  /* 0x000000ffff347224 */ /* 0x000fe400078e0a34 */
[C---:B------:R-:W-:Y:S02]  /*2060*/  IMAD R40, R8.reuse, R40, R43 ;  /* 0x0000002808287224 */ /* 0x040fe400078e022b */
[----:B------:R-:W-:Y:S02]  /*2070*/  IMAD.MOV.U32 R43, RZ, RZ, R42 ;  /* 0x000000ffff2b7224 */ /* 0x000fe400078e002a */
[----:B------:R-:W-:Y:S01]  /*2080*/  IMAD R52, R8, R52, R55 ;  /* 0x0000003408347224 */ /* 0x000fe200078e0237 */
[----:B------:R-:W-:Y:S01]  /*2090*/  IABS R55, R215 ;  /* 0x000000d700377213 */ /* 0x000fe20000000000 */
[----:B------:R-:W-:-:S04]  /*20a0*/  IMAD.HI.U32 R42, R6, R43, RZ ;  /* 0x0000002b062a7227 */ /* 0x000fc800078e00ff */
[----:B------:R-:W-:Y:S02]  /*20b0*/  IMAD.MOV R42, RZ, RZ, -R42 ;  /* 0x000000ffff2a7224 */ /* 0x000fe400078e0a2a */
[----:B------:R-:W-:-:S04]  /*20c0*/  IMAD.HI.U32 R54, R6, R57, RZ ;  /* 0x0000003906367227 */ /* 0x000fc800078e00ff */
[----:B------:R-:W-:Y:S02]  /*20d0*/  IMAD R42, R8, R42, R43 ;  /* 0x0000002a082a7224 */ /* 0x000fe400078e022b */
[----:B------:R-:W-:-:S04]  /*20e0*/  IMAD.HI.U32 R43, R6, R47, RZ ;  /* 0x0000002f062b7227 */ /* 0x000fc800078e00ff */
[----:B------:R-:W-:Y:S02]  /*20f0*/  IMAD.MOV R43, RZ, RZ, -R43 ;  /* 0x000000ffff2b7224 */ /* 0x000fe400078e0a2b */
[----:B------:R-:W-:Y:S02]  /*2100*/  IMAD.MOV R54, RZ, RZ, -R54 ;  /* 0x000000ffff367224 */ /* 0x000fe400078e0a36 */
[C---:B------:R-:W-:Y:S02]  /*2110*/  IMAD R43, R8.reuse, R43, R47 ;  /* 0x0000002b082b7224 */ /* 0x040fe400078e022f */
[----:B------:R-:W-:Y:S02]  /*2120*/  IMAD.MOV.U32 R47, RZ, RZ, R46 ;  /* 0x000000ffff2f7224 */ /* 0x000fe400078e002e */
[----:B------:R-:W-:Y:S02]  /*2130*/  IMAD R54, R8, R54, R57 ;  /* 0x0000003608367224 */ /* 0x000fe400078e0239 */
[----:B------:R-:W-:-:S04]  /*2140*/  IMAD.HI.U32 R46, R6, R47, RZ ;  /* 0x0000002f062e7227 */ /* 0x000fc800078e00ff */
[----:B------:R-:W-:Y:S02]  /*2150*/  IMAD.MOV R46, RZ, RZ, -R46 ;  /* 0x000000ffff2e7224 */ /* 0x000fe400078e0a2e */
[----:B------:R-:W-:-:S04]  /*2160*/  IMAD.HI.U32 R57, R6, R61, RZ ;  /* 0x0000003d06397227 */ /* 0x000fc800078e00ff */
[----:B------:R-:W-:Y:S02]  /*2170*/  IMAD R46, R8, R46, R47 ;  /* 0x0000002e082e7224 */ /* 0x000fe400078e022f */
[----:B------:R-:W-:-:S04]  /*2180*/  IMAD.HI.U32 R47, R6, R49, RZ ;  /* 0x00000031062f7227 */ /* 0x000fc800078e00ff */
        /* <DEDUP_REMOVED lines=8> */
[----:B------:R-:W-:Y:S02]  /*2210*/  IMAD.MOV R58, RZ, RZ, -R58 ;  /* 0x000000ffff3a7224 */ /* 0x000fe400078e0a3a */
[C---:B------:R-:W-:Y:S01]  /*2220*/  IMAD R57, R8.reuse, R57, R61 ;  /* 0x0000003908397224 */ /* 0x040fe200078e023d */
[----:B------:R-:W-:Y:S01]  /*2230*/  IABS R61, R222 ;  /* 0x000000de003d7213 */ /* 0x000fe20000000000 */
[----:B------:R-:W-:-:S02]  /*2240*/  IMAD R58, R8, R58, R63 ;  /* 0x0000003a083a7224 */ /* 0x000fc400078e023f */
[----:B------:R-:W-:-:S04]  /*2250*/  IMAD.HI.U32 R62, R6, R67, RZ ;  /* 0x00000043063e7227 */ /* 0x000fc800078e00ff */
[----:B------:R-:W-:-:S04]  /*2260*/  IMAD.HI.U32 R60, R6, R61, RZ ;  /* 0x0000003d063c7227 */ /* 0x000fc800078e00ff */
[----:B------:R-:W-:Y:S02]  /*2270*/  IMAD.MOV R60, RZ, RZ, -R60 ;  /* 0x000000ffff3c7224 */ /* 0x000fe400078e0a3c */
[----:B------:R-:W-:Y:S02]  /*2280*/  IMAD.MOV R62, RZ, RZ, -R62 ;  /* 0x000000ffff3e7224 */ /* 0x000fe400078e0a3e */
[----:B------:R-:W-:Y:S02]  /*2290*/  IMAD R60, R8, R60, R61 ;  /* 0x0000003c083c7224 */ /* 0x000fe400078e023d */
[----:B------:R-:W-:-:S04]  /*22a0*/  IMAD.HI.U32 R64, R6, R71, RZ ;  /* 0x0000004706407227 */ /* 0x000fc800078e00ff */
[----:B------:R-:W-:Y:S01]  /*22b0*/  IMAD R62, R8, R62, R67 ;  /* 0x0000003e083e7224 */ /* 0x000fe200078e0243 */
[----:B------:R-:W-:Y:S01]  /*22c0*/  IABS R67, R227 ;  /* 0x000000e300437213 */ /* 0x000fe20000000000 */
[----:B------:R-:W-:Y:S02]  /*22d0*/  IMAD.MOV R64, RZ, RZ, -R64 ;  /* 0x000000ffff407224 */ /* 0x000fe400078e0a40 */
[----:B------:R-:W-:-:S04]  /*22e0*/  IMAD.HI.U32 R63, R6, R69, RZ ;  /* 0x00000045063f7227 */ /* 0x000fc800078e00ff */
[----:B------:R-:W-:Y:S01]  /*22f0*/  IMAD R64, R8, R64, R71 ;  /* 0x0000004008407224 */ /* 0x000fe200078e0247 */
[----:B--2---:R-:W-:Y:S01]  /*2300*/  IABS R17, R207 ;  /* 0x000000cf00117213 */ /* 0x004fe20000000000 */
[----:B------:R-:W-:Y:S01]  /*2310*/  IMAD.MOV R63, RZ, RZ, -R63 ;  /* 0x000000ffff3f7224 */ /* 0x000fe200078e0a3f */
[----:B------:R-:W-:Y:S01]  /*2320*/  IABS R71, R231 ;  /* 0x000000e700477213 */ /* 0x000fe20000000000 */
[----:B------:R-:W-:Y:S01]  /*2330*/  IMAD.HI.U32 R70, R6, R73, RZ ;  /* 0x0000004906467227 */ /* 0x000fe200078e00ff */
[----:B---3--:R-:W-:-:S03]  /*2340*/  IABS R5, R248 ;  /* 0x000000f800057213 */ /* 0x008fc60000000000 */
[----:B------:R-:W-:Y:S01]  /*2350*/  IMAD.MOV.U32 R11, RZ, RZ, R17 ;  /* 0x000000ffff0b7224 */ /* 0x000fe200078e0011 */
[----:B----4-:R-:W-:Y:S01]  /*2360*/  IABS R19, R249 ;  /* 0x000000f900137213 */ /* 0x010fe20000000000 */
[----:B------:R-:W-:Y:S02]  /*2370*/  IMAD.MOV.U32 R17, RZ, RZ, R5 ;  /* 0x000000ffff117224 */ /* 0x000fe400078e0005 */
[----:B------:R-:W-:Y:S01]  /*2380*/  IMAD.HI.U32 R5, R4, R11, RZ ;  /* 0x0000000b04057227 */ /* 0x000fe200078e00ff */
[----:B------:R-:W-:-:S03]  /*2390*/  IABS R21, R250 ;  /* 0x000000fa00157213 */ /* 0x000fc60000000000 */
[----:B------:R-:W-:-:S04]  /*23a0*/  IMAD.HI.U32 R7, R4, R17, RZ ;  /* 0x0000001104077227 */ /* 0x000fc800078e00ff */
[----:B------:R-:W-:-:S04]  /*23b0*/  IMAD.HI.U32 R9, R4, R19, RZ ;  /* 0x0000001304097227 */ /* 0x000fc800078e00ff */
[----:B------:R-:W-:-:S04]  /*23c0*/  IMAD.HI.U32 R4, R4, R21, RZ ;  /* 0x0000001504047227 */ /* 0x000fc800078e00ff */
[----:B------:R-:W-:Y:S02]  /*23d0*/  IMAD.MOV R5, RZ, RZ, -R5 ;  /* 0x000000ffff057224 */ /* 0x000fe400078e0a05 */
[----:B------:R-:W-:Y:S02]  /*23e0*/  IMAD.MOV R18, RZ, RZ, -R4 ;  /* 0x000000ffff127224 */ /* 0x000fe400078e0a04 */
[----:B------:R-:W-:Y:S02]  /*23f0*/  IMAD.MOV R7, RZ, RZ, -R7 ;  /* 0x000000ffff077224 */ /* 0x000fe400078e0a07 */
[C---:B------:R-:W-:Y:S01]  /*2400*/  IMAD R4, R16.reuse, R5, R11 ;  /* 0x0000000510047224 */ /* 0x040fe200078e020b */
[----:B------:R-:W-:Y:S01]  /*2410*/  IABS R11, R0 ;  /* 0x00000000000b7213 */ /* 0x000fe20000000000 */
[----:B------:R-:W-:Y:S02]  /*2420*/  IMAD.MOV R9, RZ, RZ, -R9 ;  /* 0x000000ffff097224 */ /* 0x000fe400078e0a09 */
[C---:B------:R-:W-:Y:S01]  /*2430*/  IMAD R5, R16.reuse, R7, R17 ;  /* 0x0000000710057224 */ /* 0x040fe200078e0211 */
[C---:B------:R-:W-:Y:S01]  /*2440*/  ISETP.GT.U32.AND P2, PT, R16.reuse, R4, PT ;  /* 0x000000041000720c */ /* 0x040fe20003f44070 */
[C---:B------:R-:W-:Y:S01]  /*2450*/  IMAD R7, R16.reuse, R9, R19 ;  /* 0x0000000910077224 */ /* 0x040fe200078e0213 */
[----:B------:R-:W-:Y:S01]  /*2460*/  IABS R19, R14 ;  /* 0x0000000e00137213 */ /* 0x000fe20000000000 */
[C---:B------:R-:W-:Y:S01]  /*2470*/  IMAD R9, R16.reuse, R18, R21 ;  /* 0x0000001210097224 */ /* 0x040fe200078e0215 */
[----:B------:R-:W-:Y:S01]  /*2480*/  ISETP.GT.U32.AND P3, PT, R16, R5, PT ;  /* 0x000000051000720c */ /* 0x000fe20003f64070 */
[----:B------:R-:W-:Y:S01]  /*2490*/  IMAD.HI.U32 R0, R6, R11, RZ ;  /* 0x0000000b06007227 */ /* 0x000fe200078e00ff */
[----:B------:R-:W-:-:S02]  /*24a0*/  ISETP.GT.U32.AND P5, PT, R16, R7, PT ;  /* 0x000000071000720c */ /* 0x000fc40003fa4070 */
[----:B------:R-:W-:Y:S01]  /*24b0*/  ISETP.GT.U32.AND P1, PT, R16, R9, PT ;  /* 0x000000091000720c */ /* 0x000fe20003f24070 */
[----:B------:R-:W-:Y:S01]  /*24c0*/  IMAD.MOV R0, RZ, RZ, -R0 ;  /* 0x000000ffff007224 */ /* 0x000fe200078e0a00 */
[----:B------:R-:W-:Y:S01]  /*24d0*/  IABS R17, R12 ;  /* 0x0000000c00117213 */ /* 0x000fe20000000000 */
[----:B------:R-:W-:Y:S01]  /*24e0*/  IMAD.HI.U32 R12, R6, R19, RZ ;  /* 0x00000013060c7227 */ /* 0x000fe200078e00ff */
[----:B------:R-:W-:-:S03]  /*24f0*/  IABS R21, R15 ;  /* 0x0000000f00157213 */ /* 0x000fc60000000000 */
[--C-:B------:R-:W-:Y:S02]  /*2500*/  @!P2 IMAD.IADD R4, R4, 0x1, -R16.reuse ;  /* 0x000000010404a824 */ /* 0x100fe400078e0a10 */
[--C-:B------:R-:W-:Y:S02]  /*2510*/  @!P3 IMAD.IADD R5, R5, 0x1, -R16.reuse ;  /* 0x000000010505b824 */ /* 0x100fe400078e0a10 */
[--C-:B------:R-:W-:Y:S01]  /*2520*/  @!P5 IMAD.IADD R7, R7, 0x1, -R16.reuse ;  /* 0x000000010707d824 */ /* 0x100fe200078e0a10 */
[C---:B------:R-:W-:Y:S01]  /*2530*/  ISETP.GT.U32.AND P4, PT, R16.reuse, R4, PT ;  /* 0x000000041000720c */ /* 0x040fe20003f84070 */
[----:B------:R-:W-:Y:S01]  /*2540*/  @!P1 IMAD.IADD R9, R9, 0x1, -R16 ;  /* 0x0000000109099824 */ /* 0x000fe200078e0a10 */
[----:B------:R-:W-:Y:S01]  /*2550*/  ISETP.GT.U32.AND P3, PT, R16, R5, PT ;  /* 0x000000051000720c */ /* 0x000fe20003f64070 */
[----:B------:R-:W-:Y:S01]  /*2560*/  IMAD R11, R8, R0, R11 ;  /* 0x00000000080b7224 */ /* 0x000fe200078e020b */
[C---:B------:R-:W-:Y:S01]  /*2570*/  ISETP.GT.U32.AND P5, PT, R16.reuse, R7, PT ;  /* 0x000000071000720c */ /* 0x040fe20003fa4070 */
[----:B------:R-:W-:Y:S01]  /*2580*/  IMAD.MOV R12, RZ, RZ, -R12 ;  /* 0x000000ffff0c7224 */ /* 0x000fe200078e0a0c */
[----:B------:R-:W-:Y:S01]  /*2590*/  ISETP.GT.U32.AND P2, PT, R16, R9, PT ;  /* 0x000000091000720c */ /* 0x000fe20003f44070 */
[----:B------:R-:W-:Y:S01]  /*25a0*/  IMAD.HI.U32 R0, R6, R21, RZ ;  /* 0x0000001506007227 */ /* 0x000fe200078e00ff */
[----:B------:R-:W-:-:S03]  /*25b0*/  ISETP.GE.AND P1, PT, R207, RZ, PT ;  /* 0x000000ffcf00720c */ /* 0x000fc60003f26270 */
[----:B------:R-:W-:Y:S02]  /*25c0*/  IMAD R19, R8, R12, R19 ;  /* 0x0000000c08137224 */ /* 0x000fe400078e0213 */
[--C-:B------:R-:W-:Y:S01]  /*25d0*/  @!P4 IMAD.IADD R4, R4, 0x1, -R16.reuse ;  /* 0x000000010404c824 */ /* 0x100fe200078e0a10 */
[C---:B------:R-:W-:Y:S01]  /*25e0*/  ISETP.GT.U32.AND P4, PT, R8.reuse, R23, PT ;  /* 0x000000170800720c */ /* 0x040fe20003f84070 */
[--C-:B------:R-:W-:Y:S01]  /*25f0*/  @!P3 IMAD.IADD R5, R5, 0x1, -R16.reuse ;  /* 0x000000010505b824 */ /* 0x100fe200078e0a10 */
[----:B------:R-:W-:Y:S01]  /*2600*/  ISETP.GT.U32.AND P3, PT, R8, R11, PT ;  /* 0x0000000b0800720c */ /* 0x000fe20003f64070 */
[--C-:B------:R-:W-:Y:S01]  /*2610*/  @!P5 IMAD.IADD R7, R7, 0x1, -R16.reuse ;  /* 0x000000010707d824 */ /* 0x100fe200078e0a10 */
[----:B------:R-:W-:Y:S01]  /*2620*/  ISETP.GE.AND P5, PT, R248, RZ, PT ;  /* 0x000000fff800720c */ /* 0x000fe20003fa6270 */
[----:B------:R-:W-:Y:S01]  /*2630*/  @!P2 IMAD.IADD R9, R9, 0x1, -R16 ;  /* 0x000000010909a824 */ /* 0x000fe200078e0a10 */
[----:B------:R-:W-:Y:S01]  /*2640*/  ISETP.GE.AND P2, PT, R249, RZ, PT ;  /* 0x000000fff900720c */ /* 0x000fe20003f46270 */
[----:B------:R-:W-:Y:S01]  /*2650*/  @!P1 IMAD.MOV R4, RZ, RZ, -R4 ;  /* 0x000000ffff049224 */ /* 0x000fe200078e0a04 */
[----:B------:R-:W-:Y:S01]  /*2660*/  ISETP.GE.AND P1, PT, R250, RZ, PT ;  /* 0x000000fffa00720c */ /* 0x000fe20003f26270 */
[----:B------:R-:W-:Y:S01]  /*2670*/  IMAD.MOV R0, RZ, RZ, -R0 ;  /* 0x000000ffff007224 */ /* 0x000fe200078e0a00 */
[----:B------:R-:W-:Y:S01]  /*2680*/  IABS R16, R158 ;  /* 0x0000009e00107213 */ /* 0x000fe20000000000 */
[----:B------:R-:W-:-:S04]  /*2690*/  IMAD.HI.U32 R10, R6, R17, RZ ;  /* 0x00000011060a7227 */ /* 0x000fc800078e00ff */
[--C-:B------:R-:W-:Y:S01]  /*26a0*/  @!P4 IMAD.IADD R23, R23, 0x1, -R8.reuse ;  /* 0x000000011717c824 */ /* 0x100fe200078e0a08 */
[----:B------:R-:W-:Y:S01]  /*26b0*/  ISETP.NE.AND P4, PT, R2, RZ, PT ;  /* 0x000000ff0200720c */ /* 0x000fe20003f85270 */
[----:B------:R-:W-:Y:S02]  /*26c0*/  @!P3 IMAD.IADD R11, R11, 0x1, -R8 ;  /* 0x000000010b0bb824 */ /* 0x000fe400078e0a08 */
[----:B------:R-:W-:Y:S01]  /*26d0*/  @!P5 IMAD.MOV R5, RZ, RZ, -R5 ;  /* 0x000000ffff05d224 */ /* 0x000fe200078e0a05 */
[C---:B------:R-:W-:Y:S01]  /*26e0*/  ISETP.GT.U32.AND P3, PT, R8.reuse, R23, PT ;  /* 0x000000170800720c */ /* 0x040fe20003f64070 */
[----:B------:R-:W-:Y:S01]  /*26f0*/  @!P2 IMAD.MOV R7, RZ, RZ, -R7 ;  /* 0x000000ffff07a224 */ /* 0x000fe200078e0a07 */
[C---:B------:R-:W-:Y:S01]  /*2700*/  SEL R192, R193.reuse, R4, !P4 ;  /* 0x00000004c1c07207 */ /* 0x040fe20006000000 */
[----:B------:R-:W-:Y:S01]  /*2710*/  @!P1 IMAD.MOV R9, RZ, RZ, -R9 ;  /* 0x000000ffff099224 */ /* 0x000fe200078e0a09 */
[C---:B------:R-:W-:Y:S01]  /*2720*/  SEL R191, R193.reuse, R5, !P4 ;  /* 0x00000005c1bf7207 */ /* 0x040fe20006000000 */
[C---:B------:R-:W-:Y:S01]  /*2730*/  IMAD R21, R8.reuse, R0, R21 ;  /* 0x0000000008157224 */ /* 0x040fe200078e0215 */
[C---:B------:R-:W-:Y:S01]  /*2740*/  SEL R190, R193.reuse, R7, !P4 ;  /* 0x00000007c1be7207 */ /* 0x040fe20006000000 */
[----:B------:R-:W-:Y:S01]  /*2750*/  IMAD.MOV R10, RZ, RZ, -R10 ;  /* 0x000000ffff0a7224 */ /* 0x000fe200078e0a0a */
[----:B------:R-:W-:Y:S01]  /*2760*/  SEL R193, R193, R9, !P4 ;  /* 0x00000009c1c17207 */ /* 0x000fe20006000000 */
[C---:B------:R-:W-:Y:S01]  /*2770*/  IMAD R63, R8.reuse, R63, R69 ;  /* 0x0000003f083f7224 */ /* 0x040fe200078e0245 */
[C---:B------:R-:W-:Y:S01]  /*2780*/  ISETP.GT.U32.AND P4, PT, R8.reuse, R19, PT ;  /* 0x000000130800720c */ /* 0x040fe20003f84070 */
[C---:B------:R-:W-:Y:S01]  /*2790*/  IMAD R17, R8.reuse, R10, R17 ;  /* 0x0000000a08117224 */ /* 0x040fe200078e0211 */
[----:B------:R-:W-:Y:S01]  /*27a0*/  IABS R9, R152 ;  /* 0x0000009800097213 */ /* 0x000fe20000000000 */
[----:B------:R-:W-:Y:S01]  /*27b0*/  @!P3 IMAD.IADD R23, R23, 0x1, -R8 ;  /* 0x000000011717b824 */ /* 0x000fe200078e0a08 */
[C---:B------:R-:W-:Y:S01]  /*27c0*/  ISETP.GT.U32.AND P3, PT, R8.reuse, R21, PT ;  /* 0x000000150800720c */ /* 0x040fe20003f64070 */
[----:B------:R-:W-:Y:S01]  /*27d0*/  IMAD.MOV R72, RZ, RZ, -R70 ;  /* 0x000000ffff487224 */ /* 0x000fe200078e0a46 */
[----:B------:R-:W-:Y:S01]  /*27e0*/  ISETP.GT.U32.AND P2, PT, R8, R17, PT ;  /* 0x000000110800720c */ /* 0x000fe20003f44070 */
[----:B------:R-:W-:Y:S01]  /*27f0*/  IMAD.HI.U32 R4, R6, R9, RZ ;  /* 0x0000000906047227 */ /* 0x000fe200078e00ff */
[----:B------:R-:W-:-:S02]  /*2800*/  IABS R0, R153 ;  /* 0x0000009900007213 */ /* 0x000fc40000000000 */
[C---:B------:R-:W-:Y:S01]  /*2810*/  ISETP.GT.U32.AND P5, PT, R8.reuse, R11, PT ;  /* 0x0000000b0800720c */ /* 0x040fe20003fa4070 */
[----:B------:R-:W-:Y:S01]  /*2820*/  IMAD.MOV R7, RZ, RZ, -R4 ;  /* 0x000000ffff077224 */ /* 0x000fe200078e0a04 */
[----:B------:R-:W-:Y:S01]  /*2830*/  ISETP.GE.AND P1, PT, R13, RZ, PT ;  /* 0x000000ff0d00720c */ /* 0x000fe20003f26270 */
[--C-:B------:R-:W-:Y:S01]  /*2840*/  @!P4 IMAD.IADD R19, R19, 0x1, -R8.reuse ;  /* 0x000000011313c824 */ /* 0x100fe200078e0a08 */
[----:B------:R-:W-:Y:S01]  /*2850*/  IABS R5, R154 ;  /* 0x0000009a00057213 */ /* 0x000fe20000000000 */
[C---:B------:R-:W-:Y:S01]  /*2860*/  IMAD R9, R8.reuse, R7, R9 ;  /* 0x0000000708097224 */ /* 0x040fe200078e0209 */
[----:B------:R-:W-:Y:S01]  /*2870*/  IABS R69, R228 ;  /* 0x000000e400457213 */ /* 0x000fe20000000000 */
[--C-:B------:R-:W-:Y:S01]  /*2880*/  @!P3 IMAD.IADD R21, R21, 0x1, -R8.reuse ;  /* 0x000000011515b824 */ /* 0x100fe200078e0a08 */
[----:B------:R-:W-:Y:S01]  /*2890*/  ISETP.GT.U32.AND P3, PT, R8, R19, PT ;  /* 0x000000130800720c */ /* 0x000fe20003f64070 */
[----:B------:R-:W-:Y:S01]  /*28a0*/  @!P2 IMAD.IADD R17, R17, 0x1, -R8 ;  /* 0x000000011111a824 */ /* 0x000fe200078e0a08 */
[----:B------:R-:W-:Y:S01]  /*28b0*/  ISETP.GE.AND P2, PT, R15, RZ, PT ;  /* 0x000000ff0f00720c */ /* 0x000fe20003f46270 */
[----:B------:R-:W-:-:S02]  /*28c0*/  IMAD.MOV.U32 R15, RZ, RZ, R0 ;  /* 0x000000ffff0f7224 */ /* 0x000fc400078e0000 */
[----:B------:R-:W-:Y:S01]  /*28d0*/  @!P5 IMAD.IADD R11, R11, 0x1, -R8 ;  /* 0x000000010b0bd824 */ /* 0x000fe200078e0a08 */
[----:B------:R-:W-:Y:S01]  /*28e0*/  ISETP.GT.U32.AND P4, PT, R8, R17, PT ;  /* 0x000000110800720c */ /* 0x000fe20003f84070 */
[----:B------:R-:W-:Y:S01]  /*28f0*/  IMAD.HI.U32 R4, R6, R15, RZ ;  /* 0x0000000f06047227 */ /* 0x000fe200078e00ff */
[----:B------:R-:W-:-:S03]  /*2900*/  ISETP.GE.AND P5, PT, R14, RZ, PT ;  /* 0x000000ff0e00720c */ /* 0x000fc60003fa6270 */
[----:B------:R-:W-:Y:S02]  /*2910*/  IMAD.MOV R4, RZ, RZ, -R4 ;  /* 0x000000ffff047224 */ /* 0x000fe400078e0a04 */
[--C-:B------:R-:W-:Y:S01]  /*2920*/  @!P3 IMAD.IADD R19, R19, 0x1, -R8.reuse ;  /* 0x000000011313b824 */ /* 0x100fe200078e0a08 */
[C---:B------:R-:W-:Y:S01]  /*2930*/  ISETP.GT.U32.AND P3, PT, R8.reuse, R9, PT ;  /* 0x000000090800720c */ /* 0x040fe20003f64070 */
[----:B------:R-:W-:Y:S01]  /*2940*/  IMAD R10, R8, R4, R15 ;  /* 0x00000004080a7224 */ /* 0x000fe200078e020f */
[----:B------:R-:W-:Y:S01]  /*2950*/  IABS R15, R155 ;  /* 0x0000009b000f7213 */ /* 0x000fe20000000000 */
[----:B------:R-:W-:Y:S01]  /*2960*/  IMAD.MOV.U32 R0, RZ, RZ, R23 ;  /* 0x000000ffff007224 */ /* 0x000fe200078e0017 */
[----:B------:R-:W-:Y:S01]  /*2970*/  IABS R23, R156 ;  /* 0x0000009c00177213 */ /* 0x000fe20000000000 */
[----:B------:R-:W-:Y:S01]  /*2980*/  @!P4 IMAD.IADD R17, R17, 0x1, -R8 ;  /* 0x000000011111c824 */ /* 0x000fe200078e0a08 */
[----:B------:R-:W-:Y:S01]  /*2990*/  ISETP.GE.AND P4, PT, R153, RZ, PT ;  /* 0x000000ff9900720c */ /* 0x000fe20003f86270 */
[----:B------:R-:W-:-:S02]  /*29a0*/  IMAD.MOV.U32 R2, RZ, RZ, R11 ;  /* 0x000000ffff027224 */ /* 0x000fc400078e000b */
[----:B------:R-:W-:Y:S02]  /*29b0*/  IMAD.MOV.U32 R7, RZ, RZ, R17 ;  /* 0x000000ffff077224 */ /* 0x000fe400078e0011 */
[----:B------:R-:W-:Y:S01]  /*29c0*/  @!P6 IMAD.MOV R2, RZ, RZ, -R2 ;  /* 0x000000ffff02e224 */ /* 0x000fe200078e0a02 */
[----:B------:R-:W-:Y:S01]  /*29d0*/  ISETP.GE.AND P6, PT, R152, RZ, PT ;  /* 0x000000ff9800720c */ /* 0x000fe20003fc6270 */
[----:B------:R-:W-:Y:S02]  /*29e0*/  @!P3 IMAD.IADD R9, R9, 0x1, -R8 ;  /* 0x000000010909b824 */ /* 0x000fe400078e0a08 */
[----:B------:R-:W-:Y:S01]  /*29f0*/  @!P0 IMAD.MOV R7, RZ, RZ, -R7 ;  /* 0x000000ffff078224 */ /* 0x000fe200078e0a07 */
[----:B------:R-:W-:Y:S01]  /*2a00*/  ISETP.GT.U32.AND P0, PT, R8, R10, PT ;  /* 0x0000000a0800720c */ /* 0x000fe20003f04070 */
[----:B------:R-:W-:Y:S01]  /*2a10*/  IMAD.HI.U32 R14, R6, R23, RZ ;  /* 0x00000017060e7227 */ /* 0x000fe200078e00ff */
[----:B------:R-:W-:-:S03]  /*2a20*/  ISETP.GT.U32.AND P3, PT, R8, R9, PT ;  /* 0x000000090800720c */ /* 0x000fc60003f64070 */
[----:B------:R-:W-:Y:S02]  /*2a30*/  IMAD.MOV R14, RZ, RZ, -R14 ;  /* 0x000000ffff0e7224 */ /* 0x000fe400078e0a0e */
[----:B------:R-:W-:Y:S01]  /*2a40*/  @!P1 IMAD.MOV R0, RZ, RZ, -R0 ;  /* 0x000000ffff009224 */ /* 0x000fe200078e0a00 */
[C---:B------:R-:W-:Y:S01]  /*2a50*/  ISETP.GT.U32.AND P1, PT, R8.reuse, R21, PT ;  /* 0x000000150800720c */ /* 0x040fe20003f24070 */
[----:B------:R-:W-:Y:S01]  /*2a60*/  IMAD R14, R8, R14, R23 ;  /* 0x0000000e080e7224 */ /* 0x000fe200078e0217 */
[----:B------:R-:W-:Y:S01]  /*2a70*/  IABS R23, R162 ;  /* 0x000000a200177213 */ /* 0x000fe20000000000 */
[----:B------:R-:W-:Y:S02]  /*2a80*/  IMAD.MOV.U32 R11, RZ, RZ, R5 ;  /* 0x000000ffff0b7224 */ /* 0x000fe400078e0005 */
[--C-:B------:R-:W-:Y:S02]  /*2a90*/  @!P0 IMAD.IADD R10, R10, 0x1, -R8.reuse ;  /* 0x000000010a0a8824 */ /* 0x100fe400078e0a08 */
[----:B------:R-:W-:-:S02]  /*2aa0*/  @!P3 IMAD.IADD R9, R9, 0x1, -R8 ;  /* 0x000000010909b824 */ /* 0x000fc400078e0a08 */
[----:B------:R-:W-:Y:S01]  /*2ab0*/  IMAD.MOV.U32 R17, RZ, RZ, R16 ;  /* 0x000000ffff117224 */ /* 0x000fe200078e0010 */
[C---:B------:R-:W-:Y:S01]  /*2ac0*/  ISETP.GT.U32.AND P0, PT, R8.reuse, R10, PT ;  /* 0x0000000a0800720c */ /* 0x040fe20003f04070 */
[----:B------:R-:W-:Y:S01]  /*2ad0*/  @!P6 IMAD.MOV R9, RZ, RZ, -R9 ;  /* 0x000000ffff09e224 */ /* 0x000fe200078e0a09 */
[----:B------:R-:W-:Y:S01]  /*2ae0*/  ISETP.GT.U32.AND P6, PT, R8, R14, PT ;  /* 0x0000000e0800720c */ /* 0x000fe20003fc4070 */
[----:B------:R-:W-:-:S04]  /*2af0*/  IMAD.HI.U32 R5, R6, R11, RZ ;  /* 0x0000000b06057227 */ /* 0x000fc800078e00ff */
[----:B------:R-:W-:-:S04]  /*2b00*/  IMAD.HI.U32 R16, R6, R17, RZ ;  /* 0x0000001106107227 */ /* 0x000fc800078e00ff */
[----:B------:R-:W-:Y:S02]  /*2b10*/  IMAD.MOV R5, RZ, RZ, -R5 ;  /* 0x000000ffff057224 */ /* 0x000fe400078e0a05 */
[--C-:B------:R-:W-:Y:S01]  /*2b20*/  @!P1 IMAD.IADD R21, R21, 0x1, -R8.reuse ;  /* 0x0000000115159824 */ /* 0x100fe200078e0a08 */
[----:B------:R-:W-:Y:S01]  /*2b30*/  ISETP.GE.AND P1, PT, R154, RZ, PT ;  /* 0x000000ff9a00720c */ /* 0x000fe20003f26270 */
[----:B------:R-:W-:Y:S01]  /*2b40*/  IMAD.MOV.U32 R4, RZ, RZ, R19 ;  /* 0x000000ffff047224 */ /* 0x000fe200078e0013 */
[----:B------:R-:W-:Y:S01]  /*2b50*/  IABS R19, R159 ;  /* 0x0000009f00137213 */ /* 0x000fe20000000000 */
[--C-:B------:R-:W-:Y:S02]  /*2b60*/  @!P0 IMAD.IADD R10, R10, 0x1, -R8.reuse ;  /* 0x000000010a0a8824 */ /* 0x100fe400078e0a08 */
[----:B------:R-:W-:Y:S01]  /*2b70*/  @!P6 IMAD.IADD R14, R14, 0x1, -R8 ;  /* 0x000000010e0ee824 */ /* 0x000fe200078e0a08 */
[----:B------:R-:W-:Y:S01]  /*2b80*/  ISETP.GE.AND P6, PT, R156, RZ, PT ;  /* 0x000000ff9c00720c */ /* 0x000fe20003fc6270 */
[----:B------:R-:W-:-:S02]  /*2b90*/  IMAD.MOV R16, RZ, RZ, -R16 ;  /* 0x000000ffff107224 */ /* 0x000fc400078e0a10 */
[C---:B------:R-:W-:Y:S02]  /*2ba0*/  IMAD R11, R8.reuse, R5, R11 ;  /* 0x00000005080b7224 */ /* 0x040fe400078e020b */
[----:B------:R-:W-:Y:S01]  /*2bb0*/  IMAD.MOV.U32 R5, RZ, RZ, R21 ;  /* 0x000000ffff057224 */ /* 0x000fe200078e0015 */
[----:B------:R-:W-:Y:S01]  /*2bc0*/  IABS R21, R160 ;  /* 0x000000a000157213 */ /* 0x000fe20000000000 */
[----:B------:R-:W-:Y:S01]  /*2bd0*/  @!P4 IMAD.MOV R10, RZ, RZ, -R10 ;  /* 0x000000ffff0ac224 */ /* 0x000fe200078e0a0a */
[C---:B------:R-:W-:Y:S01]  /*2be0*/  ISETP.GT.U32.AND P4, PT, R8.reuse, R14, PT ;  /* 0x0000000e0800720c */ /* 0x040fe20003f84070 */
[----:B------:R-:W-:Y:S02]  /*2bf0*/  IMAD R16, R8, R16, R17 ;  /* 0x0000001008107224 */ /* 0x000fe400078e0211 */
[----:B------:R-:W-:-:S04]  /*2c00*/  IMAD.HI.U32 R17, R6, R19, RZ ;  /* 0x0000001306117227 */ /* 0x000fc800078e00ff */
[----:B------:R-:W-:-:S04]  /*2c10*/  IMAD.HI.U32 R18, R6, R21, RZ ;  /* 0x0000001506127227 */ /* 0x000fc800078e00ff */
[----:B------:R-:W-:Y:S02]  /*2c20*/  IMAD.MOV R17, RZ, RZ, -R17 ;  /* 0x000000ffff117224 */ /* 0x000fe400078e0a11 */
[----:B------:R-:W-:-:S04]  /*2c30*/  IMAD.HI.U32 R12, R6, R15, RZ ;  /* 0x0000000f060c7227 */ /* 0x000fc800078e00ff */
[----:B------:R-:W-:Y:S01]  /*2c40*/  @!P5 IMAD.MOV R4, RZ, RZ, -R4 ;  /* 0x000000ffff04d224 */ /* 0x000fe200078e0a04 */
[C---:B------:R-:W-:Y:S01]  /*2c50*/  ISETP.GT.U32.AND P5, PT, R8.reuse, R11, PT ;  /* 0x0000000b0800720c */ /* 0x040fe20003fa4070 */
[----:B------:R-:W-:Y:S02]  /*2c60*/  IMAD.MOV R18, RZ, RZ, -R18 ;  /* 0x000000ffff127224 */ /* 0x000fe400078e0a12 */
[C---:B------:R-:W-:Y:S02]  /*2c70*/  IMAD R17, R8.reuse, R17, R19 ;  /* 0x0000001108117224 */ /* 0x040fe400078e0213 */
[----:B------:R-:W-:Y:S02]  /*2c80*/  IMAD.MOV R12, RZ, RZ, -R12 ;  /* 0x000000ffff0c7224 */ /* 0x000fe400078e0a0c */
[----:B------:R-:W-:Y:S01]  /*2c90*/  IMAD R18, R8, R18, R21 ;  /* 0x0000001208127224 */ /* 0x000fe200078e0215 */
[----:B------:R-:W-:Y:S01]  /*2ca0*/  IABS R21, R161 ;  /* 0x000000a100157213 */ /* 0x000fe20000000000 */
[----:B------:R-:W-:Y:S01]  /*2cb0*/  @!P4 IMAD.IADD R14, R14, 0x1, -R8 ;  /* 0x000000010e0ec824 */ /* 0x000fe200078e0a08 */
[C---:B------:R-:W-:Y:S01]  /*2cc0*/  ISETP.GT.U32.AND P4, PT, R8.reuse, R17, PT ;  /* 0x000000110800720c */ /* 0x040fe20003f84070 */
[----:B------:R-:W-:-:S02]  /*2cd0*/  IMAD R12, R8, R12, R15 ;  /* 0x0000000c080c7224 */ /* 0x000fc400078e020f */
[----:B------:R-:W-:-:S03]  /*2ce0*/  IMAD.HI.U32 R15, R6, R25, RZ ;  /* 0x00000019060f7227 */ /* 0x000fc600078e00ff */
[C---:B------:R-:W-:Y:S01]  /*2cf0*/  ISETP.GT.U32.AND P3, PT, R8.reuse, R12, PT ;  /* 0x0000000c0800720c */ /* 0x040fe20003f64070 */
[----:B------:R-:W-:Y:S01]  /*2d00*/  @!P6 IMAD.MOV R14, RZ, RZ, -R14 ;  /* 0x000000ffff0ee224 */ /* 0x000fe200078e0a0e */
[C---:B------:R-:W-:Y:S01]  /*2d10*/  ISETP.GT.U32.AND P6, PT, R8.reuse, R18, PT ;  /* 0x000000120800720c */ /* 0x040fe20003fc4070 */
[----:B------:R-:W-:Y:S02]  /*2d20*/  IMAD.MOV R15, RZ, RZ, -R15 ;  /* 0x000000ffff0f7224 */ /* 0x000fe400078e0a0f */
[--C-:B------:R-:W-:Y:S02]  /*2d30*/  @!P5 IMAD.IADD R11, R11, 0x1, -R8.reuse ;  /* 0x000000010b0bd824 */ /* 0x100fe400078e0a08 */
[C---:B------:R-:W-:Y:S01]  /*2d40*/  IMAD R15, R8.reuse, R15, R25 ;  /* 0x0000000f080f7224 */ /* 0x040fe200078e0219 */
[----:B------:R-:W-:Y:S01]  /*2d50*/  IABS R25, R163 ;  /* 0x000000a300197213 */ /* 0x000fe20000000000 */
[----:B------:R-:W-:Y:S01]  /*2d60*/  @!P4 IMAD.IADD R17, R17, 0x1, -R8 ;  /* 0x000000011111c824 */ /* 0x000fe200078e0a08 */
[----:B------:R-:W-:Y:S01]  /*2d70*/  ISETP.GT.U32.AND P5, PT, R8, R11, PT ;  /* 0x0000000b0800720c */ /* 0x000fe20003fa4070 */
[----:B------:R-:W-:Y:S01]  /*2d80*/  IMAD.HI.U32 R19, R6, R21, RZ ;  /* 0x0000001506137227 */ /* 0x000fe200078e00ff */
[----:B------:R-:W-:-:S02]  /*2d90*/  ISETP.GT.U32.AND P0, PT, R8, R15, PT ;  /* 0x0000000f0800720c */ /* 0x000fc40003f04070 */
[----:B------:R-:W-:Y:S01]  /*2da0*/  ISETP.GE.AND P4, PT, R162, RZ, PT ;  /* 0x000000ffa200720c */ /* 0x000fe20003f86270 */
[--C-:B------:R-:W-:Y:S01]  /*2db0*/  @!P6 IMAD.IADD R18, R18, 0x1, -R8.reuse ;  /* 0x000000011212e824 */ /* 0x100fe200078e0a08 */
[----:B------:R-:W-:Y:S01]  /*2dc0*/  ISETP.GT.U32.AND P6, PT, R8, R17, PT ;  /* 0x000000110800720c */ /* 0x000fe20003fc4070 */
[--C-:B------:R-:W-:Y:S02]  /*2dd0*/  @!P3 IMAD.IADD R12, R12, 0x1, -R8.reuse ;  /* 0x000000010c0cb824 */ /* 0x100fe400078e0a08 */
[----:B------:R-:W-:Y:S02]  /*2de0*/  IMAD.MOV R19, RZ, RZ, -R19 ;  /* 0x000000ffff137224 */ /* 0x000fe400078e0a13 */
[----:B------:R-:W-:Y:S01]  /*2df0*/  @!P2 IMAD.MOV R5, RZ, RZ, -R5 ;  /* 0x000000ffff05a224 */ /* 0x000fe200078e0a05 */
[C---:B------:R-:W-:Y:S01]  /*2e00*/  ISETP.GT.U32.AND P3, PT, R8.reuse, R12, PT ;  /* 0x0000000c0800720c */ /* 0x040fe20003f64070 */
[--C-:B------:R-:W-:Y:S01]  /*2e10*/  @!P5 IMAD.IADD R11, R11, 0x1, -R8.reuse ;  /* 0x000000010b0bd824 */ /* 0x100fe200078e0a08 */
[----:B------:R-:W-:Y:S01]  /*2e20*/  ISETP.GE.AND P2, PT, R155, RZ, PT ;  /* 0x000000ff9b00720c */ /* 0x000fe20003f46270 */
[C---:B------:R-:W-:Y:S01]  /*2e30*/  IMAD R19, R8.reuse, R19, R21 ;  /* 0x0000001308137224 */ /* 0x040fe200078e0215 */
[----:B------:R-:W-:Y:S01]  /*2e40*/  ISETP.GT.U32.AND P5, PT, R8, R16, PT ;  /* 0x000000100800720c */ /* 0x000fe20003fa4070 */
[--C-:B------:R-:W-:Y:S01]  /*2e50*/  @!P0 IMAD.IADD R15, R15, 0x1, -R8.reuse ;  /* 0x000000010f0f8824 */ /* 0x100fe200078e0a08 */
[----:B------:R-:W-:Y:S01]  /*2e60*/  ISETP.GE.AND P0, PT, R158, RZ, PT ;  /* 0x000000ff9e00720c */ /* 0x000fe20003f06270 */
[----:B------:R-:W-:Y:S01]  /*2e70*/  @!P6 IMAD.IADD R17, R17, 0x1, -R8 ;  /* 0x000000011111e824 */ /* 0x000fe200078e0a08 */
[C---:B------:R-:W-:Y:S01]  /*2e80*/  ISETP.GT.U32.AND P6, PT, R8.reuse, R19, PT ;  /* 0x000000130800720c */ /* 0x040fe20003fc4070 */
[----:B------:R-:W-:Y:S01]  /*2e90*/  @!P1 IMAD.MOV R11, RZ, RZ, -R11 ;  /* 0x000000ffff0b9224 */ /* 0x000fe200078e0a0b */
[----:B------:R-:W-:Y:S01]  /*2ea0*/  ISETP.GT.U32.AND P1, PT, R8, R15, PT ;  /* 0x0000000f0800720c */ /* 0x000fe20003f24070 */
[----:B------:R-:W-:-:S04]  /*2eb0*/  IMAD.HI.U32 R21, R6, R25, RZ ;  /* 0x0000001906157227 */ /* 0x000fc800078e00ff */
[--C-:B------:R-:W-:Y:S01]  /*2ec0*/  @!P3 IMAD.IADD R12, R12, 0x1, -R8.reuse ;  /* 0x000000010c0cb824 */ /* 0x100fe200078e0a08 */
[----:B------:R-:W-:Y:S01]  /*2ed0*/  ISETP.GE.AND P3, PT, R157, RZ, PT ;  /* 0x000000ff9d00720c */ /* 0x000fe20003f66270 */
[----:B------:R-:W-:Y:S02]  /*2ee0*/  IMAD.MOV R21, RZ, RZ, -R21 ;  /* 0x000000ffff157224 */ /* 0x000fe400078e0a15 */
[----:B------:R-:W-:Y:S02]  /*2ef0*/  @!P5 IMAD.IADD R16, R16, 0x1, -R8 ;  /* 0x000000011010d824 */ /* 0x000fe400078e0a08 */
[----:B------:R-:W-:Y:S01]  /*2f00*/  @!P2 IMAD.MOV R12, RZ, RZ, -R12 ;  /* 0x000000ffff0ca224 */ /* 0x000fe200078e0a0c */
[----:B------:R-:W-:Y:S01]  /*2f10*/  ISETP.GE.AND P2, PT, R159, RZ, PT ;  /* 0x000000ff9f00720c */ /* 0x000fe20003f46270 */
[C---:B------:R-:W-:Y:S01]  /*2f20*/  IMAD R21, R8.reuse, R21, R25 ;  /* 0x0000001508157224 */ /* 0x040fe200078e0219 */
[----:B------:R-:W-:Y:S01]  /*2f30*/  ISETP.GT.U32.AND P5, PT, R8, R16, PT ;  /* 0x000000100800720c */ /* 0x000fe20003fa4070 */
[----:B------:R-:W-:-:S02]  /*2f40*/  @!P6 IMAD.IADD R19, R19, 0x1, -R8 ;  /* 0x000000011313e824 */ /* 0x000fc400078e0a08 */
[----:B------:R-:W-:Y:S01]  /*2f50*/  @!P1 IMAD.IADD R15, R15, 0x1, -R8 ;  /* 0x000000010f0f9824 */ /* 0x000fe200078e0a08 */
[----:B------:R-:W-:Y:S01]  /*2f60*/  ISETP.GT.U32.AND P6, PT, R8, R21, PT ;  /* 0x000000150800720c */ /* 0x000fe20003fc4070 */
[----:B------:R-:W-:Y:S01]  /*2f70*/  IMAD.HI.U32 R20, R6, R23, RZ ;  /* 0x0000001706147227 */ /* 0x000fe200078e00ff */
[----:B------:R-:W-:-:S03]  /*2f80*/  ISETP.GE.AND P1, PT, R160, RZ, PT ;  /* 0x000000ffa000720c */ /* 0x000fc60003f26270 */
[----:B------:R-:W-:Y:S01]  /*2f90*/  @!P3 IMAD.MOV R15, RZ, RZ, -R15 ;  /* 0x000000ffff0fb224 */ /* 0x000fe200078e0a0f */
[C---:B------:R-:W-:Y:S01]  /*2fa0*/  ISETP.GT.U32.AND P3, PT, R8.reuse, R18, PT ;  /* 0x000000120800720c */ /* 0x040fe20003f64070 */
[----:B------:R-:W-:Y:S01]  /*2fb0*/  @!P2 IMAD.MOV R17, RZ, RZ, -R17 ;  /* 0x000000ffff11a224 */ /* 0x000fe200078e0a11 */
[----:B------:R-:W-:Y:S01]  /*2fc0*/  ISETP.GT.U32.AND P2, PT, R8, R19, PT ;  /* 0x000000130800720c */ /* 0x000fe20003f44070 */
[----:B------:R-:W-:Y:S02]  /*2fd0*/  IMAD.MOV R20, RZ, RZ, -R20 ;  /* 0x000000ffff147224 */ /* 0x000fe400078e0a14 */
[--C-:B------:R-:W-:Y:S01]  /*2fe0*/  @!P5 IMAD.IADD R16, R16, 0x1, -R8.reuse ;  /* 0x000000011010d824 */ /* 0x100fe200078e0a08 */
[----:B------:R-:W-:Y:S01]  /*2ff0*/  ISETP.GE.AND P5, PT, R161, RZ, PT ;  /* 0x000000ffa100720c */ /* 0x000fe20003fa6270 */
[----:B------:R-:W-:Y:S02]  /*3000*/  @!P6 IMAD.IADD R21, R21, 0x1, -R8 ;  /* 0x000000011515e824 */ /* 0x000fe400078e0a08 */
[----:B------:R-:W-:-:S02]  /*3010*/  IMAD R20, R8, R20, R23 ;  /* 0x0000001408147224 */ /* 0x000fc400078e0217 */
[----:B------:R-:W-:Y:S01]  /*3020*/  IMAD.HI.U32 R25, R6, R33, RZ ;  /* 0x0000002106197227 */ /* 0x000fe200078e00ff */
[----:B------:R-:W-:-:S03]  /*3030*/  ISETP.GT.U32.AND P6, PT, R8, R21, PT ;  /* 0x000000150800720c */ /* 0x000fc60003fc4070 */
[--C-:B------:R-:W-:Y:S01]  /*3040*/  @!P3 IMAD.IADD R18, R18, 0x1, -R8.reuse ;  /* 0x000000011212b824 */ /* 0x100fe200078e0a08 */
[C---:B------:R-:W-:Y:S01]  /*3050*/  ISETP.GT.U32.AND P3, PT, R8.reuse, R20, PT ;  /* 0x000000140800720c */ /* 0x040fe20003f64070 */
[----:B------:R-:W-:Y:S02]  /*3060*/  IMAD.MOV R25, RZ, RZ, -R25 ;  /* 0x000000ffff197224 */ /* 0x000fe400078e0a19 */
[--C-:B------:R-:W-:Y:S01]  /*3070*/  @!P2 IMAD.IADD R19, R19, 0x1, -R8.reuse ;  /* 0x000000011313a824 */ /* 0x100fe200078e0a08 */
[C---:B------:R-:W-:Y:S01]  /*3080*/  ISETP.GT.U32.AND P2, PT, R8.reuse, R22, PT ;  /* 0x000000160800720c */ /* 0x040fe20003f44070 */
[C---:B------:R-:W-:Y:S01]  /*3090*/  IMAD R25, R8.reuse, R25, R33 ;  /* 0x0000001908197224 */ /* 0x040fe200078e0221 */
[----:B------:R-:W-:Y:S01]  /*30a0*/  IABS R33, R171 ;  /* 0x000000ab00217213 */ /* 0x000fe20000000000 */
[----:B------:R-:W-:Y:S01]  /*30b0*/  @!P5 IMAD.MOV R19, RZ, RZ, -R19 ;  /* 0x000000ffff13d224 */ /* 0x000fe200078e0a13 */
[C---:B------:R-:W-:Y:S01]  /*30c0*/  ISETP.GT.U32.AND P5, PT, R8.reuse, R24, PT ;  /* 0x000000180800720c */ /* 0x040fe20003fa4070 */
[----:B------:R-:W-:Y:S01]  /*30d0*/  @!P6 IMAD.IADD R21, R21, 0x1, -R8 ;  /* 0x000000011515e824 */ /* 0x000fe200078e0a08 */
[----:B------:R-:W-:Y:S01]  /*30e0*/  ISETP.GT.U32.AND P6, PT, R8, R25, PT ;  /* 0x000000190800720c */ /* 0x000fe20003fc4070 */
[----:B------:R-:W-:-:S04]  /*30f0*/  IMAD.HI.U32 R23, R6, R29, RZ ;  /* 0x0000001d06177227 */ /* 0x000fc800078e00ff */
[----:B------:R-:W-:Y:S02]  /*3100*/  @!P3 IMAD.IADD R20, R20, 0x1, -R8 ;  /* 0x000000011414b824 */ /* 0x000fe400078e0a08 */
[----:B------:R-:W-:Y:S02]  /*3110*/  IMAD.MOV R23, RZ, RZ, -R23 ;  /* 0x000000ffff177224 */ /* 0x000fe400078e0a17 */
[----:B------:R-:W-:Y:S01]  /*3120*/  @!P0 IMAD.MOV R16, RZ, RZ, -R16 ;  /* 0x000000ffff108224 */ /* 0x000fe200078e0a10 */
[C---:B------:R-:W-:Y:S01]  /*3130*/  ISETP.GT.U32.AND P3, PT, R8.reuse, R20, PT ;  /* 0x000000140800720c */ /* 0x040fe20003f64070 */
[----:B------:R-:W-:Y:S01]  /*3140*/  IMAD R23, R8, R23, R29 ;  /* 0x0000001708177224 */ /* 0x000fe200078e021d */
[----:B------:R-:W-:Y:S01]  /*3150*/  IABS R29, R169 ;  /* 0x000000a9001d7213 */ /* 0x000fe20000000000 */
[--C-:B------:R-:W-:Y:S01]  /*3160*/  @!P5 IMAD.IADD R24, R24, 0x1, -R8.reuse ;  /* 0x000000011818d824 */ /* 0x100fe200078e0a08 */
[----:B------:R-:W-:Y:S01]  /*3170*/  ISETP.GE.AND P0, PT, R163, RZ, PT ;  /* 0x000000ffa300720c */ /* 0x000fe20003f06270 */
[----:B------:R-:W-:-:S02]  /*3180*/  @!P6 IMAD.IADD R25, R25, 0x1, -R8 ;  /* 0x000000011919e824 */ /* 0x000fc400078e0a08 */
[----:B------:R-:W-:Y:S01]  /*3190*/  IMAD.HI.U32 R27, R6, R29, RZ ;  /* 0x0000001d061b7227 */ /* 0x000fe200078e00ff */
[----:B------:R-:W-:-:S03]  /*31a0*/  ISETP.GT.U32.AND P6, PT, R8, R24, PT ;  /* 0x000000180800720c */ /* 0x000fc60003fc4070 */
[----:B------:R-:W-:Y:S02]  /*31b0*/  IMAD.MOV R27, RZ, RZ, -R27 ;  /* 0x000000ffff1b7224 */ /* 0x000fe400078e0a1b */
[----:B------:R-:W-:Y:S01]  /*31c0*/  @!P3 IMAD.IADD R20, R20, 0x1, -R8 ;  /* 0x000000011414b824 */ /* 0x000fe200078e0a08 */
[C---:B------:R-:W-:Y:S01]  /*31d0*/  ISETP.GT.U32.AND P3, PT, R8.reuse, R23, PT ;  /* 0x000000170800720c */ /* 0x040fe20003f64070 */
[----:B------:R-:W-:Y:S02]  /*31e0*/  IMAD R27, R8, R27, R29 ;  /* 0x0000001b081b7224 */ /* 0x000fe400078e021d */
[----:B------:R-:W-:Y:S01]  /*31f0*/  @!P4 IMAD.MOV R20, RZ, RZ, -R20 ;  /* 0x000000ffff14c224 */ /* 0x000fe200078e0a14 */
[----:B------:R-:W-:Y:S01]  /*3200*/  ISETP.GE.AND P4, PT, R165, RZ, PT ;  /* 0x000000ffa500720c */ /* 0x000fe20003f86270 */
[----:B------:R-:W-:-:S04]  /*3210*/  IMAD.HI.U32 R29, R6, R33, RZ ;  /* 0x00000021061d7227 */ /* 0x000fc800078e00ff */
[--C-:B------:R-:W-:Y:S01]  /*3220*/  @!P6 IMAD.IADD R24, R24, 0x1, -R8.reuse ;  /* 0x000000011818e824 */ /* 0x100fe200078e0a08 */
[C---:B------:R-:W-:Y:S01]  /*3230*/  ISETP.GT.U32.AND P6, PT, R8.reuse, R27, PT ;  /* 0x0000001b0800720c */ /* 0x040fe20003fc4070 */
[----:B------:R-:W-:Y:S02]  /*3240*/  IMAD.MOV R29, RZ, RZ, -R29 ;  /* 0x000000ffff1d7224 */ /* 0x000fe400078e0a1d */
[--C-:B------:R-:W-:Y:S02]  /*3250*/  @!P3 IMAD.IADD R23, R23, 0x1, -R8.reuse ;  /* 0x000000011717b824 */ /* 0x100fe400078e0a08 */
[----:B------:R-:W-:Y:S01]  /*3260*/  IMAD R29, R8, R29, R33 ;  /* 0x0000001d081d7224 */ /* 0x000fe200078e0221 */
[----:B------:R-:W-:Y:S01]  /*3270*/  IABS R33, R173 ;  /* 0x000000ad00217213 */ /* 0x000fe20000000000 */
[----:B------:R-:W-:Y:S01]  /*3280*/  @!P2 IMAD.IADD R22, R22, 0x1, -R8 ;  /* 0x000000011616a824 */ /* 0x000fe200078e0a08 */
[C---:B------:R-:W-:Y:S01]  /*3290*/  ISETP.GT.U32.AND P5, PT, R8.reuse, R23, PT ;  /* 0x000000170800720c */ /* 0x040fe20003fa4070 */
[----:B------:R-:W-:Y:S01]  /*32a0*/  @!P0 IMAD.MOV R21, RZ, RZ, -R21 ;  /* 0x000000ffff158224 */ /* 0x000fe200078e0a15 */
[----:B------:R-:W-:Y:S01]  /*32b0*/  ISETP.GT.U32.AND P0, PT, R8, R25, PT ;  /* 0x000000190800720c */ /* 0x000fe20003f04070 */
[----:B------:R-:W-:Y:S01]  /*32c0*/  IMAD.HI.U32 R31, R6, R33, RZ ;  /* 0x00000021061f7227 */ /* 0x000fe200078e00ff */
[----:B------:R-:W-:-:S02]  /*32d0*/  ISETP.GT.U32.AND P3, PT, R8, R22, PT ;  /* 0x000000160800720c */ /* 0x000fc40003f64070 */
[----:B------:R-:W-:Y:S01]  /*32e0*/  ISETP.GE.AND P2, PT, R166, RZ, PT ;  /* 0x000000ffa600720c */ /* 0x000fe20003f46270 */
[----:B------:R-:W-:Y:S02]  /*32f0*/  @!P6 IMAD.IADD R27, R27, 0x1, -R8 ;  /* 0x000000011b1be824 */ /* 0x000fe400078e0a08 */
[----:B------:R-:W-:Y:S02]  /*3300*/  IMAD.MOV R31, RZ, RZ, -R31 ;  /* 0x000000ffff1f7224 */ /* 0x000fe400078e0a1f */
[----:B------:R-:W-:Y:S01]  /*3310*/  @!P1 IMAD.MOV R18, RZ, RZ, -R18 ;  /* 0x000000ffff129224 */ /* 0x000fe200078e0a12 */
[C---:B------:R-:W-:Y:S01]  /*3320*/  ISETP.GT.U32.AND P6, PT, R8.reuse, R27, PT ;  /* 0x0000001b0800720c */ /* 0x040fe20003fc4070 */
[--C-:B------:R-:W-:Y:S01]  /*3330*/  @!P5 IMAD.IADD R23, R23, 0x1, -R8.reuse ;  /* 0x000000011717d824 */ /* 0x100fe200078e0a08 */
[C---:B------:R-:W-:Y:S01]  /*3340*/  ISETP.GT.U32.AND P5, PT, R8.reuse, R26, PT ;  /* 0x0000001a0800720c */ /* 0x040fe20003fa4070 */
[----:B------:R-:W-:Y:S01]  /*3350*/  IMAD R31, R8, R31, R33 ;  /* 0x0000001f081f7224 */ /* 0x000fe200078e0221 */
[----:B------:R-:W-:Y:S01]  /*3360*/  ISETP.GE.AND P1, PT, R164, RZ, PT ;  /* 0x000000ffa400720c */ /* 0x000fe20003f26270 */
[----:B------:R-:W-:Y:S01]  /*3370*/  @!P4 IMAD.MOV R23, RZ, RZ, -R23 ;  /* 0x000000ffff17c224 */ /* 0x000fe200078e0a17 */
[----:B------:R-:W-:Y:S01]  /*3380*/  ISETP.GT.U32.AND P4, PT, R8, R28, PT ;  /* 0x0000001c0800720c */ /* 0x000fe20003f84070 */
[--C-:B------:R-:W-:Y:S01]  /*3390*/  @!P3 IMAD.IADD R22, R22, 0x1, -R8.reuse ;  /* 0x000000011616b824 */ /* 0x100fe200078e0a08 */
[----:B------:R-:W-:Y:S01]  /*33a0*/  ISETP.GE.AND P3, PT, R167, RZ, PT ;  /* 0x000000ffa700720c */ /* 0x000fe20003f66270 */
[----:B------:R-:W-:Y:S01]  /*33b0*/  @!P0 IMAD.IADD R25, R25, 0x1, -R8 ;  /* 0x0000000119198824 */ /* 0x000fe200078e0a08 */
[----:B------:R-:W-:Y:S01]  /*33c0*/  ISETP.GE.AND P0, PT, R168, RZ, PT ;  /* 0x000000ffa800720c */ /* 0x000fe20003f06270 */
[----:B------:R-:W-:Y:S01]  /*33d0*/  @!P2 IMAD.MOV R24, RZ, RZ, -R24 ;  /* 0x000000ffff18a224 */ /* 0x000fe200078e0a18 */
[----:B------:R-:W-:Y:S01]  /*33e0*/  ISETP.GE.AND P2, PT, R170, RZ, PT ;  /* 0x000000ffaa00720c */ /* 0x000fe20003f46270 */
[----:B------:R-:W-:Y:S01]  /*33f0*/  @!P6 IMAD.IADD R27, R27, 0x1, -R8 ;  /* 0x000000011b1be824 */ /* 0x000fe200078e0a08 */
[----:B------:R-:W-:Y:S01]  /*3400*/  ISETP.GT.U32.AND P6, PT, R8, R29, PT ;  /* 0x0000001d0800720c */ /* 0x000fe20003fc4070 */
[----:B------:R-:W-:-:S04]  /*3410*/  IMAD.HI.U32 R33, R6, R39, RZ ;  /* 0x0000002706217227 */ /* 0x000fc800078e00ff */
[--C-:B------:R-:W-:Y:S02]  /*3420*/  @!P4 IMAD.IADD R28, R28, 0x1, -R8.reuse ;  /* 0x000000011c1cc824 */ /* 0x100fe400078e0a08 */
[----:B------:R-:W-:Y:S01]  /*3430*/  @!P3 IMAD.MOV R25, RZ, RZ, -R25 ;  /* 0x000000ffff19b224 */ /* 0x000fe200078e0a19 */
[----:B------:R-:W-:Y:S01]  /*3440*/  ISETP.GE.AND P3, PT, R171, RZ, PT ;  /* 0x000000ffab00720c */ /* 0x000fe20003f66270 */
[----:B------:R-:W-:Y:S01]  /*3450*/  IMAD.MOV R33, RZ, RZ, -R33 ;  /* 0x000000ffff217224 */ /* 0x000fe200078e0a21 */
[----:B------:R-:W-:Y:S01]  /*3460*/  ISETP.GT.U32.AND P4, PT, R8, R28, PT ;  /* 0x0000001c0800720c */ /* 0x000fe20003f84070 */
[--C-:B------:R-:W-:Y:S01]  /*3470*/  @!P5 IMAD.IADD R26, R26, 0x1, -R8.reuse ;  /* 0x000000011a1ad824 */ /* 0x100fe200078e0a08 */
[----:B------:R-:W-:Y:S01]  /*3480*/  ISETP.GE.AND P5, PT, R169, RZ, PT ;  /* 0x000000ffa900720c */ /* 0x000fe20003fa6270 */
[----:B------:R-:W-:Y:S02]  /*3490*/  @!P6 IMAD.IADD R29, R29, 0x1, -R8 ;  /* 0x000000011d1de824 */ /* 0x000fe400078e0a08 */
[C---:B------:R-:W-:Y:S01]  /*34a0*/  IMAD R33, R8.reuse, R33, R39 ;  /* 0x0000002108217224 */ /* 0x040fe200078e0227 */
[----:B------:R-:W-:Y:S01]  /*34b0*/  IABS R39, R178 ;  /* 0x000000b200277213 */ /* 0x000fe20000000000 */
[----:B------:R-:W-:Y:S01]  /*34c0*/  @!P1 IMAD.MOV R22, RZ, RZ, -R22 ;  /* 0x000000ffff169224 */ /* 0x000fe200078e0a16 */
[----:B------:R-:W-:Y:S01]  /*34d0*/  ISETP.GT.U32.AND P6, PT, R8, R29, PT ;  /* 0x0000001d0800720c */ /* 0x000fe20003fc4070 */
[----:B------:R-:W-:Y:S01]  /*34e0*/  IMAD.HI.U32 R66, R6, R69, RZ ;  /* 0x0000004506427227 */ /* 0x000fe200078e00ff */
[----:B------:R-:W-:-:S03]  /*34f0*/  ISETP.GT.U32.AND P1, PT, R8, R26, PT ;  /* 0x0000001a0800720c */ /* 0x000fc60003f24070 */
[----:B------:R-:W-:Y:S01]  /*3500*/  @!P4 IMAD.IADD R28, R28, 0x1, -R8 ;  /* 0x000000011c1cc824 */ /* 0x000fe200078e0a08 */
[----:B------:R-:W-:Y:S01]  /*3510*/  ISETP.GT.U32.AND P4, PT, R8, R30, PT ;  /* 0x0000001e0800720c */ /* 0x000fe20003f84070 */
[----:B------:R-:W-:-:S04]  /*3520*/  IMAD.HI.U32 R36, R6, R39, RZ ;  /* 0x0000002706247227 */ /* 0x000fc800078e00ff */
[----:B------:R-:W-:Y:S02]  /*3530*/  @!P2 IMAD.MOV R28, RZ, RZ, -R28 ;  /* 0x000000ffff1ca224 */ /* 0x000fe400078e0a1c */
[----:B------:R-:W-:Y:S01]  /*3540*/  @!P6 IMAD.IADD R29, R29, 0x1, -R8 ;  /* 0x000000011d1de824 */ /* 0x000fe200078e0a08 */
[C---:B------:R-:W-:Y:S01]  /*3550*/  ISETP.GT.U32.AND P6, PT, R8.reuse, R31, PT ;  /* 0x0000001f0800720c */ /* 0x040fe20003fc4070 */
[----:B------:R-:W-:Y:S02]  /*3560*/  IMAD.MOV R36, RZ, RZ, -R36 ;  /* 0x000000ffff247224 */ /* 0x000fe400078e0a24 */
[----:B------:R-:W-:Y:S01]  /*3570*/  @!P3 IMAD.MOV R29, RZ, RZ, -R29 ;  /* 0x000000ffff1db224 */ /* 0x000fe200078e0a1d */
[----:B------:R-:W-:Y:S01]  /*3580*/  ISETP.GT.U32.AND P3, PT, R8, R32, PT ;  /* 0x000000200800720c */ /* 0x000fe20003f64070 */
[----:B------:R-:W-:Y:S01]  /*3590*/  @!P4 IMAD.IADD R30, R30, 0x1, -R8 ;  /* 0x000000011e1ec824 */ /* 0x000fe200078e0a08 */
[----:B------:R-:W-:Y:S01]  /*35a0*/  ISETP.GE.AND P4, PT, R175, RZ, PT ;  /* 0x000000ffaf00720c */ /* 0x000fe20003f86270 */
[----:B------:R-:W-:-:S02]  /*35b0*/  IMAD R36, R8, R36, R39 ;  /* 0x0000002408247224 */ /* 0x000fc400078e0227 */
[----:B------:R-:W-:Y:S01]  /*35c0*/  @!P1 IMAD.IADD R26, R26, 0x1, -R8 ;  /* 0x000000011a1a9824 */ /* 0x000fe200078e0a08 */
[----:B------:R-:W-:Y:S01]  /*35d0*/  ISETP.GE.AND P1, PT, R172, RZ, PT ;  /* 0x000000ffac00720c */ /* 0x000fe20003f26270 */
[----:B------:R-:W-:-:S04]  /*35e0*/  IMAD.HI.U32 R39, R6, R45, RZ ;  /* 0x0000002d06277227 */ /* 0x000fc800078e00ff */
[--C-:B------:R-:W-:Y:S01]  /*35f0*/  @!P6 IMAD.IADD R31, R31, 0x1, -R8.reuse ;  /* 0x000000011f1fe824 */ /* 0x100fe200078e0a08 */
[----:B------:R-:W-:Y:S01]  /*3600*/  ISETP.GT.U32.AND P6, PT, R8, R30, PT ;  /* 0x0000001e0800720c */ /* 0x000fe20003fc4070 */
[----:B------:R-:W-:Y:S01]  /*3610*/  @!P3 IMAD.IADD R32, R32, 0x1, -R8 ;  /* 0x000000012020b824 */ /* 0x000fe200078e0a08 */
[C---:B------:R-:W-:Y:S01]  /*3620*/  ISETP.GT.U32.AND P3, PT, R8.reuse, R35, PT ;  /* 0x000000230800720c */ /* 0x040fe20003f64070 */
[----:B------:R-:W-:Y:S01]  /*3630*/  @!P0 IMAD.MOV R26, RZ, RZ, -R26 ;  /* 0x000000ffff1a8224 */ /* 0x000fe200078e0a1a */
[----:B------:R-:W-:Y:S01]  /*3640*/  ISETP.GT.U32.AND P2, PT, R8, R31, PT ;  /* 0x0000001f0800720c */ /* 0x000fe20003f44070 */
[----:B------:R-:W-:Y:S01]  /*3650*/  IMAD.MOV R39, RZ, RZ, -R39 ;  /* 0x000000ffff277224 */ /* 0x000fe200078e0a27 */
[----:B------:R-:W-:Y:S01]  /*3660*/  ISETP.GE.AND P0, PT, R173, RZ, PT ;  /* 0x000000ffad00720c */ /* 0x000fe20003f06270 */
[----:B------:R-:W-:Y:S01]  /*3670*/  @!P5 IMAD.MOV R27, RZ, RZ, -R27 ;  /* 0x000000ffff1bd224 */ /* 0x000fe200078e0a1b */
[----:B------:R-:W-:Y:S01]  /*3680*/  ISETP.GE.AND P5, PT, R174, RZ, PT ;  /* 0x000000ffae00720c */ /* 0x000fe20003fa6270 */
[----:B------:R-:W-:Y:S01]  /*3690*/  IMAD R39, R8, R39, R45 ;  /* 0x0000002708277224 */ /* 0x000fe200078e022d */
[----:B------:R-:W-:Y:S01]  /*36a0*/  IABS R45, R183 ;  /* 0x000000b7002d7213 */ /* 0x000fe20000000000 */
[----:B------:R-:W-:-:S02]  /*36b0*/  IMAD.MOV R66, RZ, RZ, -R66 ;  /* 0x000000ffff427224 */ /* 0x000fc400078e0a42 */
[--C-:B------:R-:W-:Y:S01]  /*36c0*/  @!P6 IMAD.IADD R30, R30, 0x1, -R8.reuse ;  /* 0x000000011e1ee824 */ /* 0x100fe200078e0a08 */
[C---:B------:R-:W-:Y:S01]  /*36d0*/  ISETP.GT.U32.AND P6, PT, R8.reuse, R33, PT ;  /* 0x000000210800720c */ /* 0x040fe20003fc4070 */
[--C-:B------:R-:W-:Y:S02]  /*36e0*/  @!P3 IMAD.IADD R35, R35, 0x1, -R8.reuse ;  /* 0x000000012323b824 */ /* 0x100fe400078e0a08 */
[----:B------:R-:W-:Y:S01]  /*36f0*/  @!P2 IMAD.IADD R31, R31, 0x1, -R8 ;  /* 0x000000011f1fa824 */ /* 0x000fe200078e0a08 */
[----:B------:R-:W-:Y:S01]  /*3700*/  ISETP.GT.U32.AND P2, PT, R8, R34, PT ;  /* 0x000000220800720c */ /* 0x000fe20003f44070 */
[----:B------:R-:W-:Y:S02]  /*3710*/  @!P1 IMAD.MOV R30, RZ, RZ, -R30 ;  /* 0x000000ffff1e9224 */ /* 0x000fe400078e0a1e */
[----:B------:R-:W-:Y:S02]  /*3720*/  @!P0 IMAD.MOV R31, RZ, RZ, -R31 ;  /* 0x000000ffff1f8224 */ /* 0x000fe400078e0a1f */
[----:B------:R-:W-:-:S04]  /*3730*/  IMAD.HI.U32 R41, R6, R45, RZ ;  /* 0x0000002d06297227 */ /* 0x000fc800078e00ff */
[--C-:B------:R-:W-:Y:S01]  /*3740*/  @!P6 IMAD.IADD R33, R33, 0x1, -R8.reuse ;  /* 0x000000012121e824 */ /* 0x100fe200078e0a08 */
[----:B------:R-:W-:Y:S01]  /*3750*/  ISETP.GT.U32.AND P6, PT, R8, R36, PT ;  /* 0x000000240800720c */ /* 0x000fe20003fc4070 */
[----:B------:R-:W-:Y:S02]  /*3760*/  IMAD.MOV R41, RZ, RZ, -R41 ;  /* 0x000000ffff297224 */ /* 0x000fe400078e0a29 */
[----:B------:R-:W-:Y:S01]  /*3770*/  @!P2 IMAD.IADD R34, R34, 0x1, -R8 ;  /* 0x000000012222a824 */ /* 0x000fe200078e0a08 */
[C---:B------:R-:W-:Y:S01]  /*3780*/  ISETP.GT.U32.AND P2, PT, R8.reuse, R32, PT ;  /* 0x000000200800720c */ /* 0x040fe20003f44070 */
[C---:B------:R-:W-:Y:S01]  /*3790*/  IMAD R41, R8.reuse, R41, R45 ;  /* 0x0000002908297224 */ /* 0x040fe200078e022d */
[----:B------:R-:W-:Y:S01]  /*37a0*/  ISETP.GT.U32.AND P1, PT, R8, R33, PT ;  /* 0x000000210800720c */ /* 0x000fe20003f24070 */
[----:B------:R-:W-:Y:S01]  /*37b0*/  IMAD.HI.U32 R45, R6, R51, RZ ;  /* 0x00000033062d7227 */ /* 0x000fe200078e00ff */
[----:B------:R-:W-:-:S03]  /*37c0*/  ISETP.GT.U32.AND P3, PT, R8, R34, PT ;  /* 0x000000220800720c */ /* 0x000fc60003f64070 */
[----:B------:R-:W-:Y:S02]  /*37d0*/  IMAD.MOV R45, RZ, RZ, -R45 ;  /* 0x000000ffff2d7224 */ /* 0x000fe400078e0a2d */
[--C-:B------:R-:W-:Y:S01]  /*37e0*/  @!P6 IMAD.IADD R36, R36, 0x1, -R8.reuse ;  /* 0x000000012424e824 */ /* 0x100fe200078e0a08 */
[C---:B------:R-:W-:Y:S01]  /*37f0*/  ISETP.GT.U32.AND P6, PT, R8.reuse, R35, PT ;  /* 0x000000230800720c */ /* 0x040fe20003fc4070 */
[----:B------:R-:W-:Y:S01]  /*3800*/  IMAD R45, R8, R45, R51 ;  /* 0x0000002d082d7224 */ /* 0x000fe200078e0233 */
[----:B------:R-:W-:Y:S01]  /*3810*/  IABS R51, R210 ;  /* 0x000000d200337213 */ /* 0x000fe20000000000 */
[--C-:B------:R-:W-:Y:S01]  /*3820*/  @!P2 IMAD.IADD R32, R32, 0x1, -R8.reuse ;  /* 0x000000012020a824 */ /* 0x100fe200078e0a08 */
[C---:B------:R-:W-:Y:S01]  /*3830*/  ISETP.GT.U32.AND P2, PT, R8.reuse, R37, PT ;  /* 0x000000250800720c */ /* 0x040fe20003f44070 */
[--C-:B------:R-:W-:Y:S01]  /*3840*/  @!P1 IMAD.IADD R33, R33, 0x1, -R8.reuse ;  /* 0x0000000121219824 */ /* 0x100fe200078e0a08 */
[----:B------:R-:W-:Y:S01]  /*3850*/  ISETP.GT.U32.AND P0, PT, R8, R36, PT ;  /* 0x000000240800720c */ /* 0x000fe20003f04070 */
[----:B------:R-:W-:Y:S01]  /*3860*/  @!P3 IMAD.IADD R34, R34, 0x1, -R8 ;  /* 0x000000012222b824 */ /* 0x000fe200078e0a08 */
[----:B------:R-:W-:Y:S01]  /*3870*/  ISETP.GT.U32.AND P1, PT, R8, R38, PT ;  /* 0x000000260800720c */ /* 0x000fe20003f24070 */
[----:B------:R-:W-:Y:S01]  /*3880*/  @!P4 IMAD.MOV R33, RZ, RZ, -R33 ;  /* 0x000000ffff21c224 */ /* 0x000fe200078e0a21 */
[----:B------:R-:W-:Y:S01]  /*3890*/  ISETP.GE.AND P3, PT, R176, RZ, PT ;  /* 0x000000ffb000720c */ /* 0x000fe20003f66270 */
[----:B------:R-:W-:Y:S01]  /*38a0*/  @!P5 IMAD.MOV R32, RZ, RZ, -R32 ;  /* 0x000000ffff20d224 */ /* 0x000fe200078e0a20 */
[C---:B------:R-:W-:Y:S01]  /*38b0*/  ISETP.GT.U32.AND P4, PT, R8.reuse, R40, PT ;  /* 0x000000280800720c */ /* 0x040fe20003f84070 */
[----:B------:R-:W-:Y:S01]  /*38c0*/  @!P6 IMAD.IADD R35, R35, 0x1, -R8 ;  /* 0x000000012323e824 */ /* 0x000fe200078e0a08 */
[----:B------:R-:W-:Y:S01]  /*38d0*/  ISETP.GT.U32.AND P6, PT, R8, R39, PT ;  /* 0x000000270800720c */ /* 0x000fe20003fc4070 */
[----:B------:R-:W-:-:S04]  /*38e0*/  IMAD.HI.U32 R48, R6, R51, RZ ;  /* 0x0000003306307227 */ /* 0x000fc800078e00ff */
[--C-:B------:R-:W-:Y:S01]  /*38f0*/  @!P2 IMAD.IADD R37, R37, 0x1, -R8.reuse ;  /* 0x000000012525a824 */ /* 0x100fe200078e0a08 */
[----:B------:R-:W-:Y:S01]  /*3900*/  ISETP.GE.AND P2, PT, R178, RZ, PT ;  /* 0x000000ffb200720c */ /* 0x000fe20003f46270 */
[--C-:B------:R-:W-:Y:S01]  /*3910*/  @!P0 IMAD.IADD R36, R36, 0x1, -R8.reuse ;  /* 0x0000000124248824 */ /* 0x100fe200078e0a08 */
[----:B------:R-:W-:Y:S01]  /*3920*/  ISETP.GE.AND P0, PT, R177, RZ, PT ;  /* 0x000000ffb100720c */ /* 0x000fe20003f06270 */
[----:B------:R-:W-:Y:S01]  /*3930*/  @!P1 IMAD.IADD R38, R38, 0x1, -R8 ;  /* 0x0000000126269824 */ /* 0x000fe200078e0a08 */
[----:B------:R-:W-:Y:S01]  /*3940*/  ISETP.GE.AND P1, PT, R179, RZ, PT ;  /* 0x000000ffb300720c */ /* 0x000fe20003f26270 */
[----:B------:R-:W-:Y:S02]  /*3950*/  @!P3 IMAD.MOV R34, RZ, RZ, -R34 ;  /* 0x000000ffff22b224 */ /* 0x000fe400078e0a22 */
[--C-:B------:R-:W-:Y:S01]  /*3960*/  @!P6 IMAD.IADD R39, R39, 0x1, -R8.reuse ;  /* 0x000000012727e824 */ /* 0x100fe200078e0a08 */
[----:B------:R-:W-:Y:S01]  /*3970*/  ISETP.GT.U32.AND P6, PT, R8, R37, PT ;  /* 0x000000250800720c */ /* 0x000fe20003fc4070 */
[----:B------:R-:W-:Y:S01]  /*3980*/  @!P4 IMAD.IADD R40, R40, 0x1, -R8 ;  /* 0x000000012828c824 */ /* 0x000fe200078e0a08 */
[C---:B------:R-:W-:Y:S01]  /*3990*/  ISETP.GT.U32.AND P5, PT, R8.reuse, R38, PT ;  /* 0x000000260800720c */ /* 0x040fe20003fa4070 */
[----:B------:R-:W-:Y:S01]  /*39a0*/  IMAD.MOV R48, RZ, RZ, -R48 ;  /* 0x000000ffff307224 */ /* 0x000fe200078e0a30 */
[C---:B------:R-:W-:Y:S01]  /*39b0*/  ISETP.GT.U32.AND P3, PT, R8.reuse, R39, PT ;  /* 0x000000270800720c */ /* 0x040fe20003f64070 */
[----:B------:R-:W-:Y:S01]  /*39c0*/  @!P2 IMAD.MOV R36, RZ, RZ, -R36 ;  /* 0x000000ffff24a224 */ /* 0x000fe200078e0a24 */
[----:B------:R-:W-:Y:S01]  /*39d0*/  ISETP.GT.U32.AND P2, PT, R8, R41, PT ;  /* 0x000000290800720c */ /* 0x000fe20003f44070 */
[----:B------:R-:W-:Y:S01]  /*39e0*/  @!P0 IMAD.MOV R35, RZ, RZ, -R35 ;  /* 0x000000ffff238224 */ /* 0x000fe200078e0a23 */
[----:B------:R-:W-:Y:S01]  /*39f0*/  ISETP.GE.AND P0, PT, R180, RZ, PT ;  /* 0x000000ffb400720c */ /* 0x000fe20003f06270 */
[----:B------:R-:W-:Y:S01]  /*3a00*/  IMAD R48, R8, R48, R51 ;  /* 0x0000003008307224 */ /* 0x000fe200078e0233 */
[----:B------:R-:W-:Y:S01]  /*3a10*/  ISETP.GE.AND P4, PT, R184, RZ, PT ;  /* 0x000000ffb800720c */ /* 0x000fe20003f86270 */
[----:B------:R-:W-:Y:S01]  /*3a20*/  IMAD R66, R8, R66, R69 ;  /* 0x0000004208427224 */ /* 0x000fe200078e0245 */
[----:B------:R-:W-:Y:S01]  /*3a30*/  IABS R51, R212 ;  /* 0x000000d400337213 */ /* 0x000fe20000000000 */
[--C-:B------:R-:W-:Y:S01]  /*3a40*/  @!P6 IMAD.IADD R37, R37, 0x1, -R8.reuse ;  /* 0x000000012525e824 */ /* 0x100fe200078e0a08 */
[----:B------:R-:W-:Y:S01]  /*3a50*/  ISETP.GE.AND P6, PT, R181, RZ, PT ;  /* 0x000000ffb500720c */ /* 0x000fe20003fc6270 */
[--C-:B------:R-:W-:Y:S01]  /*3a60*/  @!P5 IMAD.IADD R38, R38, 0x1, -R8.reuse ;  /* 0x000000012626d824 */ /* 0x100fe200078e0a08 */
[----:B------:R-:W-:Y:S01]  /*3a70*/  ISETP.GE.AND P5, PT, R182, RZ, PT ;  /* 0x000000ffb600720c */ /* 0x000fe20003fa6270 */
[--C-:B------:R-:W-:Y:S01]  /*3a80*/  @!P3 IMAD.IADD R39, R39, 0x1, -R8.reuse ;  /* 0x000000012727b824 */ /* 0x100fe200078e0a08 */
[----:B------:R-:W-:Y:S01]  /*3a90*/  ISETP.GE.AND P3, PT, R183, RZ, PT ;  /* 0x000000ffb700720c */ /* 0x000fe20003f66270 */
[----:B------:R-:W-:Y:S01]  /*3aa0*/  @!P1 IMAD.MOV R37, RZ, RZ, -R37 ;  /* 0x000000ffff259224 */ /* 0x000fe200078e0a25 */
[----:B------:R-:W-:Y:S01]  /*3ab0*/  ISETP.GT.U32.AND P1, PT, R8, R40, PT ;  /* 0x000000280800720c */ /* 0x000fe20003f24070 */
[----:B------:R-:W-:Y:S01]  /*3ac0*/  @!P2 IMAD.IADD R41, R41, 0x1, -R8 ;  /* 0x000000012929a824 */ /* 0x000fe200078e0a08 */
[----:B------:R-:W-:Y:S01]  /*3ad0*/  ISETP.GE.AND P2, PT, R185, RZ, PT ;  /* 0x000000ffb900720c */ /* 0x000fe20003f46270 */
[----:B------:R-:W-:Y:S01]  /*3ae0*/  @!P0 IMAD.MOV R38, RZ, RZ, -R38 ;  /* 0x000000ffff268224 */ /* 0x000fe200078e0a26 */
[----:B------:R-:W-:Y:S01]  /*3af0*/  IABS R69, R229 ;  /* 0x000000e500457213 */ /* 0x000fe20000000000 */
[----:B------:R-:W-:Y:S01]  /*3b00*/  IMAD.HI.U32 R50, R6, R51, RZ ;  /* 0x0000003306327227 */ /* 0x000fe200078e00ff */
[----:B------:R-:W-:-:S03]  /*3b10*/  ISETP.GT.U32.AND P0, PT, R8, R41, PT ;  /* 0x000000290800720c */ /* 0x000fc60003f04070 */
[----:B------:R-:W-:Y:S01]  /*3b20*/  @!P6 IMAD.MOV R39, RZ, RZ, -R39 ;  /* 0x000000ffff27e224 */ /* 0x000fe200078e0a27 */
[----:B------:R-:W-:Y:S01]  /*3b30*/  ISETP.GT.U32.AND P6, PT, R8, R42, PT ;  /* 0x0000002a0800720c */ /* 0x000fe20003fc4070 */
[----:B------:R-:W-:Y:S02]  /*3b40*/  IMAD.MOV R50, RZ, RZ, -R50 ;  /* 0x000000ffff327224 */ /* 0x000fe400078e0a32 */
[----:B------:R-:W-:Y:S01]  /*3b50*/  @!P1 IMAD.IADD R40, R40, 0x1, -R8 ;  /* 0x0000000128289824 */ /* 0x000fe200078e0a08 */
[----:B------:R-:W-:Y:S01]  /*3b60*/  ISETP.GE.AND P1, PT, R186, RZ, PT ;  /* 0x000000ffba00720c */ /* 0x000fe20003f26270 */
[C---:B------:R-:W-:Y:S02]  /*3b70*/  IMAD R50, R8.reuse, R50, R51 ;  /* 0x0000003208327224 */ /* 0x040fe400078e0233 */
[----:B------:R-:W-:Y:S01]  /*3b80*/  @!P5 IMAD.MOV R40, RZ, RZ, -R40 ;  /* 0x000000ffff28d224 */ /* 0x000fe200078e0a28 */
[----:B------:R-:W-:Y:S01]  /*3b90*/  ISETP.GT.U32.AND P5, PT, R8, R43, PT ;  /* 0x0000002b0800720c */ /* 0x000fe20003fa4070 */
[----:B------:R-:W-:Y:S01]  /*3ba0*/  @!P0 IMAD.IADD R41, R41, 0x1, -R8 ;  /* 0x0000000129298824 */ /* 0x000fe200078e0a08 */
[----:B------:R-:W-:Y:S01]  /*3bb0*/  ISETP.GE.AND P0, PT, R187, RZ, PT ;  /* 0x000000ffbb00720c */ /* 0x000fe20003f06270 */
[----:B------:R-:W-:-:S04]  /*3bc0*/  IMAD.HI.U32 R51, R6, R53, RZ ;  /* 0x0000003506337227 */ /* 0x000fc800078e00ff */
[--C-:B------:R-:W-:Y:S02]  /*3bd0*/  @!P6 IMAD.IADD R42, R42, 0x1, -R8.reuse ;  /* 0x000000012a2ae824 */ /* 0x100fe400078e0a08 */
[----:B------:R-:W-:Y:S01]  /*3be0*/  @!P3 IMAD.MOV R41, RZ, RZ, -R41 ;  /* 0x000000ffff29b224 */ /* 0x000fe200078e0a29 */
[C---:B------:R-:W-:Y:S01]  /*3bf0*/  ISETP.GT.U32.AND P3, PT, R8.reuse, R44, PT ;  /* 0x0000002c0800720c */ /* 0x040fe20003f64070 */
[----:B------:R-:W-:Y:S01]  /*3c00*/  IMAD.MOV R51, RZ, RZ, -R51 ;  /* 0x000000ffff337224 */ /* 0x000fe200078e0a33 */
[C---:B------:R-:W-:Y:S01]  /*3c10*/  ISETP.GT.U32.AND P6, PT, R8.reuse, R42, PT ;  /* 0x0000002a0800720c */ /* 0x040fe20003fc4070 */
[----:B------:R-:W-:Y:S01]  /*3c20*/  @!P5 IMAD.IADD R43, R43, 0x1, -R8 ;  /* 0x000000012b2bd824 */ /* 0x000fe200078e0a08 */
[C---:B------:R-:W-:Y:S01]  /*3c30*/  ISETP.GT.U32.AND P5, PT, R8.reuse, R46, PT ;  /* 0x0000002e0800720c */ /* 0x040fe20003fa4070 */
[----:B------:R-:W-:Y:S02]  /*3c40*/  IMAD R51, R8, R51, R53 ;  /* 0x0000003308337224 */ /* 0x000fe400078e0235 */
[----:B------:R-:W-:-:S04]  /*3c50*/  IMAD.HI.U32 R53, R6, R55, RZ ;  /* 0x0000003706357227 */ /* 0x000fc800078e00ff */
[----:B------:R-:W-:Y:S02]  /*3c60*/  IMAD.MOV R53, RZ, RZ, -R53 ;  /* 0x000000ffff357224 */ /* 0x000fe400078e0a35 */
[--C-:B------:R-:W-:Y:S01]  /*3c70*/  @!P3 IMAD.IADD R44, R44, 0x1, -R8.reuse ;  /* 0x000000012c2cb824 */ /* 0x100fe200078e0a08 */
[----:B------:R-:W-:Y:S01]  /*3c80*/  ISETP.GT.U32.AND P3, PT, R8, R43, PT ;  /* 0x0000002b0800720c */ /* 0x000fe20003f64070 */
[--C-:B------:R-:W-:Y:S01]  /*3c90*/  @!P6 IMAD.IADD R42, R42, 0x1, -R8.reuse ;  /* 0x000000012a2ae824 */ /* 0x100fe200078e0a08 */
[----:B------:R-:W-:Y:S01]  /*3ca0*/  ISETP.GT.U32.AND P6, PT, R8, R45, PT ;  /* 0x0000002d0800720c */ /* 0x000fe20003fc4070 */
[----:B------:R-:W-:Y:S02]  /*3cb0*/  @!P5 IMAD.IADD R46, R46, 0x1, -R8 ;  /* 0x000000012e2ed824 */ /* 0x000fe400078e0a08 */
[----:B------:R-:W-:Y:S01]  /*3cc0*/  @!P4 IMAD.MOV R42, RZ, RZ, -R42 ;  /* 0x000000ffff2ac224 */ /* 0x000fe200078e0a2a */
[C---:B------:R-:W-:Y:S01]  /*3cd0*/  ISETP.GT.U32.AND P4, PT, R8.reuse, R44, PT ;  /* 0x0000002c0800720c */ /* 0x040fe20003f84070 */
[C---:B------:R-:W-:Y:S01]  /*3ce0*/  IMAD R53, R8.reuse, R53, R55 ;  /* 0x0000003508357224 */ /* 0x040fe200078e0237 */
[----:B------:R-:W-:Y:S01]  /*3cf0*/  ISETP.GT.U32.AND P5, PT, R8, R46, PT ;  /* 0x0000002e0800720c */ /* 0x000fe20003fa4070 */
[----:B------:R-:W-:-:S04]  /*3d00*/  IMAD.HI.U32 R55, R6, R59, RZ ;  /* 0x0000003b06377227 */ /* 0x000fc800078e00ff */
[--C-:B------:R-:W-:Y:S01]  /*3d10*/  @!P3 IMAD.IADD R43, R43, 0x1, -R8.reuse ;  /* 0x000000012b2bb824 */ /* 0x100fe200078e0a08 */
[----:B------:R-:W-:Y:S01]  /*3d20*/  ISETP.GT.U32.AND P3, PT, R8, R47, PT ;  /* 0x0000002f0800720c */ /* 0x000fe20003f64070 */
[--C-:B------:R-:W-:Y:S02]  /*3d30*/  @!P6 IMAD.IADD R45, R45, 0x1, -R8.reuse ;  /* 0x000000012d2de824 */ /* 0x100fe400078e0a08 */
[----:B------:R-:W-:Y:S02]  /*3d40*/  @!P2 IMAD.MOV R43, RZ, RZ, -R43 ;  /* 0x000000ffff2ba224 */ /* 0x000fe400078e0a2b */
[--C-:B------:R-:W-:Y:S01]  /*3d50*/  @!P4 IMAD.IADD R44, R44, 0x1, -R8.reuse ;  /* 0x000000012c2cc824 */ /* 0x100fe200078e0a08 */
[----:B------:R-:W-:Y:S01]  /*3d60*/  ISETP.GT.U32.AND P6, PT, R8, R45, PT ;  /* 0x0000002d0800720c */ /* 0x000fe20003fc4070 */
[----:B------:R-:W-:Y:S01]  /*3d70*/  @!P5 IMAD.IADD R46, R46, 0x1, -R8 ;  /* 0x000000012e2ed824 */ /* 0x000fe200078e0a08 */
[C---:B------:R-:W-:Y:S01]  /*3d80*/  ISETP.GT.U32.AND P4, PT, R8.reuse, R48, PT ;  /* 0x000000300800720c */ /* 0x040fe20003f84070 */
[----:B------:R-:W-:Y:S01]  /*3d90*/  IMAD.MOV R55, RZ, RZ, -R55 ;  /* 0x000000ffff377224 */ /* 0x000fe200078e0a37 */
[----:B------:R-:W-:Y:S01]  /*3da0*/  ISETP.GT.U32.AND P5, PT, R8, R49, PT ;  /* 0x000000310800720c */ /* 0x000fe20003fa4070 */
[----:B------:R-:W-:-:S02]  /*3db0*/  @!P1 IMAD.MOV R44, RZ, RZ, -R44 ;  /* 0x000000ffff2c9224 */ /* 0x000fc400078e0a2c */
[--C-:B------:R-:W-:Y:S01]  /*3dc0*/  @!P3 IMAD.IADD R47, R47, 0x1, -R8.reuse ;  /* 0x000000012f2fb824 */ /* 0x100fe200078e0a08 */
[----:B------:R-:W-:Y:S01]  /*3dd0*/  ISETP.GE.AND P3, PT, R209, RZ, PT ;  /* 0x000000ffd100720c */ /* 0x000fe20003f66270 */
[C---:B------:R-:W-:Y:S01]  /*3de0*/  IMAD R55, R8.reuse, R55, R59 ;  /* 0x0000003708377224 */ /* 0x040fe200078e023b */
[----:B------:R-:W-:Y:S01]  /*3df0*/  IABS R59, R218 ;  /* 0x000000da003b7213 */ /* 0x000fe20000000000 */
[C---:B------:R-:W-:Y:S01]  /*3e00*/  IMAD R73, R8.reuse, R72, R73 ;  /* 0x0000004808497224 */ /* 0x040fe200078e0249 */
[----:B------:R-:W-:Y:S01]  /*3e10*/  ISETP.GT.U32.AND P2, PT, R8, R47, PT ;  /* 0x0000002f0800720c */ /* 0x000fe20003f44070 */
[--C-:B------:R-:W-:Y:S01]  /*3e20*/  @!P6 IMAD.IADD R45, R45, 0x1, -R8.reuse ;  /* 0x000000012d2de824 */ /* 0x100fe200078e0a08 */
[----:B------:R-:W-:Y:S01]  /*3e30*/  ISETP.GE.AND P6, PT, R208, RZ, PT ;  /* 0x000000ffd000720c */ /* 0x000fe20003fc6270 */
[--C-:B------:R-:W-:Y:S01]  /*3e40*/  @!P4 IMAD.IADD R48, R48, 0x1, -R8.reuse ;  /* 0x000000013030c824 */ /* 0x100fe200078e0a08 */
[----:B------:R-:W-:Y:S01]  /*3e50*/  ISETP.GE.AND P4, PT, R210, RZ, PT ;  /* 0x000000ffd200720c */ /* 0x000fe20003f86270 */
[----:B------:R-:W-:Y:S01]  /*3e60*/  @!P5 IMAD.IADD R49, R49, 0x1, -R8 ;  /* 0x000000013131d824 */ /* 0x000fe200078e0a08 */
[----:B------:R-:W-:Y:S01]  /*3e70*/  CS2R R208, SRZ ;  /* 0x0000000000d07805 */ /* 0x000fe2000001ff00 */
[----:B------:R-:W-:Y:S01]  /*3e80*/  IMAD.HI.U32 R56, R6, R59, RZ ;  /* 0x0000003b06387227 */ /* 0x000fe200078e00ff */
[----:B------:R-:W-:-:S02]  /*3e90*/  ISETP.GT.U32.AND P5, PT, R8, R48, PT ;  /* 0x000000300800720c */ /* 0x000fc40003fa4070 */
[----:B------:R-:W-:Y:S01]  /*3ea0*/  ISETP.GT.U32.AND P1, PT, R8, R49, PT ;  /* 0x000000310800720c */ /* 0x000fe20003f24070 */
[----:B------:R-:W-:Y:S02]  /*3eb0*/  IMAD.MOV R56, RZ, RZ, -R56 ;  /* 0x000000ffff387224 */ /* 0x000fe400078e0a38 */
[----:B------:R-:W-:Y:S01]  /*3ec0*/  @!P2 IMAD.IADD R47, R47, 0x1, -R8 ;  /* 0x000000012f2fa824 */ /* 0x000fe200078e0a08 */
[----:B------:R-:W-:Y:S01]  /*3ed0*/  ISETP.GE.AND P2, PT, R212, RZ, PT ;  /* 0x000000ffd400720c */ /* 0x000fe20003f46270 */
[----:B------:R-:W-:Y:S01]  /*3ee0*/  @!P6 IMAD.MOV R46, RZ, RZ, -R46 ;  /* 0x000000ffff2ee224 */ /* 0x000fe200078e0a2e */
[C---:B------:R-:W-:Y:S01]  /*3ef0*/  ISETP.GT.U32.AND P6, PT, R8.reuse, R50, PT ;  /* 0x000000320800720c */ /* 0x040fe20003fc4070 */
[----:B------:R-:W-:Y:S02]  /*3f00*/  @!P3 IMAD.MOV R47, RZ, RZ, -R47 ;  /* 0x000000ffff2fb224 */ /* 0x000fe400078e0a2f */
[----:B------:R-:W-:Y:S02]  /*3f10*/  IMAD R56, R8, R56, R59 ;  /* 0x0000003808387224 */ /* 0x000fe400078e023b */
[----:B------:R-:W-:Y:S01]  /*3f20*/  @!P5 IMAD.IADD R48, R48, 0x1, -R8 ;  /* 0x000000013030d824 */ /* 0x000fe200078e0a08 */
[----:B------:R-:W-:Y:S01]  /*3f30*/  ISETP.GT.U32.AND P5, PT, R8, R51, PT ;  /* 0x000000330800720c */ /* 0x000fe20003fa4070 */
[----:B------:R-:W-:Y:S01]  /*3f40*/  @!P0 IMAD.MOV R45, RZ, RZ, -R45 ;  /* 0x000000ffff2d8224 */ /* 0x000fe200078e0a2d */
[----:B------:R-:W-:Y:S01]  /*3f50*/  ISETP.GE.AND P0, PT, R211, RZ, PT ;  /* 0x000000ffd300720c */ /* 0x000fe20003f06270 */
[----:B------:R-:W-:Y:S01]  /*3f60*/  @!P4 IMAD.MOV R48, RZ, RZ, -R48 ;  /* 0x000000ffff30c224 */ /* 0x000fe200078e0a30 */
[----:B------:R-:W-:Y:S01]  /*3f70*/  CS2R R210, SRZ ;  /* 0x0000000000d27805 */ /* 0x000fe2000001ff00 */
[--C-:B------:R-:W-:Y:S01]  /*3f80*/  @!P1 IMAD.IADD R49, R49, 0x1, -R8.reuse ;  /* 0x0000000131319824 */ /* 0x100fe200078e0a08 */
[----:B------:R-:W-:Y:S01]  /*3f90*/  ISETP.GE.AND P1, PT, R213, RZ, PT ;  /* 0x000000ffd500720c */ /* 0x000fe20003f26270 */
[----:B------:R-:W-:Y:S01]  /*3fa0*/  @!P6 IMAD.IADD R50, R50, 0x1, -R8 ;  /* 0x000000013232e824 */ /* 0x000fe200078e0a08 */
[----:B------:R-:W-:Y:S01]  /*3fb0*/  ISETP.GT.U32.AND P6, PT, R8, R52, PT ;  /* 0x000000340800720c */ /* 0x000fe20003fc4070 */
[----:B------:R-:W-:Y:S01]  /*3fc0*/  IMAD.HI.U32 R59, R6, R65, RZ ;  /* 0x00000041063b7227 */ /* 0x000fe200078e00ff */
[----:B------:R-:W-:-:S02]  /*3fd0*/  CS2R R212, SRZ ;  /* 0x0000000000d47805 */ /* 0x000fc4000001ff00 */
[----:B------:R-:W-:Y:S01]  /*3fe0*/  ISETP.GT.U32.AND P3, PT, R8, R50, PT ;  /* 0x000000320800720c */ /* 0x000fe20003f64070 */
[----:B------:R-:W-:Y:S01]  /*3ff0*/  @!P5 IMAD.IADD R51, R51, 0x1, -R8 ;  /* 0x000000013333d824 */ /* 0x000fe200078e0a08 */
[----:B------:R-:W-:Y:S01]  /*4000*/  ISETP.GE.AND P5, PT, R214, RZ, PT ;  /* 0x000000ffd600720c */ /* 0x000fe20003fa6270 */
[----:B------:R-:W-:Y:S01]  /*4010*/  @!P0 IMAD.MOV R49, RZ, RZ, -R49 ;  /* 0x000000ffff318224 */ /* 0x000fe200078e0a31 */
[----:B------:R-:W-:Y:S01]  /*4020*/  ISETP.GE.AND P0, PT, R215, RZ, PT ;  /* 0x000000ffd700720c */ /* 0x000fe20003f06270 */
[----:B------:R-:W-:Y:S01]  /*4030*/  IMAD.MOV R59, RZ, RZ, -R59 ;  /* 0x000000ffff3b7224 */ /* 0x000fe200078e0a3b */
[----:B------:R-:W-:Y:S01]  /*4040*/  CS2R R214, SRZ ;  /* 0x0000000000d67805 */ /* 0x000fe2000001ff00 */
[----:B------:R-:W-:-:S04]  /*4050*/  IMAD.HI.U32 R70, R6, R77, RZ ;  /* 0x0000004d06467227 */ /* 0x000fc800078e00ff */
[--C-:B------:R-:W-:Y:S01]  /*4060*/  @!P6 IMAD.IADD R52, R52, 0x1, -R8.reuse ;  /* 0x000000013434e824 */ /* 0x100fe200078e0a08 */
[----:B------:R-:W-:Y:S01]  /*4070*/  ISETP.GT.U32.AND P6, PT, R8, R51, PT ;  /* 0x000000330800720c */ /* 0x000fe20003fc4070 */
[----:B------:R-:W-:Y:S01]  /*4080*/  @!P3 IMAD.IADD R50, R50, 0x1, -R8 ;  /* 0x000000013232b824 */ /* 0x000fe200078e0a08 */
[C---:B------:R-:W-:Y:S01]  /*4090*/  ISETP.GT.U32.AND P3, PT, R8.reuse, R53, PT ;  /* 0x000000350800720c */ /* 0x040fe20003f64070 */
[C---:B------:R-:W-:Y:S01]  /*40a0*/  IMAD R59, R8.reuse, R59, R65 ;  /* 0x0000003b083b7224 */ /* 0x040fe200078e0241 */
[----:B------:R-:W-:Y:S01]  /*40b0*/  ISETP.GT.U32.AND P4, PT, R8, R52, PT ;  /* 0x000000340800720c */ /* 0x000fe20003f84070 */
[----:B------:R-:W-:Y:S01]  /*40c0*/  @!P2 IMAD.MOV R50, RZ, RZ, -R50 ;  /* 0x000000ffff32a224 */ /* 0x000fe200078e0a32 */
[----:B------:R-:W-:Y:S01]  /*40d0*/  ISETP.GE.AND P2, PT, R216, RZ, PT ;  /* 0x000000ffd800720c */ /* 0x000fe20003f46270 */
[----:B------:R-:W-:Y:S01]  /*40e0*/  IMAD.MOV R70, RZ, RZ, -R70 ;  /* 0x000000ffff467224 */ /* 0x000fe200078e0a46 */
[----:B------:R-:W-:Y:S01]  /*40f0*/  IABS R65, R223 ;  /* 0x000000df00417213 */ /* 0x000fe20000000000 */
[----:B------:R-:W-:Y:S01]  /*4100*/  IMAD.HI.U32 R78, R6, R81, RZ ;  /* 0x00000051064e7227 */ /* 0x000fe200078e00ff */
[----:B------:R-:W0:Y:S03]  /*4110*/  LDC R216, c[0x0][0x238] ;  /* 0x00008e00ffd87b82 */ /* 0x000e260000000800 */
[--C-:B------:R-:W-:Y:S01]  /*4120*/  @!P6 IMAD.IADD R51, R51, 0x1, -R8.reuse ;  /* 0x000000013333e824 */ /* 0x100fe200078e0a08 */
[----:B------:R-:W-:Y:S01]  /*4130*/  ISETP.GT.U32.AND P6, PT, R8, R54, PT ;  /* 0x000000360800720c */ /* 0x000fe20003fc4070 */
[----:B------:R-:W-:-:S02]  /*4140*/  @!P3 IMAD.IADD R53, R53, 0x1, -R8 ;  /* 0x000000013535b824 */ /* 0x000fc400078e0a08 */
[----:B------:R-:W-:Y:S01]  /*4150*/  @!P4 IMAD.IADD R52, R52, 0x1, -R8 ;  /* 0x000000013434c824 */ /* 0x000fe200078e0a08 */
[C---:B------:R-:W-:Y:S01]  /*4160*/  ISETP.GT.U32.AND P4, PT, R8.reuse, R55, PT ;  /* 0x000000370800720c */ /* 0x040fe20003f84070 */
[----:B------:R-:W-:Y:S01]  /*4170*/  @!P1 IMAD.MOV R51, RZ, RZ, -R51 ;  /* 0x000000ffff339224 */ /* 0x000fe200078e0a33 */
[----:B------:R-:W-:Y:S01]  /*4180*/  ISETP.GT.U32.AND P3, PT, R8, R53, PT ;  /* 0x000000350800720c */ /* 0x000fe20003f64070 */
[----:B------:R-:W-:Y:S01]  /*4190*/  @!P5 IMAD.MOV R52, RZ, RZ, -R52 ;  /* 0x000000ffff34d224 */ /* 0x000fe200078e0a34 */
[----:B------:R-:W-:Y:S01]  /*41a0*/  ISETP.GE.AND P1, PT, R217, RZ, PT ;  /* 0x000000ffd900720c */ /* 0x000fe20003f26270 */
[----:B------:R-:W-:-:S04]  /*41b0*/  IMAD.HI.U32 R61, R6, R65, RZ ;  /* 0x00000041063d7227 */ /* 0x000fc800078e00ff */
[--C-:B------:R-:W-:Y:S02]  /*41c0*/  @!P6 IMAD.IADD R54, R54, 0x1, -R8.reuse ;  /* 0x000000013636e824 */ /* 0x100fe400078e0a08 */
[----:B------:R-:W-:Y:S02]  /*41d0*/  IMAD.MOV R61, RZ, RZ, -R61 ;  /* 0x000000ffff3d7224 */ /* 0x000fe400078e0a3d */
[--C-:B------:R-:W-:Y:S01]  /*41e0*/  @!P4 IMAD.IADD R55, R55, 0x1, -R8.reuse ;  /* 0x000000013737c824 */ /* 0x100fe200078e0a08 */
[----:B------:R-:W-:Y:S01]  /*41f0*/  ISETP.GT.U32.AND P6, PT, R8, R54, PT ;  /* 0x000000360800720c */ /* 0x000fe20003fc4070 */
[----:B------:R-:W-:Y:S01]  /*4200*/  @!P3 IMAD.IADD R53, R53, 0x1, -R8 ;  /* 0x000000013535b824 */ /* 0x000fe200078e0a08 */
[----:B------:R-:W-:Y:S01]  /*4210*/  ISETP.GE.AND P3, PT, R218, RZ, PT ;  /* 0x000000ffda00720c */ /* 0x000fe20003f66270 */
[C---:B------:R-:W-:Y:S01]  /*4220*/  IMAD R61, R8.reuse, R61, R65 ;  /* 0x0000003d083d7224 */ /* 0x040fe200078e0241 */
[----:B------:R-:W-:Y:S01]  /*4230*/  ISETP.GT.U32.AND P4, PT, R8, R55, PT ;  /* 0x000000370800720c */ /* 0x000fe20003f84070 */
[----:B------:R-:W-:Y:S01]  /*4240*/  @!P0 IMAD.MOV R53, RZ, RZ, -R53 ;  /* 0x000000ffff358224 */ /* 0x000fe200078e0a35 */
[----:B------:R-:W1:Y:S01]  /*4250*/  LDC R218, c[0x0][0x23c] ;  /* 0x00008f00ffda7b82 */ /* 0x000e620000000800 */
[----:B------:R-:W-:-:S04]  /*4260*/  IMAD.HI.U32 R65, R6, R67, RZ ;  /* 0x0000004306417227 */ /* 0x000fc800078e00ff */
[----:B------:R-:W-:Y:S02]  /*4270*/  IMAD.MOV R65, RZ, RZ, -R65 ;  /* 0x000000ffff417224 */ /* 0x000fe400078e0a41 */
[--C-:B------:R-:W-:Y:S01]  /*4280*/  @!P6 IMAD.IADD R54, R54, 0x1, -R8.reuse ;  /* 0x000000013636e824 */ /* 0x100fe200078e0a08 */
[C---:B------:R-:W-:Y:S01]  /*4290*/  ISETP.GT.U32.AND P6, PT, R8.reuse, R56, PT ;  /* 0x000000380800720c */ /* 0x040fe20003fc4070 */
[C---:B------:R-:W-:Y:S02]  /*42a0*/  IMAD R65, R8.reuse, R65, R67 ;  /* 0x0000004108417224 */ /* 0x040fe400078e0243 */
[----:B------:R-:W-:Y:S01]  /*42b0*/  @!P4 IMAD.IADD R55, R55, 0x1, -R8 ;  /* 0x000000013737c824 */ /* 0x000fe200078e0a08 */
[----:B------:R-:W-:Y:S01]  /*42c0*/  ISETP.GT.U32.AND P4, PT, R8, R57, PT ;  /* 0x000000390800720c */ /* 0x000fe20003f84070 */
[----:B------:R-:W-:Y:S02]  /*42d0*/  @!P2 IMAD.MOV R54, RZ, RZ, -R54 ;  /* 0x000000ffff36a224 */ /* 0x000fe400078e0a36 */
[----:B------:R-:W-:-:S02]  /*42e0*/  @!P1 IMAD.MOV R55, RZ, RZ, -R55 ;  /* 0x000000ffff379224 */ /* 0x000fc400078e0a37 */
[----:B------:R-:W-:-:S04]  /*42f0*/  IMAD.HI.U32 R67, R6, R69, RZ ;  /* 0x0000004506437227 */ /* 0x000fc800078e00ff */
[--C-:B------:R-:W-:Y:S01]  /*4300*/  @!P6 IMAD.IADD R56, R56, 0x1, -R8.reuse ;  /* 0x000000013838e824 */ /* 0x100fe200078e0a08 */
[C---:B------:R-:W-:Y:S01]  /*4310*/  ISETP.GT.U32.AND P6, PT, R8.reuse, R58, PT ;  /* 0x0000003a0800720c */ /* 0x040fe20003fc4070 */
[----:B------:R-:W-:Y:S02]  /*4320*/  IMAD.MOV R67, RZ, RZ, -R67 ;  /* 0x000000ffff437224 */ /* 0x000fe400078e0a43 */
[----:B------:R-:W-:Y:S01]  /*4330*/  @!P4 IMAD.IADD R57, R57, 0x1, -R8 ;  /* 0x000000013939c824 */ /* 0x000fe200078e0a08 */
[C---:B------:R-:W-:Y:S01]  /*4340*/  ISETP.GT.U32.AND P4, PT, R8.reuse, R59, PT ;  /* 0x0000003b0800720c */ /* 0x040fe20003f84070 */
[C---:B------:R-:W-:Y:S02]  /*4350*/  IMAD R67, R8.reuse, R67, R69 ;  /* 0x0000004308437224 */ /* 0x040fe400078e0245 */
[----:B------:R-:W-:Y:S01]  /*4360*/  IMAD.MOV.U32 R69, RZ, RZ, R68 ;  /* 0x000000ffff457224 */ /* 0x000fe200078e0044 */
[----:B------:R-:W-:Y:S01]  /*4370*/  ISETP.GT.U32.AND P0, PT, R8, R57, PT ;  /* 0x000000390800720c */ /* 0x000fe20003f04070 */
[----:B------:R-:W-:-:S02]  /*4380*/  IMAD.MOV R78, RZ, RZ, -R78 ;  /* 0x000000ffff4e7224 */ /* 0x000fc400078e0a4e */
[----:B------:R-:W-:-:S04]  /*4390*/  IMAD.HI.U32 R68, R6, R69, RZ ;  /* 0x0000004506447227 */ /* 0x000fc800078e00ff */
[--C-:B------:R-:W-:Y:S01]  /*43a0*/  @!P6 IMAD.IADD R58, R58, 0x1, -R8.reuse ;  /* 0x000000013a3ae824 */ /* 0x100fe200078e0a08 */
[C---:B------:R-:W-:Y:S01]  /*43b0*/  ISETP.GT.U32.AND P6, PT, R8.reuse, R60, PT ;  /* 0x0000003c0800720c */ /* 0x040fe20003fc4070 */
[----:B------:R-:W-:Y:S01]  /*43c0*/  @!P4 IMAD.IADD R59, R59, 0x1, -R8 ;  /* 0x000000013b3bc824 */ /* 0x000fe200078e0a08 */
[----:B------:R-:W-:Y:S01]  /*43d0*/  ISETP.GE.AND P4, PT, R219, RZ, PT ;  /* 0x000000ffdb00720c */ /* 0x000fe20003f86270 */
[----:B------:R-:W-:Y:S01]  /*43e0*/  IMAD.MOV R68, RZ, RZ, -R68 ;  /* 0x000000ffff447224 */ /* 0x000fe200078e0a44 */
[C---:B------:R-:W-:Y:S01]  /*43f0*/  ISETP.GT.U32.AND P2, PT, R8.reuse, R58, PT ;  /* 0x0000003a0800720c */ /* 0x040fe20003f44070 */
[----:B------:R-:W-:Y:S01]  /*4400*/  @!P0 IMAD.IADD R57, R57, 0x1, -R8 ;  /* 0x0000000139398824 */ /* 0x000fe200078e0a08 */
[C---:B------:R-:W-:Y:S01]  /*4410*/  ISETP.GT.U32.AND P1, PT, R8.reuse, R59, PT ;  /* 0x0000003b0800720c */ /* 0x040fe20003f24070 */
[C---:B------:R-:W-:Y:S01]  /*4420*/  IMAD R68, R8.reuse, R68, R69 ;  /* 0x0000004408447224 */ /* 0x040fe200078e0245 */
[----:B------:R-:W-:Y:S01]  /*4430*/  ISETP.GT.U32.AND P0, PT, R8, R62, PT ;  /* 0x0000003e0800720c */ /* 0x000fe20003f04070 */
[----:B------:R-:W-:-:S04]  /*4440*/  IMAD.HI.U32 R69, R6, R71, RZ ;  /* 0x0000004706457227 */ /* 0x000fc800078e00ff */
[--C-:B------:R-:W-:Y:S01]  /*4450*/  @!P6 IMAD.IADD R60, R60, 0x1, -R8.reuse ;  /* 0x000000013c3ce824 */ /* 0x100fe200078e0a08 */
[----:B------:R-:W-:Y:S01]  /*4460*/  ISETP.GT.U32.AND P6, PT, R8, R56, PT ;  /* 0x000000380800720c */ /* 0x000fe20003fc4070 */
[----:B------:R-:W-:Y:S02]  /*4470*/  @!P4 IMAD.MOV R57, RZ, RZ, -R57 ;  /* 0x000000ffff39c224 */ /* 0x000fe400078e0a39 */
[--C-:B------:R-:W-:Y:S01]  /*4480*/  @!P2 IMAD.IADD R58, R58, 0x1, -R8.reuse ;  /* 0x000000013a3aa824 */ /* 0x100fe200078e0a08 */
[C---:B------:R-:W-:Y:S01]  /*4490*/  ISETP.GT.U32.AND P5, PT, R8.reuse, R60, PT ;  /* 0x0000003c0800720c */ /* 0x040fe20003fa4070 */
[--C-:B------:R-:W-:Y:S01]  /*44a0*/  @!P1 IMAD.IADD R59, R59, 0x1, -R8.reuse ;  /* 0x000000013b3b9824 */ /* 0x100fe200078e0a08 */
[----:B------:R-:W-:Y:S01]  /*44b0*/  ISETP.GT.U32.AND P2, PT, R8, R63, PT ;  /* 0x0000003f0800720c */ /* 0x000fe20003f44070 */
[----:B------:R-:W-:Y:S01]  /*44c0*/  @!P0 IMAD.IADD R62, R62, 0x1, -R8 ;  /* 0x000000013e3e8824 */ /* 0x000fe200078e0a08 */
[----:B------:R-:W-:Y:S01]  /*44d0*/  ISETP.GE.AND P1, PT, R220, RZ, PT ;  /* 0x000000ffdc00720c */ /* 0x000fe20003f26270 */
[----:B------:R-:W-:Y:S01]  /*44e0*/  IMAD.MOV R69, RZ, RZ, -R69 ;  /* 0x000000ffff457224 */ /* 0x000fe200078e0a45 */
[----:B------:R-:W-:Y:S01]  /*44f0*/  ISETP.GE.AND P0, PT, R222, RZ, PT ;  /* 0x000000ffde00720c */ /* 0x000fe20003f06270 */
[----:B------:R-:W-:-:S02]  /*4500*/  IMAD R78, R8, R78, R81 ;  /* 0x0000004e084e7224 */ /* 0x000fc400078e0251 */
[--C-:B------:R-:W-:Y:S01]  /*4510*/  @!P6 IMAD.IADD R56, R56, 0x1, -R8.reuse ;  /* 0x000000013838e824 */ /* 0x100fe200078e0a08 */
[C---:B------:R-:W-:Y:S01]  /*4520*/  ISETP.GT.U32.AND P6, PT, R8.reuse, R61, PT ;  /* 0x0000003d0800720c */ /* 0x040fe20003fc4070 */
[----:B------:R-:W-:Y:S02]  /*4530*/  IMAD R69, R8, R69, R71 ;  /* 0x0000004508457224 */ /* 0x000fe400078e0247 */
[--C-:B------:R-:W-:Y:S01]  /*4540*/  @!P5 IMAD.IADD R60, R60, 0x1, -R8.reuse ;  /* 0x000000013c3cd824 */ /* 0x100fe200078e0a08 */
[C---:B------:R-:W-:Y:S01]  /*4550*/  ISETP.GT.U32.AND P5, PT, R8.reuse, R64, PT ;  /* 0x000000400800720c */ /* 0x040fe20003fa4070 */
[----:B------:R-:W-:Y:S01]  /*4560*/  @!P2 IMAD.IADD R63, R63, 0x1, -R8 ;  /* 0x000000013f3fa824 */ /* 0x000fe200078e0a08 */
[----:B------:R-:W-:Y:S01]  /*4570*/  ISETP.GE.AND P2, PT, R223, RZ, PT ;  /* 0x000000ffdf00720c */ /* 0x000fe20003f46270 */
[----:B------:R-:W-:Y:S02]  /*4580*/  @!P1 IMAD.MOV R58, RZ, RZ, -R58 ;  /* 0x000000ffff3a9224 */ /* 0x000fe400078e0a3a */
[----:B------:R-:W-:Y:S01]  /*4590*/  @!P3 IMAD.MOV R56, RZ, RZ, -R56 ;  /* 0x000000ffff38b224 */ /* 0x000fe200078e0a38 */
[----:B------:R-:W-:Y:S01]  /*45a0*/  ISETP.GT.U32.AND P1, PT, R8, R63, PT ;  /* 0x0000003f0800720c */ /* 0x000fe20003f24070 */
[----:B------:R-:W-:Y:S01]  /*45b0*/  @!P0 IMAD.MOV R60, RZ, RZ, -R60 ;  /* 0x000000ffff3c8224 */ /* 0x000fe200078e0a3c */
[----:B------:R-:W-:Y:S01]  /*45c0*/  ISETP.GE.AND P0, PT, R224, RZ, PT ;  /* 0x000000ffe000720c */ /* 0x000fe20003f06270 */
[----:B------:R-:W-:Y:S01]  /*45d0*/  @!P6 IMAD.IADD R61, R61, 0x1, -R8 ;  /* 0x000000013d3de824 */ /* 0x000fe200078e0a08 */
[----:B------:R-:W-:Y:S01]  /*45e0*/  ISETP.GE.AND P6, PT, R221, RZ, PT ;  /* 0x000000ffdd00720c */ /* 0x000fe20003fc6270 */
[----:B------:R-:W-:-:S03]  /*45f0*/  IMAD.HI.U32 R71, R6, R75, RZ ;  /* 0x0000004b06477227 */ /* 0x000fc600078e00ff */
[----:B------:R-:W-:Y:S01]  /*4600*/  ISETP.GT.U32.AND P3, PT, R8, R61, PT ;  /* 0x0000003d0800720c */ /* 0x000fe20003f64070 */
[--C-:B------:R-:W-:Y:S01]  /*4610*/  @!P5 IMAD.IADD R64, R64, 0x1, -R8.reuse ;  /* 0x000000014040d824 */ /* 0x100fe200078e0a08 */
[C---:B------:R-:W-:Y:S01]  /*4620*/  ISETP.GT.U32.AND P5, PT, R8.reuse, R62, PT ;  /* 0x0000003e0800720c */ /* 0x040fe20003fa4070 */
[----:B------:R-:W-:Y:S02]  /*4630*/  IMAD.MOV R71, RZ, RZ, -R71 ;  /* 0x000000ffff477224 */ /* 0x000fe400078e0a47 */
[----:B------:R-:W-:Y:S01]  /*4640*/  @!P1 IMAD.IADD R63, R63, 0x1, -R8 ;  /* 0x000000013f3f9824 */ /* 0x000fe200078e0a08 */
[C---:B------:R-:W-:Y:S01]  /*4650*/  ISETP.GT.U32.AND P4, PT, R8.reuse, R64, PT ;  /* 0x000000400800720c */ /* 0x040fe20003f84070 */
[----:B------:R-:W-:Y:S01]  /*4660*/  IMAD R72, R8, R71, R75 ;  /* 0x0000004708487224 */ /* 0x000fe200078e024b */
[----:B------:R-:W-:Y:S01]  /*4670*/  ISETP.GE.AND P1, PT, R226, RZ, PT ;  /* 0x000000ffe200720c */ /* 0x000fe20003f26270 */
[----:B------:R-:W-:Y:S01]  /*4680*/  @!P6 IMAD.MOV R59, RZ, RZ, -R59 ;  /* 0x000000ffff3be224 */ /* 0x000fe200078e0a3b */
[C---:B------:R-:W-:Y:S01]  /*4690*/  ISETP.GT.U32.AND P6, PT, R8.reuse, R65, PT ;  /* 0x000000410800720c */ /* 0x040fe20003fc4070 */
[----:B------:R-:W-:-:S02]  /*46a0*/  IMAD R71, R8, R70, R77 ;  /* 0x0000004608477224 */ /* 0x000fc400078e024d */
[--C-:B------:R-:W-:Y:S01]  /*46b0*/  @!P3 IMAD.IADD R61, R61, 0x1, -R8.reuse ;  /* 0x000000013d3db824 */ /* 0x100fe200078e0a08 */
[----:B------:R-:W-:Y:S01]  /*46c0*/  ISETP.GT.U32.AND P3, PT, R8, R66, PT ;  /* 0x000000420800720c */ /* 0x000fe20003f64070 */
[--C-:B------:R-:W-:Y:S01]  /*46d0*/  @!P5 IMAD.IADD R62, R62, 0x1, -R8.reuse ;  /* 0x000000013e3ed824 */ /* 0x100fe200078e0a08 */
[----:B------:R-:W-:Y:S01]  /*46e0*/  ISETP.GE.AND P5, PT, R225, RZ, PT ;  /* 0x000000ffe100720c */ /* 0x000fe20003fa6270 */
[----:B------:R-:W-:Y:S02]  /*46f0*/  @!P2 IMAD.MOV R61, RZ, RZ, -R61 ;  /* 0x000000ffff3da224 */ /* 0x000fe400078e0a3d */
[----:B------:R-:W-:Y:S01]  /*4700*/  @!P4 IMAD.IADD R64, R64, 0x1, -R8 ;  /* 0x000000014040c824 */ /* 0x000fe200078e0a08 */
[----:B------:R-:W-:Y:S01]  /*4710*/  ISETP.GE.AND P4, PT, R227, RZ, PT ;  /* 0x000000ffe300720c */ /* 0x000fe20003f86270 */
[----:B------:R-:W-:Y:S01]  /*4720*/  @!P0 IMAD.MOV R62, RZ, RZ, -R62 ;  /* 0x000000ffff3e8224 */ /* 0x000fe200078e0a3e */
[----:B------:R-:W-:Y:S01]  /*4730*/  ISETP.GE.AND P0, PT, R229, RZ, PT ;  /* 0x000000ffe500720c */ /* 0x000fe20003f06270 */
[----:B------:R-:W-:Y:S01]  /*4740*/  @!P6 IMAD.IADD R65, R65, 0x1, -R8 ;  /* 0x000000014141e824 */ /* 0x000fe200078e0a08 */
[----:B------:R-:W-:Y:S01]  /*4750*/  ISETP.GE.AND P6, PT, R228, RZ, PT ;  /* 0x000000ffe400720c */ /* 0x000fe20003fc6270 */
[----:B------:R-:W-:-:S02]  /*4760*/  IMAD.MOV.U32 R77, RZ, RZ, R76 ;  /* 0x000000ffff4d7224 */ /* 0x000fc400078e004c */
[----:B------:R-:W-:Y:S01]  /*4770*/  IMAD.MOV.U32 R75, RZ, RZ, R74 ;  /* 0x000000ffff4b7224 */ /* 0x000fe200078e004a */
[C---:B------:R-:W-:Y:S01]  /*4780*/  ISETP.GT.U32.AND P2, PT, R8.reuse, R65, PT ;  /* 0x000000410800720c */ /* 0x040fe20003f44070 */
[----:B------:R-:W-:Y:S01]  /*4790*/  @!P5 IMAD.MOV R63, RZ, RZ, -R63 ;  /* 0x000000ffff3fd224 */ /* 0x000fe200078e0a3f */
[----:B------:R-:W-:Y:S01]  /*47a0*/  ISETP.GT.U32.AND P5, PT, R8, R67, PT ;  /* 0x000000430800720c */ /* 0x000fe20003fa4070 */
[----:B------:R-:W-:-:S04]  /*47b0*/  IMAD.HI.U32 R74, R6, R77, RZ ;  /* 0x0000004d064a7227 */ /* 0x000fc800078e00ff */
[----:B------:R-:W-:Y:S02]  /*47c0*/  IMAD.MOV R74, RZ, RZ, -R74 ;  /* 0x000000ffff4a7224 */ /* 0x000fe400078e0a4a */
[----:B------:R-:W-:-:S04]  /*47d0*/  IMAD.HI.U32 R70, R6, R75, RZ ;  /* 0x0000004b06467227 */ /* 0x000fc800078e00ff */
[--C-:B------:R-:W-:Y:S01]  /*47e0*/  @!P2 IMAD.IADD R65, R65, 0x1, -R8.reuse ;  /* 0x000000014141a824 */ /* 0x100fe200078e0a08 */
[----:B------:R-:W-:Y:S01]  /*47f0*/  ISETP.GE.AND P2, PT, R231, RZ, PT ;  /* 0x000000ffe700720c */ /* 0x000fe20003f46270 */
[----:B------:R-:W-:Y:S01]  /*4800*/  @!P5 IMAD.IADD R67, R67, 0x1, -R8 ;  /* 0x000000014343d824 */ /* 0x000fe200078e0a08 */
[C---:B------:R-:W-:Y:S01]  /*4810*/  ISETP.GT.U32.AND P5, PT, R8.reuse, R68, PT ;  /* 0x000000440800720c */ /* 0x040fe20003fa4070 */
[----:B------:R-:W-:Y:S02]  /*4820*/  @!P4 IMAD.MOV R65, RZ, RZ, -R65 ;  /* 0x000000ffff41c224 */ /* 0x000fe400078e0a41 */
[C---:B------:R-:W-:Y:S01]  /*4830*/  IMAD R76, R8.reuse, R74, R77 ;  /* 0x0000004a084c7224 */ /* 0x040fe200078e024d */
[----:B------:R-:W-:Y:S01]  /*4840*/  ISETP.GT.U32.AND P4, PT, R8, R67, PT ;  /* 0x000000430800720c */ /* 0x000fe20003f84070 */
[----:B------:R-:W-:Y:S01]  /*4850*/  IMAD.MOV R70, RZ, RZ, -R70 ;  /* 0x000000ffff467224 */ /* 0x000fe200078e0a46 */
[----:B------:R-:W-:Y:S01]  /*4860*/  IABS R77, R238 ;  /* 0x000000ee004d7213 */ /* 0x000fe20000000000 */
[----:B------:R-:W-:Y:S01]  /*4870*/  @!P1 IMAD.MOV R64, RZ, RZ, -R64 ;  /* 0x000000ffff409224 */ /* 0x000fe200078e0a40 */
[----:B------:R-:W-:Y:S01]  /*4880*/  ISETP.GE.AND P1, PT, R230, RZ, PT ;  /* 0x000000ffe600720c */ /* 0x000fe20003f26270 */
[----:B------:R-:W-:-:S02]  /*4890*/  IMAD R70, R8, R70, R75 ;  /* 0x0000004608467224 */ /* 0x000fc400078e024b */
[----:B------:R-:W-:-:S04]  /*48a0*/  IMAD.HI.U32 R74, R6, R77, RZ ;  /* 0x0000004d064a7227 */ /* 0x000fc800078e00ff */
[--C-:B------:R-:W-:Y:S02]  /*48b0*/  @!P5 IMAD.IADD R68, R68, 0x1, -R8.reuse ;  /* 0x000000014444d824 */ /* 0x100fe400078e0a08 */
[----:B------:R-:W-:Y:S01]  /*48c0*/  @!P4 IMAD.IADD R67, R67, 0x1, -R8 ;  /* 0x000000014343c824 */ /* 0x000fe200078e0a08 */
[C---:B------:R-:W-:Y:S01]  /*48d0*/  ISETP.GT.U32.AND P4, PT, R8.reuse, R69, PT ;  /* 0x000000450800720c */ /* 0x040fe20003f84070 */
[----:B------:R-:W-:Y:S01]  /*48e0*/  IMAD.MOV R74, RZ, RZ, -R74 ;  /* 0x000000ffff4a7224 */ /* 0x000fe200078e0a4a */
[C---:B------:R-:W-:Y:S01]  /*48f0*/  ISETP.GT.U32.AND P5, PT, R8.reuse, R68, PT ;  /* 0x000000440800720c */ /* 0x040fe20003fa4070 */
[----:B------:R-:W-:Y:S01]  /*4900*/  @!P0 IMAD.MOV R67, RZ, RZ, -R67 ;  /* 0x000000ffff438224 */ /* 0x000fe200078e0a43 */
[C---:B------:R-:W-:Y:S01]  /*4910*/  ISETP.GT.U32.AND P0, PT, R8.reuse, R72, PT ;  /* 0x000000480800720c */ /* 0x040fe20003f04070 */
[----:B------:R-:W-:Y:S02]  /*4920*/  IMAD R74, R8, R74, R77 ;  /* 0x0000004a084a7224 */ /* 0x000fe400078e024d */
[----:B------:R-:W-:-:S04]  /*4930*/  IMAD.HI.U32 R75, R6, R79, RZ ;  /* 0x0000004f064b7227 */ /* 0x000fc800078e00ff */
[----:B------:R-:W-:Y:S02]  /*4940*/  IMAD.MOV R75, RZ, RZ, -R75 ;  /* 0x000000ffff4b7224 */ /* 0x000fe400078e0a4b */
[--C-:B------:R-:W-:Y:S02]  /*4950*/  @!P4 IMAD.IADD R69, R69, 0x1, -R8.reuse ;  /* 0x000000014545c824 */ /* 0x100fe400078e0a08 */
[--C-:B------:R-:W-:Y:S01]  /*4960*/  @!P5 IMAD.IADD R68, R68, 0x1, -R8.reuse ;  /* 0x000000014444d824 */ /* 0x100fe200078e0a08 */
[----:B------:R-:W-:Y:S01]  /*4970*/  ISETP.GT.U32.AND P5, PT, R8, R73, PT ;  /* 0x000000490800720c */ /* 0x000fe20003fa4070 */
[----:B------:R-:W-:Y:S01]  /*4980*/  @!P0 IMAD.IADD R72, R72, 0x1, -R8 ;  /* 0x0000000148488824 */ /* 0x000fe200078e0a08 */
[C---:B------:R-:W-:Y:S01]  /*4990*/  ISETP.GT.U32.AND P4, PT, R8.reuse, R69, PT ;  /* 0x000000450800720c */ /* 0x040fe20003f84070 */
[C---:B------:R-:W-:Y:S01]  /*49a0*/  IMAD R75, R8.reuse, R75, R79 ;  /* 0x0000004b084b7224 */ /* 0x040fe200078e024f */
[----:B------:R-:W-:Y:S01]  /*49b0*/  IABS R79, R239 ;  /* 0x000000ef004f7213 */ /* 0x000fe20000000000 */
[----:B------:R-:W-:Y:S01]  /*49c0*/  @!P1 IMAD.MOV R68, RZ, RZ, -R68 ;  /* 0x000000ffff449224 */ /* 0x000fe200078e0a44 */
[----:B------:R-:W-:Y:S01]  /*49d0*/  ISETP.GT.U32.AND P1, PT, R8, R71, PT ;  /* 0x000000470800720c */ /* 0x000fe20003f24070 */
[----:B------:R-:W-:-:S02]  /*49e0*/  @!P3 IMAD.IADD R66, R66, 0x1, -R8 ;  /* 0x000000014242b824 */ /* 0x000fc400078e0a08 */
[----:B------:R-:W-:-:S03]  /*49f0*/  IMAD.HI.U32 R77, R6, R79, RZ ;  /* 0x0000004f064d7227 */ /* 0x000fc600078e00ff */
[C---:B------:R-:W-:Y:S01]  /*4a00*/  ISETP.GT.U32.AND P3, PT, R8.reuse, R66, PT ;  /* 0x000000420800720c */ /* 0x040fe20003f64070 */
[----:B------:R-:W-:Y:S01]  /*4a10*/  @!P5 IMAD.IADD R73, R73, 0x1, -R8 ;  /* 0x000000014949d824 */ /* 0x000fe200078e0a08 */
[C---:B------:R-:W-:Y:S01]  /*4a20*/  ISETP.GT.U32.AND P5, PT, R8.reuse, R70, PT ;  /* 0x000000460800720c */ /* 0x040fe20003fa4070 */
[----:B------:R-:W-:Y:S02]  /*4a30*/  IMAD.MOV R77, RZ, RZ, -R77 ;  /* 0x000000ffff4d7224 */ /* 0x000fe400078e0a4d */
[----:B------:R-:W-:Y:S01]  /*4a40*/  IMAD.MOV.U32 R81, RZ, RZ, R80 ;  /* 0x000000ffff517224 */ /* 0x000fe200078e0050 */
[C---:B------:R-:W-:Y:S01]  /*4a50*/  ISETP.GT.U32.AND P0, PT, R8.reuse, R73, PT ;  /* 0x000000490800720c */ /* 0x040fe20003f04070 */
[----:B------:R-:W-:Y:S02]  /*4a60*/  IMAD R77, R8, R77, R79 ;  /* 0x0000004d084d7224 */ /* 0x000fe400078e024f */
[----:B------:R-:W-:-:S04]  /*4a70*/  IMAD.HI.U32 R79, R6, R81, RZ ;  /* 0x00000051064f7227 */ /* 0x000fc800078e00ff */
[----:B------:R-:W-:Y:S02]  /*4a80*/  @!P1 IMAD.IADD R71, R71, 0x1, -R8 ;  /* 0x0000000147479824 */ /* 0x000fe400078e0a08 */
[----:B------:R-:W-:-:S03]  /*4a90*/  IMAD.HI.U32 R80, R6, R83, RZ ;  /* 0x0000005306507227 */ /* 0x000fc600078e00ff */
[C---:B------:R-:W-:Y:S01]  /*4aa0*/  ISETP.GT.U32.AND P1, PT, R8.reuse, R71, PT ;  /* 0x000000470800720c */ /* 0x040fe20003f24070 */
[----:B------:R-:W-:Y:S01]  /*4ab0*/  @!P0 IMAD.IADD R73, R73, 0x1, -R8 ;  /* 0x0000000149498824 */ /* 0x000fe200078e0a08 */
[----:B------:R-:W-:Y:S01]  /*4ac0*/  ISETP.GT.U32.AND P0, PT, R8, R76, PT ;  /* 0x0000004c0800720c */ /* 0x000fe20003f04070 */
[----:B------:R-:W-:Y:S02]  /*4ad0*/  IMAD.MOV R79, RZ, RZ, -R79 ;  /* 0x000000ffff4f7224 */ /* 0x000fe400078e0a4f */
[----:B------:R-:W-:Y:S02]  /*4ae0*/  IMAD.MOV R82, RZ, RZ, -R80 ;  /* 0x000000ffff527224 */ /* 0x000fe400078e0a50 */
[--C-:B------:R-:W-:Y:S01]  /*4af0*/  @!P4 IMAD.IADD R69, R69, 0x1, -R8.reuse ;  /* 0x000000014545c824 */ /* 0x100fe200078e0a08 */
[----:B------:R-:W-:Y:S01]  /*4b00*/  ISETP.GE.AND P4, PT, R234, RZ, PT ;  /* 0x000000ffea00720c */ /* 0x000fe20003f86270 */
[----:B------:R-:W-:Y:S01]  /*4b10*/  IMAD R80, R8, R79, R81 ;  /* 0x0000004f08507224 */ /* 0x000fe200078e0251 */
[----:B------:R-:W-:Y:S01]  /*4b20*/  IABS R81, R243 ;  /* 0x000000f300517213 */ /* 0x000fe20000000000 */
[--C-:B------:R-:W-:Y:S01]  /*4b30*/  @!P3 IMAD.IADD R66, R66, 0x1, -R8.reuse ;  /* 0x000000014242b824 */ /* 0x100fe200078e0a08 */
[----:B------:R-:W-:Y:S01]  /*4b40*/  ISETP.GE.AND P3, PT, R232, RZ, PT ;  /* 0x000000ffe800720c */ /* 0x000fe20003f66270 */
[----:B------:R-:W-:Y:S01]  /*4b50*/  @!P2 IMAD.MOV R69, RZ, RZ, -R69 ;  /* 0x000000ffff45a224 */ /* 0x000fe200078e0a45 */
[----:B------:R-:W-:Y:S01]  /*4b60*/  ISETP.GT.U32.AND P2, PT, R8, R72, PT ;  /* 0x000000480800720c */ /* 0x000fe20003f44070 */
[--C-:B------:R-:W-:Y:S01]  /*4b70*/  @!P0 IMAD.IADD R76, R76, 0x1, -R8.reuse ;  /* 0x000000014c4c8824 */ /* 0x100fe200078e0a08 */
[----:B------:R-:W-:Y:S01]  /*4b80*/  ISETP.GT.U32.AND P0, PT, R8, R74, PT ;  /* 0x0000004a0800720c */ /* 0x000fe20003f04070 */
[----:B------:R-:W-:-:S02]  /*4b90*/  @!P5 IMAD.IADD R70, R70, 0x1, -R8 ;  /* 0x000000014646d824 */ /* 0x000fc400078e0a08 */
[C---:B------:R-:W-:Y:S01]  /*4ba0*/  IMAD R79, R8.reuse, R82, R83 ;  /* 0x00000052084f7224 */ /* 0x040fe200078e0253 */
[----:B------:R-:W-:Y:S01]  /*4bb0*/  IABS R82, R244 ;  /* 0x000000f400527213 */ /* 0x000fe20000000000 */
[----:B------:R-:W-:Y:S01]  /*4bc0*/  IMAD.MOV.U32 R83, RZ, RZ, R81 ;  /* 0x000000ffff537224 */ /* 0x000fe200078e0051 */
[----:B------:R-:W-:Y:S01]  /*4bd0*/  ISETP.GT.U32.AND P5, PT, R8, R70, PT ;  /* 0x000000460800720c */ /* 0x000fe20003fa4070 */
[----:B------:R-:W-:Y:S01]  /*4be0*/  @!P6 IMAD.MOV R66, RZ, RZ, -R66 ;  /* 0x000000ffff42e224 */ /* 0x000fe200078e0a42 */
[----:B------:R-:W-:Y:S01]  /*4bf0*/  ISETP.GE.AND P6, PT, R233, RZ, PT ;  /* 0x000000ffe900720c */ /* 0x000fe20003fc6270 */
[----:B------:R-:W-:-:S04]  /*4c00*/  IMAD.HI.U32 R81, R6, R83, RZ ;  /* 0x0000005306517227 */ /* 0x000fc800078e00ff */
[--C-:B------:R-:W-:Y:S01]  /*4c10*/  @!P0 IMAD.IADD R74, R74, 0x1, -R8.reuse ;  /* 0x000000014a4a8824 */ /* 0x100fe200078e0a08 */
[----:B------:R-:W-:Y:S01]  /*4c20*/  ISETP.GT.U32.AND P0, PT, R8, R76, PT ;  /* 0x0000004c0800720c */ /* 0x000fe20003f04070 */
[--C-:B------:R-:W-:Y:S01]  /*4c30*/  @!P1 IMAD.IADD R71, R71, 0x1, -R8.reuse ;  /* 0x0000000147479824 */ /* 0x100fe200078e0a08 */
[----:B------:R-:W-:Y:S01]  /*4c40*/  ISETP.GE.AND P1, PT, R235, RZ, PT ;  /* 0x000000ffeb00720c */ /* 0x000fe20003f26270 */
[----:B------:R-:W-:Y:S02]  /*4c50*/  IMAD.MOV R81, RZ, RZ, -R81 ;  /* 0x000000ffff517224 */ /* 0x000fe400078e0a51 */
[--C-:B------:R-:W-:Y:S01]  /*4c60*/  @!P2 IMAD.IADD R72, R72, 0x1, -R8.reuse ;  /* 0x000000014848a824 */ /* 0x100fe200078e0a08 */
[C---:B------:R-:W-:Y:S01]  /*4c70*/  ISETP.GT.U32.AND P2, PT, R8.reuse, R75, PT ;  /* 0x0000004b0800720c */ /* 0x040fe20003f44070 */
[----:B------:R-:W-:Y:S02]  /*4c80*/  IMAD R81, R8, R81, R83 ;  /* 0x0000005108517224 */ /* 0x000fe400078e0253 */
[----:B------:R-:W-:Y:S01]  /*4c90*/  @!P5 IMAD.IADD R70, R70, 0x1, -R8 ;  /* 0x000000014646d824 */ /* 0x000fe200078e0a08 */
[----:B------:R-:W-:Y:S01]  /*4ca0*/  ISETP.GE.AND P5, PT, R236, RZ, PT ;  /* 0x000000ffec00720c */ /* 0x000fe20003fa6270 */
[----:B------:R-:W-:Y:S01]  /*4cb0*/  @!P6 IMAD.MOV R72, RZ, RZ, -R72 ;  /* 0x000000ffff48e224 */ /* 0x000fe200078e0a48 */
[----:B------:R-:W-:Y:S01]  /*4cc0*/  ISETP.GT.U32.AND P6, PT, R8, R74, PT ;  /* 0x0000004a0800720c */ /* 0x000fe20003fc4070 */
[----:B------:R-:W-:Y:S01]  /*4cd0*/  @!P0 IMAD.IADD R76, R76, 0x1, -R8 ;  /* 0x000000014c4c8824 */ /* 0x000fe200078e0a08 */
[----:B------:R-:W-:Y:S01]  /*4ce0*/  ISETP.GT.U32.AND P0, PT, R8, R78, PT ;  /* 0x0000004e0800720c */ /* 0x000fe20003f04070 */
[----:B------:R-:W-:Y:S01]  /*4cf0*/  @!P1 IMAD.MOV R70, RZ, RZ, -R70 ;  /* 0x000000ffff469224 */ /* 0x000fe200078e0a46 */
[----:B------:R-:W-:Y:S01]  /*4d00*/  ISETP.GE.AND P1, PT, R238, RZ, PT ;  /* 0x000000ffee00720c */ /* 0x000fe20003f26270 */
[----:B------:R-:W-:-:S02]  /*4d10*/  IMAD.MOV.U32 R83, RZ, RZ, R82 ;  /* 0x000000ffff537224 */ /* 0x000fc400078e0052 */
[----:B------:R-:W-:Y:S01]  /*4d20*/  @!P4 IMAD.MOV R71, RZ, RZ, -R71 ;  /* 0x000000ffff47c224 */ /* 0x000fe200078e0a47 */
[----:B------:R-:W-:Y:S01]  /*4d30*/  ISETP.GT.U32.AND P4, PT, R8, R77, PT ;  /* 0x0000004d0800720c */ /* 0x000fe20003f84070 */
[----:B------:R-:W-:-:S04]  /*4d40*/  IMAD.HI.U32 R82, R6, R83, RZ ;  /* 0x0000005306527227 */ /* 0x000fc800078e00ff */
[--C-:B------:R-:W-:Y:S01]  /*4d50*/  @!P6 IMAD.IADD R74, R74, 0x1, -R8.reuse ;  /* 0x000000014a4ae824 */ /* 0x100fe200078e0a08 */
[----:B------:R-:W-:Y:S01]  /*4d60*/  ISETP.GE.AND P6, PT, R240, RZ, PT ;  /* 0x000000fff000720c */ /* 0x000fe20003fc6270 */
[----:B------:R-:W-:Y:S02]  /*4d70*/  @!P0 IMAD.IADD R78, R78, 0x1, -R8 ;  /* 0x000000014e4e8824 */ /* 0x000fe400078e0a08 */
[----:B------:R-:W-:Y:S02]  /*4d80*/  IMAD.MOV R82, RZ, RZ, -R82 ;  /* 0x000000ffff527224 */ /* 0x000fe400078e0a52 */
[----:B------:R-:W-:Y:S01]  /*4d90*/  @!P2 IMAD.IADD R75, R75, 0x1, -R8 ;  /* 0x000000014b4ba824 */ /* 0x000fe200078e0a08 */
[C---:B------:R-:W-:Y:S01]  /*4da0*/  ISETP.GT.U32.AND P0, PT, R8.reuse, R78, PT ;  /* 0x0000004e0800720c */ /* 0x040fe20003f04070 */
[----:B------:R-:W-:Y:S01]  /*4db0*/  @!P1 IMAD.MOV R74, RZ, RZ, -R74 ;  /* 0x000000ffff4a9224 */ /* 0x000fe200078e0a4a */
[C---:B------:R-:W-:Y:S01]  /*4dc0*/  ISETP.GT.U32.AND P1, PT, R8.reuse, R79, PT ;  /* 0x0000004f0800720c */ /* 0x040fe20003f24070 */
[----:B------:R-:W-:Y:S01]  /*4dd0*/  IMAD R84, R8, R82, R83 ;  /* 0x0000005208547224 */ /* 0x000fe200078e0253 */
[----:B------:R-:W-:Y:S01]  /*4de0*/  ISETP.GE.AND P2, PT, R237, RZ, PT ;  /* 0x000000ffed00720c */ /* 0x000fe20003f46270 */
[----:B------:R-:W-:-:S04]  /*4df0*/  IMAD.HI.U32 R82, R6, R85, RZ ;  /* 0x0000005506527227 */ /* 0x000fc800078e00ff */
[----:B------:R-:W-:Y:S01]  /*4e00*/  @!P3 IMAD.MOV R73, RZ, RZ, -R73 ;  /* 0x000000ffff49b224 */ /* 0x000fe200078e0a49 */
[----:B------:R-:W-:Y:S01]  /*4e10*/  ISETP.GT.U32.AND P3, PT, R8, R75, PT ;  /* 0x0000004b0800720c */ /* 0x000fe20003f64070 */
[----:B------:R-:W-:Y:S02]  /*4e20*/  IMAD.MOV R82, RZ, RZ, -R82 ;  /* 0x000000ffff527224 */ /* 0x000fe400078e0a52 */
[--C-:B------:R-:W-:Y:S01]  /*4e30*/  @!P0 IMAD.IADD R78, R78, 0x1, -R8.reuse ;  /* 0x000000014e4e8824 */ /* 0x100fe200078e0a08 */
[C---:B------:R-:W-:Y:S01]  /*4e40*/  ISETP.GT.U32.AND P0, PT, R8.reuse, R81, PT ;  /* 0x000000510800720c */ /* 0x040fe20003f04070 */
[--C-:B------:R-:W-:Y:S02]  /*4e50*/  @!P4 IMAD.IADD R77, R77, 0x1, -R8.reuse ;  /* 0x000000014d4dc824 */ /* 0x100fe400078e0a08 */
[C---:B------:R-:W-:Y:S02]  /*4e60*/  IMAD R83, R8.reuse, R82, R85 ;  /* 0x0000005208537224 */ /* 0x040fe400078e0255 */
[----:B------:R-:W-:Y:S01]  /*4e70*/  @!P1 IMAD.IADD R79, R79, 0x1, -R8 ;  /* 0x000000014f4f9824 */ /* 0x000fe200078e0a08 */
[C---:B------:R-:W-:Y:S01]  /*4e80*/  ISETP.GT.U32.AND P4, PT, R8.reuse, R77, PT ;  /* 0x0000004d0800720c */ /* 0x040fe20003f84070 */
[----:B------:R-:W-:Y:S01]  /*4e90*/  @!P5 IMAD.MOV R76, RZ, RZ, -R76 ;  /* 0x000000ffff4cd224 */ /* 0x000fe200078e0a4c */
[----:B------:R-:W-:Y:S01]  /*4ea0*/  ISETP.GT.U32.AND P5, PT, R8, R80, PT ;  /* 0x000000500800720c */ /* 0x000fe20003fa4070 */
[----:B------:R-:W-:Y:S01]  /*4eb0*/  @!P3 IMAD.IADD R75, R75, 0x1, -R8 ;  /* 0x000000014b4bb824 */ /* 0x000fe200078e0a08 */
[----:B------:R-:W-:Y:S01]  /*4ec0*/  ISETP.GE.AND P3, PT, R239, RZ, PT ;  /* 0x000000ffef00720c */ /* 0x000fe20003f66270 */
[----:B------:R-:W-:Y:S01]  /*4ed0*/  IMAD.HI.U32 R82, R6, R87, RZ ;  /* 0x0000005706527227 */ /* 0x000fe200078e00ff */
[----:B------:R-:W-:-:S03]  /*4ee0*/  ISETP.GT.U32.AND P1, PT, R8, R79, PT ;  /* 0x0000004f0800720c */ /* 0x000fc60003f24070 */
[----:B------:R-:W-:Y:S02]  /*4ef0*/  @!P0 IMAD.IADD R81, R81, 0x1, -R8 ;  /* 0x0000000151518824 */ /* 0x000fe400078e0a08 */
[----:B------:R-:W-:-:S03]  /*4f00*/  IMAD.HI.U32 R85, R6, R89, RZ ;  /* 0x0000005906557227 */ /* 0x000fc600078e00ff */
[----:B------:R-:W-:Y:S01]  /*4f10*/  ISETP.GT.U32.AND P0, PT, R8, R81, PT ;  /* 0x000000510800720c */ /* 0x000fe20003f04070 */
[----:B------:R-:W-:Y:S01]  /*4f20*/  @!P4 IMAD.IADD R77, R77, 0x1, -R8 ;  /* 0x000000014d4dc824 */ /* 0x000fe200078e0a08 */
[----:B------:R-:W-:Y:S01]  /*4f30*/  ISETP.GE.AND P4, PT, R242, RZ, PT ;  /* 0x000000fff200720c */ /* 0x000fe20003f86270 */
[----:B------:R-:W-:Y:S02]  /*4f40*/  IMAD.MOV R82, RZ, RZ, -R82 ;  /* 0x000000ffff527224 */ /* 0x000fe400078e0a52 */
[----:B------:R-:W-:Y:S01]  /*4f50*/  @!P3 IMAD.MOV R77, RZ, RZ, -R77 ;  /* 0x000000ffff4db224 */ /* 0x000fe200078e0a4d */
[----:B------:R-:W-:Y:S01]  /*4f60*/  ISETP.GE.AND P3, PT, R243, RZ, PT ;  /* 0x000000fff300720c */ /* 0x000fe20003f66270 */
[--C-:B------:R-:W-:Y:S01]  /*4f70*/  @!P1 IMAD.IADD R79, R79, 0x1, -R8.reuse ;  /* 0x000000014f4f9824 */ /* 0x100fe200078e0a08 */
[----:B------:R-:W-:Y:S01]  /*4f80*/  ISETP.GT.U32.AND P1, PT, R8, R84, PT ;  /* 0x000000540800720c */ /* 0x000fe20003f24070 */
[----:B------:R-:W-:Y:S02]  /*4f90*/  IMAD.MOV R85, RZ, RZ, -R85 ;  /* 0x000000ffff557224 */ /* 0x000fe400078e0a55 */
[----:B------:R-:W-:-:S02]  /*4fa0*/  @!P5 IMAD.IADD R80, R80, 0x1, -R8 ;  /* 0x000000015050d824 */ /* 0x000fc400078e0a08 */
[--C-:B------:R-:W-:Y:S01]  /*4fb0*/  @!P0 IMAD.IADD R81, R81, 0x1, -R8.reuse ;  /* 0x0000000151518824 */ /* 0x100fe200078e0a08 */
[C---:B------:R-:W-:Y:S01]  /*4fc0*/  ISETP.GT.U32.AND P0, PT, R8.reuse, R83, PT ;  /* 0x000000530800720c */ /* 0x040fe20003f04070 */
[C---:B------:R-:W-:Y:S01]  /*4fd0*/  IMAD R82, R8.reuse, R82, R87 ;  /* 0x0000005208527224 */ /* 0x040fe200078e0257 */
[C---:B------:R-:W-:Y:S01]  /*4fe0*/  ISETP.GT.U32.AND P5, PT, R8.reuse, R80, PT ;  /* 0x000000500800720c */ /* 0x040fe20003fa4070 */
[C---:B------:R-:W-:Y:S02]  /*4ff0*/  IMAD R85, R8.reuse, R85, R89 ;  /* 0x0000005508557224 */ /* 0x040fe400078e0259 */
[----:B------:R-:W-:Y:S01]  /*5000*/  @!P3 IMAD.MOV R81, RZ, RZ, -R81 ;  /* 0x000000ffff51b224 */ /* 0x000fe200078e0a51 */
[----:B------:R-:W-:Y:S01]  /*5010*/  ISETP.GT.U32.AND P3, PT, R8, R82, PT ;  /* 0x000000520800720c */ /* 0x000fe20003f64070 */
[----:B------:R-:W-:Y:S02]  /*5020*/  @!P1 IMAD.IADD R84, R84, 0x1, -R8 ;  /* 0x0000000154549824 */ /* 0x000fe400078e0a08 */
[----:B------:R-:W-:-:S03]  /*5030*/  IMAD.HI.U32 R86, R6, R91, RZ ;  /* 0x0000005b06567227 */ /* 0x000fc600078e00ff */
[C---:B------:R-:W-:Y:S01]  /*5040*/  ISETP.GT.U32.AND P1, PT, R8.reuse, R84, PT ;  /* 0x000000540800720c */ /* 0x040fe20003f24070 */
[----:B------:R-:W-:Y:S02]  /*5050*/  @!P0 IMAD.IADD R83, R83, 0x1, -R8 ;  /* 0x0000000153538824 */ /* 0x000fe400078e0a08 */
[C---:B------:R-:W-:Y:S02]  /*5060*/  VIADD R249, R13.reuse, 0x2e ;  /* 0x0000002e0df97836 */ /* 0x040fe40000000000 */
[C---:B------:R-:W-:Y:S01]  /*5070*/  VIADD R207, R13.reuse, 0x2d ;  /* 0x0000002d0dcf7836 */ /* 0x040fe20000000000 */
[----:B------:R-:W-:Y:S01]  /*5080*/  ISETP.GT.U32.AND P0, PT, R8, R83, PT ;  /* 0x000000530800720c */ /* 0x000fe20003f04070 */
[----:B------:R-:W-:Y:S01]  /*5090*/  IMAD.MOV R86, RZ, RZ, -R86 ;  /* 0x000000ffff567224 */ /* 0x000fe200078e0a56 */
[----:B------:R-:W-:Y:S01]  /*50a0*/  IABS R93, R249 ;  /* 0x000000f9005d7213 */ /* 0x000fe20000000000 */
[----:B------:R-:W-:Y:S01]  /*50b0*/  @!P6 IMAD.MOV R78, RZ, RZ, -R78 ;  /* 0x000000ffff4ee224 */ /* 0x000fe200078e0a4e */
[----:B------:R-:W-:Y:S01]  /*50c0*/  ISETP.GE.AND P6, PT, R244, RZ, PT ;  /* 0x000000fff400720c */ /* 0x000fe20003fc6270 */
[----:B------:R-:W-:Y:S01]  /*50d0*/  VIADD R250, R13, 0x2c ;  /* 0x0000002c0dfa7836 */ /* 0x000fe20000000000 */
[----:B------:R-:W-:Y:S01]  /*50e0*/  IABS R89, R207 ;  /* 0x000000cf00597213 */ /* 0x000fe20000000000 */
[----:B------:R-:W-:-:S02]  /*50f0*/  IMAD R86, R8, R86, R91 ;  /* 0x0000005608567224 */ /* 0x000fc400078e025b */
[----:B------:R-:W-:Y:S01]  /*5100*/  @!P2 IMAD.MOV R75, RZ, RZ, -R75 ;  /* 0x000000ffff4ba224 */ /* 0x000fe200078e0a4b */
[----:B------:R-:W-:Y:S01]  /*5110*/  ISETP.GE.AND P2, PT, R241, RZ, PT ;  /* 0x000000fff100720c */ /* 0x000fe20003f46270 */
[--C-:B------:R-:W-:Y:S01]  /*5120*/  @!P5 IMAD.IADD R80, R80, 0x1, -R8.reuse ;  /* 0x000000015050d824 */ /* 0x100fe200078e0a08 */
[----:B------:R-:W-:Y:S01]  /*5130*/  ISETP.GE.AND P5, PT, R245, RZ, PT ;  /* 0x000000fff500720c */ /* 0x000fe20003fa6270 */
[----:B------:R-:W-:Y:S01]  /*5140*/  @!P0 IMAD.IADD R83, R83, 0x1, -R8 ;  /* 0x0000000153538824 */ /* 0x000fe200078e0a08 */
[----:B------:R-:W-:Y:S01]  /*5150*/  ISETP.GT.U32.AND P0, PT, R8, R85, PT ;  /* 0x000000550800720c */ /* 0x000fe20003f04070 */
[----:B------:R-:W-:Y:S01]  /*5160*/  IMAD.HI.U32 R87, R6, R93, RZ ;  /* 0x0000005d06577227 */ /* 0x000fe200078e00ff */
[----:B------:R-:W-:-:S03]  /*5170*/  IABS R91, R250 ;  /* 0x000000fa005b7213 */ /* 0x000fc60000000000 */
[----:B------:R-:W-:Y:S01]  /*5180*/  @!P3 IMAD.IADD R82, R82, 0x1, -R8 ;  /* 0x000000015252b824 */ /* 0x000fe200078e0a08 */
[----:B------:R-:W-:Y:S01]  /*5190*/  ISETP.GT.U32.AND P3, PT, R8, R86, PT ;  /* 0x000000560800720c */ /* 0x000fe20003f64070 */
[----:B------:R-:W-:-:S04]  /*51a0*/  IMAD.HI.U32 R88, R6, R89, RZ ;  /* 0x0000005906587227 */ /* 0x000fc800078e00ff */
[----:B------:R-:W-:Y:S02]  /*51b0*/  IMAD.MOV R87, RZ, RZ, -R87 ;  /* 0x000000ffff577224 */ /* 0x000fe400078e0a57 */
[--C-:B------:R-:W-:Y:S02]  /*51c0*/  @!P0 IMAD.IADD R85, R85, 0x1, -R8.reuse ;  /* 0x0000000155558824 */ /* 0x100fe400078e0a08 */
[----:B------:R-:W-:Y:S01]  /*51d0*/  @!P1 IMAD.IADD R84, R84, 0x1, -R8 ;  /* 0x0000000154549824 */ /* 0x000fe200078e0a08 */
[----:B------:R-:W-:Y:S01]  /*51e0*/  ISETP.GE.AND P1, PT, R252, RZ, PT ;  /* 0x000000fffc00720c */ /* 0x000fe20003f26270 */
[----:B------:R-:W-:Y:S01]  /*51f0*/  IMAD.MOV R90, RZ, RZ, -R88 ;  /* 0x000000ffff5a7224 */ /* 0x000fe200078e0a58 */
[----:B------:R-:W-:Y:S01]  /*5200*/  ISETP.GT.U32.AND P0, PT, R8, R85, PT ;  /* 0x000000550800720c */ /* 0x000fe20003f04070 */
[----:B------:R-:W-:-:S04]  /*5210*/  IMAD.HI.U32 R88, R6, R91, RZ ;  /* 0x0000005b06587227 */ /* 0x000fc800078e00ff */
[C---:B------:R-:W-:Y:S02]  /*5220*/  IMAD R87, R8.reuse, R87, R93 ;  /* 0x0000005708577224 */ /* 0x040fe400078e025d */
[----:B------:R-:W-:Y:S01]  /*5230*/  @!P6 IMAD.MOV R84, RZ, RZ, -R84 ;  /* 0x000000ffff54e224 */ /* 0x000fe200078e0a54 */
[----:B------:R-:W-:Y:S01]  /*5240*/  ISETP.GT.U32.AND P6, PT, R8, R82, PT ;  /* 0x000000520800720c */ /* 0x000fe20003fc4070 */
[----:B------:R-:W-:Y:S02]  /*5250*/  IMAD.MOV R88, RZ, RZ, -R88 ;  /* 0x000000ffff587224 */ /* 0x000fe400078e0a58 */
[----:B------:R-:W-:Y:S01]  /*5260*/  @!P2 IMAD.MOV R80, RZ, RZ, -R80 ;  /* 0x000000ffff50a224 */ /* 0x000fe200078e0a50 */
[----:B------:R-:W-:Y:S01]  /*5270*/  ISETP.GE.AND P2, PT, R246, RZ, PT ;  /* 0x000000fff600720c */ /* 0x000fe20003f46270 */
[----:B------:R-:W-:Y:S01]  /*5280*/  @!P5 IMAD.MOV R83, RZ, RZ, -R83 ;  /* 0x000000ffff53d224 */ /* 0x000fe200078e0a53 */
[----:B------:R-:W-:Y:S01]  /*5290*/  ISETP.GT.U32.AND P5, PT, R8, R87, PT ;  /* 0x000000570800720c */ /* 0x000fe20003fa4070 */
[----:B------:R-:W-:-:S02]  /*52a0*/  VIADD R248, R13, 0x2b ;  /* 0x0000002b0df87836 */ /* 0x000fc40000000000 */
[--C-:B------:R-:W-:Y:S02]  /*52b0*/  @!P3 IMAD.IADD R86, R86, 0x1, -R8.reuse ;  /* 0x000000015656b824 */ /* 0x100fe400078e0a08 */
[C---:B------:R-:W-:Y:S01]  /*52c0*/  IMAD R88, R8.reuse, R88, R91 ;  /* 0x0000005808587224 */ /* 0x040fe200078e025b */
[----:B------:R-:W-:Y:S01]  /*52d0*/  IABS R93, R248 ;  /* 0x000000f8005d7213 */ /* 0x000fe20000000000 */
[C---:B------:R-:W-:Y:S01]  /*52e0*/  IMAD R89, R8.reuse, R90, R89 ;  /* 0x0000005a08597224 */ /* 0x040fe200078e0259 */
[C---:B------:R-:W-:Y:S01]  /*52f0*/  ISETP.GT.U32.AND P3, PT, R8.reuse, R86, PT ;  /* 0x000000560800720c */ /* 0x040fe20003f64070 */
[--C-:B------:R-:W-:Y:S01]  /*5300*/  @!P0 IMAD.IADD R85, R85, 0x1, -R8.reuse ;  /* 0x0000000155558824 */ /* 0x100fe200078e0a08 */
[----:B------:R-:W-:Y:S01]  /*5310*/  ISETP.GT.U32.AND P0, PT, R8, R88, PT ;  /* 0x000000580800720c */ /* 0x000fe20003f04070 */
[----:B------:R-:W-:Y:S01]  /*5320*/  @!P4 IMAD.MOV R79, RZ, RZ, -R79 ;  /* 0x000000ffff4fc224 */ /* 0x000fe200078e0a4f */
[----:B------:R-:W-:Y:S01]  /*5330*/  ISETP.GE.AND P4, PT, R247, RZ, PT ;  /* 0x000000fff700720c */ /* 0x000fe20003f86270 */
[----:B------:R-:W-:Y:S01]  /*5340*/  @!P6 IMAD.IADD R82, R82, 0x1, -R8 ;  /* 0x000000015252e824 */ /* 0x000fe200078e0a08 */
[----:B------:R-:W-:Y:S01]  /*5350*/  ISETP.GT.U32.AND P6, PT, R8, R89, PT ;  /* 0x000000590800720c */ /* 0x000fe20003fc4070 */
[----:B------:R-:W-:-:S04]  /*5360*/  IMAD.HI.U32 R90, R6, R93, RZ ;  /* 0x0000005d065a7227 */ /* 0x000fc800078e00ff */
[----:B------:R-:W-:Y:S02]  /*5370*/  @!P5 IMAD.IADD R87, R87, 0x1, -R8 ;  /* 0x000000015757d824 */ /* 0x000fe400078e0a08 */
[----:B------:R-:W-:Y:S01]  /*5380*/  @!P2 IMAD.MOV R82, RZ, RZ, -R82 ;  /* 0x000000ffff52a224 */ /* 0x000fe200078e0a52 */
[----:B------:R-:W-:Y:S01]  /*5390*/  ISETP.GE.AND P2, PT, R249, RZ, PT ;  /* 0x000000fff900720c */ /* 0x000fe20003f46270 */
[----:B------:R-:W-:Y:S01]  /*53a0*/  IMAD.MOV R90, RZ, RZ, -R90 ;  /* 0x000000ffff5a7224 */ /* 0x000fe200078e0a5a */
[C---:B------:R-:W-:Y:S01]  /*53b0*/  ISETP.GT.U32.AND P5, PT, R8.reuse, R87, PT ;  /* 0x000000570800720c */ /* 0x040fe20003fa4070 */
[----:B------:R-:W-:Y:S02]  /*53c0*/  VIADD R249, R13, 0x2a ;  /* 0x0000002a0df97836 */ /* 0x000fe40000000000 */
[----:B------:R-:W-:Y:S02]  /*53d0*/  IMAD R90, R8, R90, R93 ;  /* 0x0000005a085a7224 */ /* 0x000fe400078e025d */
[--C-:B------:R-:W-:Y:S01]  /*53e0*/  @!P3 IMAD.IADD R86, R86, 0x1, -R8.reuse ;  /* 0x000000015656b824 */ /* 0x100fe200078e0a08 */
[----:B------:R-:W-:Y:S01]  /*53f0*/  IABS R93, R249 ;  /* 0x000000f9005d7213 */ /* 0x000fe20000000000 */
[--C-:B------:R-:W-:Y:S01]  /*5400*/  @!P0 IMAD.IADD R88, R88, 0x1, -R8.reuse ;  /* 0x0000000158588824 */ /* 0x100fe200078e0a08 */
[----:B------:R-:W-:Y:S01]  /*5410*/  ISETP.GE.AND P0, PT, R248, RZ, PT ;  /* 0x000000fff800720c */ /* 0x000fe20003f06270 */
[----:B------:R-:W-:Y:S01]  /*5420*/  @!P6 IMAD.IADD R89, R89, 0x1, -R8 ;  /* 0x000000015959e824 */ /* 0x000fe200078e0a08 */
[----:B------:R-:W-:Y:S01]  /*5430*/  ISETP.GE.AND P3, PT, R207, RZ, PT ;  /* 0x000000ffcf00720c */ /* 0x000fe20003f66270 */
[----:B------:R-:W-:Y:S01]  /*5440*/  @!P4 IMAD.MOV R85, RZ, RZ, -R85 ;  /* 0x000000ffff55c224 */ /* 0x000fe200078e0a55 */
[C---:B------:R-:W-:Y:S01]  /*5450*/  ISETP.GT.U32.AND P4, PT, R8.reuse, R90, PT ;  /* 0x0000005a0800720c */ /* 0x040fe20003f84070 */
[----:B------:R-:W-:Y:S01]  /*5460*/  @!P1 IMAD.MOV R86, RZ, RZ, -R86 ;  /* 0x000000ffff569224 */ /* 0x000fe200078e0a56 */
[----:B------:R-:W-:Y:S01]  /*5470*/  ISETP.GT.U32.AND P1, PT, R8, R88, PT ;  /* 0x000000580800720c */ /* 0x000fe20003f24070 */
[----:B------:R-:W-:Y:S01]  /*5480*/  IMAD.HI.U32 R91, R6, R93, RZ ;  /* 0x0000005d065b7227 */ /* 0x000fe200078e00ff */
[----:B------:R-:W-:-:S03]  /*5490*/  ISETP.GT.U32.AND P6, PT, R8, R89, PT ;  /* 0x000000590800720c */ /* 0x000fc60003fc4070 */
[----:B------:R-:W-:Y:S02]  /*54a0*/  IMAD.MOV R91, RZ, RZ, -R91 ;  /* 0x000000ffff5b7224 */ /* 0x000fe400078e0a5b */
[--C-:B------:R-:W-:Y:S01]  /*54b0*/  @!P5 IMAD.IADD R87, R87, 0x1, -R8.reuse ;  /* 0x000000015757d824 */ /* 0x100fe200078e0a08 */
[----:B------:R-:W-:Y:S01]  /*54c0*/  ISETP.GE.AND P5, PT, R250, RZ, PT ;  /* 0x000000fffa00720c */ /* 0x000fe20003fa6270 */
[----:B------:R-:W-:Y:S02]  /*54d0*/  VIADD R250, R13, 0x29 ;  /* 0x000000290dfa7836 */ /* 0x000fe40000000000 */
[----:B------:R-:W-:Y:S02]  /*54e0*/  IMAD R93, R8, R91, R93 ;  /* 0x0000005b085d7224 */ /* 0x000fe400078e025d */
[--C-:B------:R-:W-:Y:S01]  /*54f0*/  @!P4 IMAD.IADD R90, R90, 0x1, -R8.reuse ;  /* 0x000000015a5ac824 */ /* 0x100fe200078e0a08 */
[----:B------:R-:W-:Y:S01]  /*5500*/  IABS R95, R250 ;  /* 0x000000fa005f7213 */ /* 0x000fe20000000000 */
[--C-:B------:R-:W-:Y:S01]  /*5510*/  @!P1 IMAD.IADD R88, R88, 0x1, -R8.reuse ;  /* 0x0000000158589824 */ /* 0x100fe200078e0a08 */
[----:B------:R-:W-:Y:S01]  /*5520*/  ISETP.GT.U32.AND P1, PT, R8, R93, PT ;  /* 0x0000005d0800720c */ /* 0x000fe20003f24070 */
[----:B------:R-:W-:Y:S01]  /*5530*/  @!P6 IMAD.IADD R89, R89, 0x1, -R8 ;  /* 0x000000015959e824 */ /* 0x000fe200078e0a08 */
[----:B------:R-:W-:Y:S01]  /*5540*/  ISETP.GE.AND P6, PT, R249, RZ, PT ;  /* 0x000000fff900720c */ /* 0x000fe20003fc6270 */
[----:B------:R-:W-:Y:S01]  /*5550*/  IMAD.HI.U32 R91, R6, R95, RZ ;  /* 0x0000005f065b7227 */ /* 0x000fe200078e00ff */
[----:B------:R-:W-:-:S03]  /*5560*/  ISETP.GT.U32.AND P4, PT, R8, R90, PT ;  /* 0x0000005a0800720c */ /* 0x000fc60003f84070 */
[----:B------:R-:W-:Y:S02]  /*5570*/  VIADD R249, R13, 0x28 ;  /* 0x000000280df97836 */ /* 0x000fe40000000000 */
[----:B------:R-:W-:Y:S02]  /*5580*/  IMAD.MOV R91, RZ, RZ, -R91 ;  /* 0x000000ffff5b7224 */ /* 0x000fe400078e0a5b */
[----:B------:R-:W-:Y:S01]  /*5590*/  @!P2 IMAD.MOV R87, RZ, RZ, -R87 ;  /* 0x000000ffff57a224 */ /* 0x000fe200078e0a57 */
[----:B------:R-:W-:Y:S01]  /*55a0*/  IABS R94, R249 ;  /* 0x000000f9005e7213 */ /* 0x000fe20000000000 */
[----:B------:R-:W-:Y:S01]  /*55b0*/  IMAD R92, R8, R91, R95 ;  /* 0x0000005b085c7224 */ /* 0x000fe200078e025f */
[----:B------:R-:W-:Y:S01]  /*55c0*/  ISETP.GE.AND P2, PT, R250, RZ, PT ;  /* 0x000000fffa00720c */ /* 0x000fe20003f46270 */
[----:B------:R-:W-:Y:S02]  /*55d0*/  @!P1 IMAD.IADD R93, R93, 0x1, -R8 ;  /* 0x000000015d5d9824 */ /* 0x000fe400078e0a08 */
[----:B------:R-:W-:-:S02]  /*55e0*/  IMAD.MOV.U32 R95, RZ, RZ, R94 ;  /* 0x000000ffff5f7224 */ /* 0x000fc400078e005e */
[----:B------:R-:W-:Y:S01]  /*55f0*/  @!P4 IMAD.IADD R90, R90, 0x1, -R8 ;  /* 0x000000015a5ac824 */ /* 0x000fe200078e0a08 */
[----:B------:R-:W-:Y:S01]  /*5600*/  ISETP.GT.U32.AND P4, PT, R8, R92, PT ;  /* 0x0000005c0800720c */ /* 0x000fe20003f84070 */
[----:B------:R-:W-:Y:S01]  /*5610*/  IMAD.HI.U32 R91, R6, R95, RZ ;  /* 0x0000005f065b7227 */ /* 0x000fe200078e00ff */
[----:B------:R-:W-:-:S03]  /*5620*/  ISETP.GT.U32.AND P1, PT, R8, R93, PT ;  /* 0x0000005d0800720c */ /* 0x000fc60003f24070 */
[----:B------:R-:W-:Y:S02]  /*5630*/  IMAD.MOV R91, RZ, RZ, -R91 ;  /* 0x000000ffff5b7224 */ /* 0x000fe400078e0a5b */
[----:B------:R-:W-:Y:S02]  /*5640*/  VIADD R250, R13, 0x27 ;  /* 0x000000270dfa7836 */ /* 0x000fe40000000000 */
[----:B------:R-:W-:Y:S02]  /*5650*/  IMAD R91, R8, R91, R95 ;  /* 0x0000005b085b7224 */ /* 0x000fe400078e025f */
[----:B------:R-:W-:Y:S01]  /*5660*/  @!P5 IMAD.MOV R88, RZ, RZ, -R88 ;  /* 0x000000ffff58d224 */ /* 0x000fe200078e0a58 */
[----:B------:R-:W-:Y:S01]  /*5670*/  IABS R97, R250 ;  /* 0x000000fa00617213 */ /* 0x000fe20000000000 */
[--C-:B------:R-:W-:Y:S01]  /*5680*/  @!P4 IMAD.IADD R92, R92, 0x1, -R8.reuse ;  /* 0x000000015c5cc824 */ /* 0x100fe200078e0a08 */
[----:B------:R-:W-:Y:S01]  /*5690*/  ISETP.GE.AND P5, PT, R250, RZ, PT ;  /* 0x000000fffa00720c */ /* 0x000fe20003fa6270 */
[----:B------:R-:W-:Y:S01]  /*56a0*/  @!P1 IMAD.IADD R93, R93, 0x1, -R8 ;  /* 0x000000015d5d9824 */ /* 0x000fe200078e0a08 */
[C---:B------:R-:W-:Y:S01]  /*56b0*/  ISETP.GT.U32.AND P1, PT, R8.reuse, R91, PT ;  /* 0x0000005b0800720c */ /* 0x040fe20003f24070 */
[----:B------:R-:W-:Y:S01]  /*56c0*/  VIADD R250, R13, 0x26 ;  /* 0x000000260dfa7836 */ /* 0x000fe20000000000 */
[----:B------:R-:W-:Y:S01]  /*56d0*/  ISETP.GT.U32.AND P4, PT, R8, R92, PT ;  /* 0x0000005c0800720c */ /* 0x000fe20003f84070 */
[----:B------:R-:W-:-:S03]  /*56e0*/  IMAD.HI.U32 R94, R6, R97, RZ ;  /* 0x00000061065e7227 */ /* 0x000fc600078e00ff */
[----:B------:R-:W-:Y:S01]  /*56f0*/  IABS R99, R250 ;  /* 0x000000fa00637213 */ /* 0x000fe20000000000 */
[----:B------:R-:W-:Y:S02]  /*5700*/  VIADD R248, R13, 0x25 ;  /* 0x000000250df87836 */ /* 0x000fe40000000000 */
[----:B------:R-:W-:Y:S02]  /*5710*/  IMAD.MOV R94, RZ, RZ, -R94 ;  /* 0x000000ffff5e7224 */ /* 0x000fe400078e0a5e */
[----:B------:R-:W-:Y:S01]  /*5720*/  IMAD.HI.U32 R95, R6, R99, RZ ;  /* 0x00000063065f7227 */ /* 0x000fe200078e00ff */
[----:B------:R-:W-:-:S03]  /*5730*/  IABS R96, R248 ;  /* 0x000000f800607213 */ /* 0x000fc60000000000 */
[----:B------:R-:W-:Y:S02]  /*5740*/  IMAD R94, R8, R94, R97 ;  /* 0x0000005e085e7224 */ /* 0x000fe400078e0261 */
[--C-:B------:R-:W-:Y:S02]  /*5750*/  @!P1 IMAD.IADD R91, R91, 0x1, -R8.reuse ;  /* 0x000000015b5b9824 */ /* 0x100fe400078e0a08 */
[----:B------:R-:W-:Y:S01]  /*5760*/  @!P4 IMAD.IADD R92, R92, 0x1, -R8 ;  /* 0x000000015c5cc824 */ /* 0x000fe200078e0a08 */
[C---:B------:R-:W-:Y:S01]  /*5770*/  ISETP.GT.U32.AND P4, PT, R8.reuse, R94, PT ;  /* 0x0000005e0800720c */ /* 0x040fe20003f84070 */
[----:B------:R-:W-:Y:S01]  /*5780*/  IMAD.MOV R95, RZ, RZ, -R95 ;  /* 0x000000ffff5f7224 */ /* 0x000fe200078e0a5f */
[C---:B------:R-:W-:Y:S01]  /*5790*/  ISETP.GT.U32.AND P1, PT, R8.reuse, R91, PT ;  /* 0x0000005b0800720c */ /* 0x040fe20003f24070 */
[----:B------:R-:W-:Y:S02]  /*57a0*/  IMAD.MOV.U32 R97, RZ, RZ, R96 ;  /* 0x000000ffff617224 */ /* 0x000fe400078e0060 */
[----:B------:R-:W-:-:S02]  /*57b0*/  IMAD R99, R8, R95, R99 ;  /* 0x0000005f08637224 */ /* 0x000fc400078e0263 */
[----:B------:R-:W-:-:S04]  /*57c0*/  IMAD.HI.U32 R95, R6, R97, RZ ;  /* 0x00000061065f7227 */ /* 0x000fc800078e00ff */
[----:B------:R-:W-:Y:S01]  /*57d0*/  @!P0 IMAD.MOV R90, RZ, RZ, -R90 ;  /* 0x000000ffff5a8224 */ /* 0x000fe200078e0a5a */
[----:B------:R-:W-:Y:S01]  /*57e0*/  ISETP.GE.AND P0, PT, R250, RZ, PT ;  /* 0x000000fffa00720c */ /* 0x000fe20003f06270 */
[----:B------:R-:W-:Y:S02]  /*57f0*/  VIADD R250, R13, 0x24 ;  /* 0x000000240dfa7836 */ /* 0x000fe40000000000 */
[----:B------:R-:W-:Y:S02]  /*5800*/  IMAD.MOV R98, RZ, RZ, -R95 ;  /* 0x000000ffff627224 */ /* 0x000fe400078e0a5f */
[--C-:B------:R-:W-:Y:S01]  /*5810*/  @!P4 IMAD.IADD R94, R94, 0x1, -R8.reuse ;  /* 0x000000015e5ec824 */ /* 0x100fe200078e0a08 */
[----:B------:R-:W-:Y:S01]  /*5820*/  IABS R101, R250 ;  /* 0x000000fa00657213 */ /* 0x000fe20000000000 */
[C---:B------:R-:W-:Y:S02]  /*5830*/  IMAD R98, R8.reuse, R98, R97 ;  /* 0x0000006208627224 */ /* 0x040fe400078e0261 */
[----:B------:R-:W-:Y:S01]  /*5840*/  @!P1 IMAD.IADD R91, R91, 0x1, -R8 ;  /* 0x000000015b5b9824 */ /* 0x000fe200078e0a08 */
[C---:B------:R-:W-:Y:S01]  /*5850*/  ISETP.GT.U32.AND P1, PT, R8.reuse, R99, PT ;  /* 0x000000630800720c */ /* 0x040fe20003f24070 */
[----:B------:R-:W-:Y:S01]  /*5860*/  @!P6 IMAD.MOV R93, RZ, RZ, -R93 ;  /* 0x000000ffff5de224 */ /* 0x000fe200078e0a5d */
[----:B------:R-:W-:Y:S01]  /*5870*/  ISETP.GT.U32.AND P4, PT, R8, R94, PT ;  /* 0x0000005e0800720c */ /* 0x000fe20003f84070 */
[----:B------:R-:W-:Y:S01]  /*5880*/  IMAD.HI.U32 R96, R6, R101, RZ ;  /* 0x0000006506607227 */ /* 0x000fe200078e00ff */
[----:B------:R-:W-:-:S03]  /*5890*/  ISETP.GT.U32.AND P6, PT, R8, R98, PT ;  /* 0x000000620800720c */ /* 0x000fc60003fc4070 */
[----:B------:R-:W-:-:S04]  /*58a0*/  IMAD.HI.U32 R95, R6, R103, RZ ;  /* 0x00000067065f7227 */ /* 0x000fc800078e00ff */
[----:B------:R-:W-:Y:S02]  /*58b0*/  IMAD.MOV R96, RZ, RZ, -R96 ;  /* 0x000000ffff607224 */ /* 0x000fe400078e0a60 */
[----:B------:R-:W-:Y:S02]  /*58c0*/  IMAD.MOV R97, RZ, RZ, -R95 ;  /* 0x000000ffff617224 */ /* 0x000fe400078e0a5f */
[C---:B------:R-:W-:Y:S02]  /*58d0*/  IMAD R95, R8.reuse, R96, R101 ;  /* 0x00000060085f7224 */ /* 0x040fe400078e0265 */
[----:B------:R-:W-:Y:S02]  /*58e0*/  IMAD R97, R8, R97, R103 ;  /* 0x0000006108617224 */ /* 0x000fe400078e0267 */
[----:B------:R-:W-:Y:S01]  /*58f0*/  @!P1 IMAD.IADD R99, R99, 0x1, -R8 ;  /* 0x0000000163639824 */ /* 0x000fe200078e0a08 */
[----:B------:R-:W-:Y:S01]  /*5900*/  ISETP.GE.AND P1, PT, R250, RZ, PT ;  /* 0x000000fffa00720c */ /* 0x000fe20003f26270 */
[----:B------:R-:W-:Y:S01]  /*5910*/  @!P2 IMAD.MOV R92, RZ, RZ, -R92 ;  /* 0x000000ffff5ca224 */ /* 0x000fe200078e0a5c */
[----:B------:R-:W-:Y:S01]  /*5920*/  ISETP.GT.U32.AND P2, PT, R8, R95, PT ;  /* 0x0000005f0800720c */ /* 0x000fe20003f44070 */
[--C-:B------:R-:W-:Y:S01]  /*5930*/  @!P4 IMAD.IADD R94, R94, 0x1, -R8.reuse ;  /* 0x000000015e5ec824 */ /* 0x100fe200078e0a08 */
[----:B------:R-:W-:Y:S01]  /*5940*/  ISETP.GT.U32.AND P4, PT, R8, R97, PT ;  /* 0x000000610800720c */ /* 0x000fe20003f84070 */
[----:B------:R-:W-:Y:S01]  /*5950*/  @!P6 IMAD.IADD R98, R98, 0x1, -R8 ;  /* 0x000000016262e824 */ /* 0x000fe200078e0a08 */
[----:B------:R-:W-:Y:S01]  /*5960*/  ISETP.GT.U32.AND P6, PT, R8, R99, PT ;  /* 0x000000630800720c */ /* 0x000fe20003fc4070 */
[----:B------:R-:W-:-:S04]  /*5970*/  IMAD.HI.U32 R96, R6, R105, RZ ;  /* 0x0000006906607227 */ /* 0x000fc800078e00ff */
[----:B------:R-:W-:Y:S01]  /*5980*/  @!P3 IMAD.MOV R89, RZ, RZ, -R89 ;  /* 0x000000ffff59b224 */ /* 0x000fe200078e0a59 */
[----:B------:R-:W-:Y:S01]  /*5990*/  ISETP.GE.AND P3, PT, R249, RZ, PT ;  /* 0x000000fff900720c */ /* 0x000fe20003f66270 */
[C---:B------:R-:W-:Y:S02]  /*59a0*/  VIADD R249, R13.reuse, 0x21 ;  /* 0x000000210df97836 */ /* 0x040fe40000000000 */
[----:B------:R-:W-:Y:S02]  /*59b0*/  IMAD.MOV R96, RZ, RZ, -R96 ;  /* 0x000000ffff607224 */ /* 0x000fe400078e0a60 */
[----:B------:R-:W-:Y:S01]  /*59c0*/  VIADD R207, R13, 0x20 ;  /* 0x000000200dcf7836 */ /* 0x000fe20000000000 */
[----:B------:R-:W-:Y:S01]  /*59d0*/  IABS R107, R249 ;  /* 0x000000f9006b7213 */ /* 0x000fe20000000000 */
[C---:B------:R-:W-:Y:S02]  /*59e0*/  IMAD R102, R8.reuse, R96, R105 ;  /* 0x0000006008667224 */ /* 0x040fe400078e0269 */
[--C-:B------:R-:W-:Y:S01]  /*59f0*/  @!P2 IMAD.IADD R95, R95, 0x1, -R8.reuse ;  /* 0x000000015f5fa824 */ /* 0x100fe200078e0a08 */
[----:B------:R-:W-:Y:S01]  /*5a00*/  IABS R101, R207 ;  /* 0x000000cf00657213 */ /* 0x000fe20000000000 */
[--C-:B------:R-:W-:Y:S01]  /*5a10*/  @!P4 IMAD.IADD R97, R97, 0x1, -R8.reuse ;  /* 0x000000016161c824 */ /* 0x100fe200078e0a08 */
[C---:B------:R-:W-:Y:S01]  /*5a20*/  ISETP.GT.U32.AND P2, PT, R8.reuse, R98, PT ;  /* 0x000000620800720c */ /* 0x040fe20003f44070 */
[----:B------:R-:W-:Y:S01]  /*5a30*/  @!P6 IMAD.IADD R99, R99, 0x1, -R8 ;  /* 0x000000016363e824 */ /* 0x000fe200078e0a08 */
[----:B------:R-:W-:Y:S01]  /*5a40*/  ISETP.GT.U32.AND P6, PT, R8, R102, PT ;  /* 0x000000660800720c */ /* 0x000fe20003fc4070 */
[----:B------:R-:W-:Y:S01]  /*5a50*/  IMAD.HI.U32 R100, R6, R107, RZ ;  /* 0x0000006b06647227 */ /* 0x000fe200078e00ff */
[----:B------:R-:W-:-:S03]  /*5a60*/  ISETP.GT.U32.AND P4, PT, R8, R97, PT ;  /* 0x000000610800720c */ /* 0x000fc60003f84070 */
[----:B------:R-:W-:Y:S02]  /*5a70*/  VIADD R250, R13, 0x1f ;  /* 0x0000001f0dfa7836 */ /* 0x000fe40000000000 */
[----:B------:R-:W-:Y:S01]  /*5a80*/  @!P3 IMAD.MOV R91, RZ, RZ, -R91 ;  /* 0x000000ffff5bb224 */ /* 0x000fe200078e0a5b */
[----:B------:R-:W-:Y:S01]  /*5a90*/  ISETP.GE.AND P3, PT, R248, RZ, PT ;  /* 0x000000fff800720c */ /* 0x000fe20003f66270 */
[----:B------:R-:W-:Y:S01]  /*5aa0*/  IMAD.MOV R100, RZ, RZ, -R100 ;  /* 0x000000ffff647224 */ /* 0x000fe200078e0a64 */
[----:B------:R-:W-:Y:S01]  /*5ab0*/  IABS R105, R250 ;  /* 0x000000fa00697213 */ /* 0x000fe20000000000 */
[----:B------:R-:W-:-:S04]  /*5ac0*/  IMAD.HI.U32 R96, R6, R101, RZ ;  /* 0x0000006506607227 */ /* 0x000fc800078e00ff */
[----:B------:R-:W-:Y:S02]  /*5ad0*/  VIADD R248, R13, 0x1e ;  /* 0x0000001e0df87836 */ /* 0x000fe40000000000 */
[C---:B------:R-:W-:Y:S02]  /*5ae0*/  IMAD R100, R8.reuse, R100, R107 ;  /* 0x0000006408647224 */ /* 0x040fe400078e026b */
[----:B------:R-:W-:Y:S01]  /*5af0*/  @!P5 IMAD.MOV R94, RZ, RZ, -R94 ;  /* 0x000000ffff5ed224 */ /* 0x000fe200078e0a5e */
[----:B------:R-:W-:Y:S01]  /*5b00*/  ISETP.GT.U32.AND P5, PT, R8, R95, PT ;  /* 0x0000005f0800720c */ /* 0x000fe20003fa4070 */
[----:B------:R-:W-:Y:S01]  /*5b10*/  IMAD.MOV R103, RZ, RZ, -R96 ;  /* 0x000000ffff677224 */ /* 0x000fe200078e0a60 */
[----:B------:R-:W-:Y:S01]  /*5b20*/  IABS R107, R248 ;  /* 0x000000f8006b7213 */ /* 0x000fe20000000000 */
[----:B------:R-:W-:-:S04]  /*5b30*/  IMAD.HI.U32 R96, R6, R105, RZ ;  /* 0x0000006906607227 */ /* 0x000fc800078e00ff */
[--C-:B------:R-:W-:Y:S01]  /*5b40*/  @!P2 IMAD.IADD R98, R98, 0x1, -R8.reuse ;  /* 0x000000016262a824 */ /* 0x100fe200078e0a08 */
[C---:B------:R-:W-:Y:S01]  /*5b50*/  ISETP.GT.U32.AND P2, PT, R8.reuse, R100, PT ;  /* 0x000000640800720c */ /* 0x040fe20003f44070 */
[----:B------:R-:W-:Y:S02]  /*5b60*/  IMAD R101, R8, R103, R101 ;  /* 0x0000006708657224 */ /* 0x000fe400078e0265 */
[----:B------:R-:W-:Y:S01]  /*5b70*/  @!P6 IMAD.IADD R102, R102, 0x1, -R8 ;  /* 0x000000016666e824 */ /* 0x000fe200078e0a08 */
[----:B------:R-:W-:Y:S01]  /*5b80*/  ISETP.GE.AND P6, PT, R206, RZ, PT ;  /* 0x000000ffce00720c */ /* 0x000fe20003fc6270 */
[----:B------:R-:W-:Y:S02]  /*5b90*/  IMAD.MOV R96, RZ, RZ, -R96 ;  /* 0x000000ffff607224 */ /* 0x000fe400078e0a60 */
[----:B------:R-:W-:Y:S02]  /*5ba0*/  VIADD R206, R13, 0x1d ;  /* 0x0000001d0dce7836 */ /* 0x000fe40000000000 */
[----:B------:R-:W-:-:S04]  /*5bb0*/  IMAD.HI.U32 R103, R6, R107, RZ ;  /* 0x0000006b06677227 */ /* 0x000fc800078e00ff */
[--C-:B------:R-:W-:Y:S01]  /*5bc0*/  @!P4 IMAD.IADD R97, R97, 0x1, -R8.reuse ;  /* 0x000000016161c824 */ /* 0x100fe200078e0a08 */
[C---:B------:R-:W-:Y:S01]  /*5bd0*/  ISETP.GT.U32.AND P4, PT, R8.reuse, R101, PT ;  /* 0x000000650800720c */ /* 0x040fe20003f84070 */
[C---:B------:R-:W-:Y:S01]  /*5be0*/  IMAD R104, R8.reuse, R96, R105 ;  /* 0x0000006008687224 */ /* 0x040fe200078e0269 */
[----:B------:R-:W-:Y:S01]  /*5bf0*/  IABS R96, R206 ;  /* 0x000000ce00607213 */ /* 0x000fe20000000000 */
[----:B------:R-:W-:Y:S02]  /*5c00*/  IMAD.MOV R103, RZ, RZ, -R103 ;  /* 0x000000ffff677224 */ /* 0x000fe400078e0a67 */
[----:B------:R-:W-:Y:S01]  /*5c10*/  @!P5 IMAD.IADD R95, R95, 0x1, -R8 ;  /* 0x000000015f5fd824 */ /* 0x000fe200078e0a08 */
[----:B------:R-:W-:Y:S01]  /*5c20*/  ISETP.GE.AND P5, PT, R205, RZ, PT ;  /* 0x000000ffcd00720c */ /* 0x000fe20003fa6270 */
[----:B------:R-:W-:Y:S02]  /*5c30*/  IMAD R105, R8, R103, R107 ;  /* 0x0000006708697224 */ /* 0x000fe400078e026b */
[----:B------:R-:W-:-:S02]  /*5c40*/  IMAD.MOV.U32 R103, RZ, RZ, R96 ;  /* 0x000000ffff677224 */ /* 0x000fc400078e0060 */
[----:B------:R-:W-:Y:S01]  /*5c50*/  @!P2 IMAD.IADD R100, R100, 0x1, -R8 ;  /* 0x000000016464a824 */ /* 0x000fe200078e0a08 */
[----:B------:R-:W-:Y:S01]  /*5c60*/  ISETP.GE.AND P2, PT, R249, RZ, PT ;  /* 0x000000fff900720c */ /* 0x000fe20003f46270 */
[----:B------:R-:W-:Y:S01]  /*5c70*/  @!P1 IMAD.MOV R95, RZ, RZ, -R95 ;  /* 0x000000ffff5f9224 */ /* 0x000fe200078e0a5f */
[----:B------:R-:W-:Y:S01]  /*5c80*/  ISETP.GT.U32.AND P1, PT, R8, R104, PT ;  /* 0x000000680800720c */ /* 0x000fe20003f24070 */
[----:B------:R-:W-:-:S04]  /*5c90*/  IMAD.HI.U32 R96, R6, R103, RZ ;  /* 0x0000006706607227 */ /* 0x000fc800078e00ff */
[----:B------:R-:W-:Y:S01]  /*5ca0*/  @!P4 IMAD.IADD R101, R101, 0x1, -R8 ;  /* 0x000000016565c824 */ /* 0x000fe200078e0a08 */
[C---:B------:R-:W-:Y:S01]  /*5cb0*/  ISETP.GT.U32.AND P4, PT, R8.reuse, R100, PT ;  /* 0x000000640800720c */ /* 0x040fe20003f84070 */
[----:B------:R-:W-:Y:S02]  /*5cc0*/  IMAD.MOV R96, RZ, RZ, -R96 ;  /* 0x000000ffff607224 */ /* 0x000fe400078e0a60 */
[----:B------:R-:W-:Y:S01]  /*5cd0*/  @!P0 IMAD.MOV R99, RZ, RZ, -R99 ;  /* 0x000000ffff638224 */ /* 0x000fe200078e0a63 */
[C---:B------:R-:W-:Y:S01]  /*5ce0*/  ISETP.GT.U32.AND P0, PT, R8.reuse, R102, PT ;  /* 0x000000660800720c */ /* 0x040fe20003f04070 */
[----:B------:R-:W-:Y:S02]  /*5cf0*/  IMAD R103, R8, R96, R103 ;  /* 0x0000006008677224 */ /* 0x000fe400078e0267 */
[----:B------:R-:W-:Y:S02]  /*5d00*/  VIADD R249, R13, 0x1c ;  /* 0x0000001c0df97836 */ /* 0x000fe40000000000 */
[----:B------:R-:W-:Y:S01]  /*5d10*/  @!P1 IMAD.IADD R104, R104, 0x1, -R8 ;  /* 0x0000000168689824 */ /* 0x000fe200078e0a08 */
[C---:B------:R-:W-:Y:S01]  /*5d20*/  ISETP.GT.U32.AND P1, PT, R8.reuse, R103, PT ;  /* 0x000000670800720c */ /* 0x040fe20003f24070 */
[----:B------:R-:W-:Y:S01]  /*5d30*/  @!P5 IMAD.MOV R97, RZ, RZ, -R97 ;  /* 0x000000ffff61d224 */ /* 0x000fe200078e0a61 */
[----:B------:R-:W-:Y:S01]  /*5d40*/  IABS R107, R249 ;  /* 0x000000f9006b7213 */ /* 0x000fe20000000000 */
[----:B------:R-:W-:Y:S01]  /*5d50*/  @!P3 IMAD.MOV R98, RZ, RZ, -R98 ;  /* 0x000000ffff62b224 */ /* 0x000fe200078e0a62 */
[----:B------:R-:W-:Y:S01]  /*5d60*/  ISETP.GT.U32.AND P5, PT, R8, R105, PT ;  /* 0x000000690800720c */ /* 0x000fe20003fa4070 */
[----:B------:R-:W-:Y:S01]  /*5d70*/  @!P4 IMAD.IADD R100, R100, 0x1, -R8 ;  /* 0x000000016464c824 */ /* 0x000fe200078e0a08 */
[----:B------:R-:W-:Y:S01]  /*5d80*/  ISETP.GT.U32.AND P3, PT, R8, R101, PT ;  /* 0x000000650800720c */ /* 0x000fe20003f64070 */
[----:B------:R-:W-:Y:S01]  /*5d90*/  IMAD.HI.U32 R96, R6, R107, RZ ;  /* 0x0000006b06607227 */ /* 0x000fe200078e00ff */
[----:B------:R-:W-:-:S03]  /*5da0*/  ISETP.GE.AND P4, PT, R250, RZ, PT ;  /* 0x000000fffa00720c */ /* 0x000fc60003f86270 */
[----:B------:R-:W-:Y:S02]  /*5db0*/  VIADD R250, R13, 0x1b ;  /* 0x0000001b0dfa7836 */ /* 0x000fe40000000000 */
[----:B------:R-:W-:Y:S01]  /*5dc0*/  @!P0 IMAD.IADD R102, R102, 0x1, -R8 ;  /* 0x0000000166668824 */ /* 0x000fe200078e0a08 */
[----:B------:R-:W-:Y:S01]  /*5dd0*/  ISETP.GE.AND P0, PT, R207, RZ, PT ;  /* 0x000000ffcf00720c */ /* 0x000fe20003f06270 */
[----:B------:R-:W-:Y:S01]  /*5de0*/  IMAD.MOV R96, RZ, RZ, -R96 ;  /* 0x000000ffff607224 */ /* 0x000fe200078e0a60 */
[----:B------:R-:W-:Y:S01]  /*5df0*/  IABS R109, R250 ;  /* 0x000000fa006d7213 */ /* 0x000fe20000000000 */
[----:B------:R-:W-:Y:S01]  /*5e00*/  @!P1 IMAD.IADD R103, R103, 0x1, -R8 ;  /* 0x0000000167679824 */ /* 0x000fe200078e0a08 */
[C---:B------:R-:W-:Y:S01]  /*5e10*/  ISETP.GT.U32.AND P1, PT, R8.reuse, R104, PT ;  /* 0x000000680800720c */ /* 0x040fe20003f24070 */
[----:B------:R-:W-:Y:S02]  /*5e20*/  IMAD R106, R8, R96, R107 ;  /* 0x00000060086a7224 */ /* 0x000fe400078e026b */
[----:B------:R-:W-:-:S04]  /*5e30*/  IMAD.HI.U32 R96, R6, R109, RZ ;  /* 0x0000006d06607227 */ /* 0x000fc800078e00ff */
[----:B------:R-:W-:Y:S02]  /*5e40*/  VIADD R207, R13, 0x1a ;  /* 0x0000001a0dcf7836 */ /* 0x000fe40000000000 */
[--C-:B------:R-:W-:Y:S01]  /*5e50*/  @!P5 IMAD.IADD R105, R105, 0x1, -R8.reuse ;  /* 0x000000016969d824 */ /* 0x100fe200078e0a08 */
[----:B------:R-:W-:Y:S01]  /*5e60*/  ISETP.GE.AND P5, PT, R206, RZ, PT ;  /* 0x000000ffce00720c */ /* 0x000fe20003fa6270 */
[----:B------:R-:W-:Y:S01]  /*5e70*/  @!P3 IMAD.IADD R101, R101, 0x1, -R8 ;  /* 0x000000016565b824 */ /* 0x000fe200078e0a08 */
[----:B------:R-:W-:Y:S01]  /*5e80*/  ISETP.GE.AND P3, PT, R248, RZ, PT ;  /* 0x000000fff800720c */ /* 0x000fe20003f66270 */
[----:B------:R-:W-:Y:S01]  /*5e90*/  VIADD R248, R13, 0x19 ;  /* 0x000000190df87836 */ /* 0x000fe20000000000 */
[----:B------:R-:W-:Y:S01]  /*5ea0*/  IABS R111, R207 ;  /* 0x000000cf006f7213 */ /* 0x000fe20000000000 */
[----:B------:R-:W-:Y:S02]  /*5eb0*/  IMAD.MOV R107, RZ, RZ, -R96 ;  /* 0x000000ffff6b7224 */ /* 0x000fe400078e0a60 */
[----:B------:R-:W-:Y:S01]  /*5ec0*/  @!P2 IMAD.MOV R100, RZ, RZ, -R100 ;  /* 0x000000ffff64a224 */ /* 0x000fe200078e0a64 */
[C---:B------:R-:W-:Y:S01]  /*5ed0*/  ISETP.GT.U32.AND P2, PT, R8.reuse, R105, PT ;  /* 0x000000690800720c */ /* 0x040fe20003f44070 */
[C---:B------:R-:W-:Y:S01]  /*5ee0*/  IMAD R107, R8.reuse, R107, R109 ;  /* 0x0000006b086b7224 */ /* 0x040fe200078e026d */
[----:B------:R-:W-:Y:S01]  /*5ef0*/  IABS R113, R248 ;  /* 0x000000f800717213 */ /* 0x000fe20000000000 */
[----:B------:R-:W-:Y:S01]  /*5f00*/  @!P0 IMAD.MOV R101, RZ, RZ, -R101 ;  /* 0x000000ffff658224 */ /* 0x000fe200078e0a65 */
[C---:B------:R-:W-:Y:S01]  /*5f10*/  ISETP.GT.U32.AND P0, PT, R8.reuse, R106, PT ;  /* 0x0000006a0800720c */ /* 0x040fe20003f04070 */
[----:B------:R-:W-:Y:S01]  /*5f20*/  @!P6 IMAD.MOV R102, RZ, RZ, -R102 ;  /* 0x000000ffff66e224 */ /* 0x000fe200078e0a66 */
[----:B------:R-:W-:Y:S01]  /*5f30*/  ISETP.GT.U32.AND P6, PT, R8, R103, PT ;  /* 0x000000670800720c */ /* 0x000fe20003fc4070 */
[----:B------:R-:W-:-:S04]  /*5f40*/  IMAD.HI.U32 R96, R6, R111, RZ ;  /* 0x0000006f06607227 */ /* 0x000fc800078e00ff */
[----:B------:R-:W-:Y:S01]  /*5f50*/  @!P1 IMAD.IADD R104, R104, 0x1, -R8 ;  /* 0x0000000168689824 */ /* 0x000fe200078e0a08 */
[----:B------:R-:W-:Y:S01]  /*5f60*/  ISETP.GT.U32.AND P1, PT, R8, R107, PT ;  /* 0x0000006b0800720c */ /* 0x000fe20003f24070 */
[----:B------:R-:W-:-:S04]  /*5f70*/  IMAD.HI.U32 R108, R6, R113, RZ ;  /* 0x00000071066c7227 */ /* 0x000fc800078e00ff */
[----:B------:R-:W-:Y:S02]  /*5f80*/  IMAD.MOV R96, RZ, RZ, -R96 ;  /* 0x000000ffff607224 */ /* 0x000fe400078e0a60 */
[----:B------:R-:W-:Y:S02]  /*5f90*/  IMAD.MOV R109, RZ, RZ, -R108 ;  /* 0x000000ffff6d7224 */ /* 0x000fe400078e0a6c */
[--C-:B------:R-:W-:Y:S01]  /*5fa0*/  @!P2 IMAD.IADD R105, R105, 0x1, -R8.reuse ;  /* 0x000000016969a824 */ /* 0x100fe200078e0a08 */
[----:B------:R-:W-:Y:S01]  /*5fb0*/  ISETP.GE.AND P2, PT, R249, RZ, PT ;  /* 0x000000fff900720c */ /* 0x000fe20003f46270 */
[----:B------:R-:W-:Y:S02]  /*5fc0*/  IMAD R108, R8, R96, R111 ;  /* 0x00000060086c7224 */ /* 0x000fe400078e026f */
[----:B------:R-:W-:Y:S02]  /*5fd0*/  VIADD R249, R13, 0x18 ;  /* 0x000000180df97836 */ /* 0x000fe40000000000 */
[--C-:B------:R-:W-:Y:S01]  /*5fe0*/  @!P0 IMAD.IADD R106, R106, 0x1, -R8.reuse ;  /* 0x000000016a6a8824 */ /* 0x100fe200078e0a08 */
[----:B------:R-:W-:Y:S01]  /*5ff0*/  ISETP.GT.U32.AND P0, PT, R8, R108, PT ;  /* 0x0000006c0800720c */ /* 0x000fe20003f04070 */
[----:B------:R-:W-:Y:S01]  /*6000*/  @!P6 IMAD.IADD R103, R103, 0x1, -R8 ;  /* 0x000000016767e824 */ /* 0x000fe200078e0a08 */
[----:B------:R-:W-:Y:S01]  /*6010*/  ISETP.GE.AND P6, PT, R250, RZ, PT ;  /* 0x000000fffa00720c */ /* 0x000fe20003fc6270 */
[----:B------:R-:W-:Y:S01]  /*6020*/  IMAD R111, R8, R109, R113 ;  /* 0x0000006d086f7224 */ /* 0x000fe200078e0271 */
[----:B------:R-:W-:Y:S01]  /*6030*/  IABS R109, R249 ;  /* 0x000000f9006d7213 */ /* 0x000fe20000000000 */
[----:B------:R-:W-:-:S02]  /*6040*/  VIADD R250, R13, 0x17 ;  /* 0x000000170dfa7836 */ /* 0x000fc40000000000 */
[----:B------:R-:W-:Y:S02]  /*6050*/  @!P1 IMAD.IADD R107, R107, 0x1, -R8 ;  /* 0x000000016b6b9824 */ /* 0x000fe400078e0a08 */
[----:B------:R-:W-:Y:S01]  /*6060*/  @!P4 IMAD.MOV R104, RZ, RZ, -R104 ;  /* 0x000000ffff68c224 */ /* 0x000fe200078e0a68 */
[----:B------:R-:W-:Y:S01]  /*6070*/  ISETP.GT.U32.AND P4, PT, R8, R106, PT ;  /* 0x0000006a0800720c */ /* 0x000fe20003f84070 */
[----:B------:R-:W-:Y:S01]  /*6080*/  IMAD.HI.U32 R96, R6, R109, RZ ;  /* 0x0000006d06607227 */ /* 0x000fe200078e00ff */
[----:B------:R-:W-:Y:S02]  /*6090*/  IABS R113, R250 ;  /* 0x000000fa00717213 */ /* 0x000fe40000000000 */
[----:B------:R-:W-:Y:S01]  /*60a0*/  ISETP.GT.U32.AND P1, PT, R8, R107, PT ;  /* 0x0000006b0800720c */ /* 0x000fe20003f24070 */
[----:B------:R-:W-:Y:S02]  /*60b0*/  IMAD.MOV R110, RZ, RZ, -R96 ;  /* 0x000000ffff6e7224 */ /* 0x000fe400078e0a60 */
[----:B------:R-:W-:-:S04]  /*60c0*/  IMAD.HI.U32 R96, R6, R113, RZ ;  /* 0x0000007106607227 */ /* 0x000fc800078e00ff */
[--C-:B------:R-:W-:Y:S02]  /*60d0*/  @!P0 IMAD.IADD R108, R108, 0x1, -R8.reuse ;  /* 0x000000016c6c8824 */ /* 0x100fe400078e0a08 */
[----:B------:R-:W-:Y:S01]  /*60e0*/  @!P4 IMAD.IADD R106, R106, 0x1, -R8 ;  /* 0x000000016a6ac824 */ /* 0x000fe200078e0a08 */
[----:B------:R-:W-:Y:S01]  /*60f0*/  ISETP.GE.AND P4, PT, R248, RZ, PT ;  /* 0x000000fff800720c */ /* 0x000fe20003f86270 */
[C---:B------:R-:W-:Y:S01]  /*6100*/  IMAD R110, R8.reuse, R110, R109 ;  /* 0x0000006e086e7224 */ /* 0x040fe200078e026d */
[C---:B------:R-:W-:Y:S01]  /*6110*/  ISETP.GT.U32.AND P0, PT, R8.reuse, R108, PT ;  /* 0x0000006c0800720c */ /* 0x040fe20003f04070 */
[----:B------:R-:W-:Y:S02]  /*6120*/  IMAD.MOV R96, RZ, RZ, -R96 ;  /* 0x000000ffff607224 */ /* 0x000fe400078e0a60 */
[----:B------:R-:W-:Y:S01]  /*6130*/  @!P1 IMAD.IADD R107, R107, 0x1, -R8 ;  /* 0x000000016b6b9824 */ /* 0x000fe200078e0a08 */
[----:B------:R-:W-:Y:S01]  /*6140*/  ISETP.GE.AND P1, PT, R249, RZ, PT ;  /* 0x000000fff900720c */ /* 0x000fe20003f26270 */
[----:B------:R-:W-:-:S02]  /*6150*/  IMAD R109, R8, R96, R113 ;  /* 0x00000060086d7224 */ /* 0x000fc400078e0271 */
[----:B------:R-:W-:Y:S01]  /*6160*/  @!P2 IMAD.MOV R106, RZ, RZ, -R106 ;  /* 0x000000ffff6aa224 */ /* 0x000fe200078e0a6a */
[C---:B------:R-:W-:Y:S01]  /*6170*/  ISETP.GT.U32.AND P2, PT, R8.reuse, R110, PT ;  /* 0x0000006e0800720c */ /* 0x040fe20003f44070 */
[----:B------:R-:W-:Y:S01]  /*6180*/  @!P6 IMAD.MOV R107, RZ, RZ, -R107 ;  /* 0x000000ffff6be224 */ /* 0x000fe200078e0a6b */
[----:B------:R-:W-:Y:S01]  /*6190*/  ISETP.GT.U32.AND P6, PT, R8, R109, PT ;  /* 0x0000006d0800720c */ /* 0x000fe20003fc4070 */
[C---:B------:R-:W-:Y:S02]  /*61a0*/  VIADD R249, R13.reuse, 0x16 ;  /* 0x000000160df97836 */ /* 0x040fe40000000000 */
[--C-:B------:R-:W-:Y:S01]  /*61b0*/  @!P0 IMAD.IADD R108, R108, 0x1, -R8.reuse ;  /* 0x000000016c6c8824 */ /* 0x100fe200078e0a08 */
[----:B------:R-:W-:Y:S01]  /*61c0*/  ISETP.GE.AND P0, PT, R250, RZ, PT ;  /* 0x000000fffa00720c */ /* 0x000fe20003f06270 */
[----:B------:R-:W-:Y:S01]  /*61d0*/  VIADD R250, R13, 0x15 ;  /* 0x000000150dfa7836 */ /* 0x000fe20000000000 */
[----:B------:R-:W-:Y:S01]  /*61e0*/  IABS R113, R249 ;  /* 0x000000f900717213 */ /* 0x000fe20000000000 */
[----:B------:R-:W-:Y:S01]  /*61f0*/  @!P3 IMAD.MOV R105, RZ, RZ, -R105 ;  /* 0x000000ffff69b224 */ /* 0x000fe200078e0a69 */
[----:B------:R-:W-:Y:S01]  /*6200*/  ISETP.GT.U32.AND P3, PT, R8, R111, PT ;  /* 0x0000006f0800720c */ /* 0x000fe20003f64070 */
[----:B------:R-:W-:Y:S01]  /*6210*/  @!P5 IMAD.MOV R103, RZ, RZ, -R103 ;  /* 0x000000ffff67d224 */ /* 0x000fe200078e0a67 */
[----:B------:R-:W-:Y:S01]  /*6220*/  IABS R115, R250 ;  /* 0x000000fa00737213 */ /* 0x000fe20000000000 */
[--C-:B------:R-:W-:Y:S01]  /*6230*/  @!P2 IMAD.IADD R110, R110, 0x1, -R8.reuse ;  /* 0x000000016e6ea824 */ /* 0x100fe200078e0a08 */
[----:B------:R-:W-:Y:S01]  /*6240*/  ISETP.GE.AND P5, PT, R207, RZ, PT ;  /* 0x000000ffcf00720c */ /* 0x000fe20003fa6270 */
[----:B------:R-:W-:-:S02]  /*6250*/  @!P6 IMAD.IADD R109, R109, 0x1, -R8 ;  /* 0x000000016d6de824 */ /* 0x000fc400078e0a08 */
[----:B------:R-:W-:Y:S01]  /*6260*/  IMAD.HI.U32 R96, R6, R113, RZ ;  /* 0x0000007106607227 */ /* 0x000fe200078e00ff */
[C---:B------:R-:W-:Y:S02]  /*6270*/  ISETP.GT.U32.AND P2, PT, R8.reuse, R110, PT ;  /* 0x0000006e0800720c */ /* 0x040fe40003f44070 */
[----:B------:R-:W-:Y:S01]  /*6280*/  ISETP.GT.U32.AND P6, PT, R8, R109, PT ;  /* 0x0000006d0800720c */ /* 0x000fe20003fc4070 */
[----:B------:R-:W-:-:S04]  /*6290*/  IMAD.HI.U32 R112, R6, R115, RZ ;  /* 0x0000007306707227 */ /* 0x000fc800078e00ff */
[----:B------:R-:W-:Y:S02]  /*62a0*/  IMAD.MOV R96, RZ, RZ, -R96 ;  /* 0x000000ffff607224 */ /* 0x000fe400078e0a60 */
[----:B------:R-:W-:Y:S02]  /*62b0*/  IMAD.MOV R114, RZ, RZ, -R112 ;  /* 0x000000ffff727224 */ /* 0x000fe400078e0a70 */
[C---:B------:R-:W-:Y:S02]  /*62c0*/  IMAD R112, R8.reuse, R96, R113 ;  /* 0x0000006008707224 */ /* 0x040fe400078e0271 */
[----:B------:R-:W-:Y:S02]  /*62d0*/  IMAD R113, R8, R114, R115 ;  /* 0x0000007208717224 */ /* 0x000fe400078e0273 */
[----:B------:R-:W-:Y:S01]  /*62e0*/  @!P2 IMAD.IADD R110, R110, 0x1, -R8 ;  /* 0x000000016e6ea824 */ /* 0x000fe200078e0a08 */
[----:B------:R-:W-:Y:S01]  /*62f0*/  ISETP.GT.U32.AND P2, PT, R8, R112, PT ;  /* 0x000000700800720c */ /* 0x000fe20003f44070 */
[----:B------:R-:W-:-:S02]  /*6300*/  VIADD R248, R13, 0x14 ;  /* 0x000000140df87836 */ /* 0x000fc40000000000 */
[----:B------:R-:W-:Y:S02]  /*6310*/  VIADD R206, R13, 0x13 ;  /* 0x000000130dce7836 */ /* 0x000fe40000000000 */
[--C-:B------:R-:W-:Y:S01]  /*6320*/  @!P6 IMAD.IADD R109, R109, 0x1, -R8.reuse ;  /* 0x000000016d6de824 */ /* 0x100fe200078e0a08 */
[C---:B------:R-:W-:Y:S01]  /*6330*/  ISETP.GT.U32.AND P6, PT, R8.reuse, R113, PT ;  /* 0x000000710800720c */ /* 0x040fe20003fc4070 */
[----:B------:R-:W-:Y:S01]  /*6340*/  @!P3 IMAD.IADD R111, R111, 0x1, -R8 ;  /* 0x000000016f6fb824 */ /* 0x000fe200078e0a08 */
[----:B------:R-:W-:Y:S01]  /*6350*/  IABS R117, R248 ;  /* 0x000000f800757213 */ /* 0x000fe20000000000 */
[----:B------:R-:W-:Y:S01]  /*6360*/  VIADD R207, R13, 0x12 ;  /* 0x000000120dcf7836 */ /* 0x000fe20000000000 */
[----:B------:R-:W-:Y:S01]  /*6370*/  IABS R119, R206 ;  /* 0x000000ce00777213 */ /* 0x000fe20000000000 */
[----:B------:R-:W-:Y:S01]  /*6380*/  @!P5 IMAD.MOV R108, RZ, RZ, -R108 ;  /* 0x000000ffff6cd224 */ /* 0x000fe200078e0a6c */
[----:B------:R-:W-:Y:S01]  /*6390*/  ISETP.GT.U32.AND P3, PT, R8, R111, PT ;  /* 0x0000006f0800720c */ /* 0x000fe20003f64070 */
[----:B------:R-:W-:Y:S01]  /*63a0*/  IMAD.HI.U32 R96, R6, R117, RZ ;  /* 0x0000007506607227 */ /* 0x000fe200078e00ff */
[----:B------:R-:W-:-:S02]  /*63b0*/  IABS R121, R207 ;  /* 0x000000cf00797213 */ /* 0x000fc40000000000 */
[----:B------:R-:W-:Y:S01]  /*63c0*/  ISETP.GE.AND P5, PT, R249, RZ, PT ;  /* 0x000000fff900720c */ /* 0x000fe20003fa6270 */
[----:B------:R-:W-:-:S04]  /*63d0*/  IMAD.HI.U32 R114, R6, R119, RZ ;  /* 0x0000007706727227 */ /* 0x000fc800078e00ff */
[----:B------:R-:W-:Y:S02]  /*63e0*/  @!P2 IMAD.IADD R112, R112, 0x1, -R8 ;  /* 0x000000017070a824 */ /* 0x000fe400078e0a08 */
[----:B------:R-:W-:Y:S02]  /*63f0*/  IMAD.MOV R96, RZ, RZ, -R96 ;  /* 0x000000ffff607224 */ /* 0x000fe400078e0a60 */
[----:B------:R-:W-:Y:S02]  /*6400*/  VIADD R249, R13, 0x11 ;  /* 0x000000110df97836 */ /* 0x000fe40000000000 */
[----:B------:R-:W-:Y:S02]  /*6410*/  IMAD.MOV R115, RZ, RZ, -R114 ;  /* 0x000000ffff737224 */ /* 0x000fe400078e0a72 */
[----:B------:R-:W-:Y:S01]  /*6420*/  @!P6 IMAD.IADD R113, R113, 0x1, -R8 ;  /* 0x000000017171e824 */ /* 0x000fe200078e0a08 */
[C---:B------:R-:W-:Y:S01]  /*6430*/  ISETP.GT.U32.AND P6, PT, R8.reuse, R112, PT ;  /* 0x000000700800720c */ /* 0x040fe20003fc4070 */
[----:B------:R-:W-:Y:S01]  /*6440*/  IMAD R114, R8, R96, R117 ;  /* 0x0000006008727224 */ /* 0x000fe200078e0275 */
[----:B------:R-:W-:Y:S01]  /*6450*/  IABS R116, R249 ;  /* 0x000000f900747213 */ /* 0x000fe20000000000 */
[----:B------:R-:W-:-:S03]  /*6460*/  IMAD.HI.U32 R96, R6, R121, RZ ;  /* 0x0000007906607227 */ /* 0x000fc600078e00ff */
[C---:B------:R-:W-:Y:S01]  /*6470*/  ISETP.GT.U32.AND P2, PT, R8.reuse, R114, PT ;  /* 0x000000720800720c */ /* 0x040fe20003f44070 */
[----:B------:R-:W-:Y:S02]  /*6480*/  IMAD R115, R8, R115, R119 ;  /* 0x0000007308737224 */ /* 0x000fe400078e0277 */
[----:B------:R-:W-:Y:S02]  /*6490*/  IMAD.MOV R96, RZ, RZ, -R96 ;  /* 0x000000ffff607224 */ /* 0x000fe400078e0a60 */
[----:B------:R-:W-:Y:S01]  /*64a0*/  @!P3 IMAD.IADD R111, R111, 0x1, -R8 ;  /* 0x000000016f6fb824 */ /* 0x000fe200078e0a08 */
[----:B------:R-:W-:Y:S01]  /*64b0*/  ISETP.GE.AND P3, PT, R250, RZ, PT ;  /* 0x000000fffa00720c */ /* 0x000fe20003f66270 */
[----:B------:R-:W-:Y:S01]  /*64c0*/  @!P1 IMAD.MOV R110, RZ, RZ, -R110 ;  /* 0x000000ffff6e9224 */ /* 0x000fe200078e0a6e */
[----:B------:R-:W-:Y:S01]  /*64d0*/  ISETP.GT.U32.AND P1, PT, R8, R115, PT ;  /* 0x000000730800720c */ /* 0x000fe20003f24070 */
[----:B------:R-:W-:Y:S02]  /*64e0*/  IMAD.MOV.U32 R119, RZ, RZ, R116 ;  /* 0x000000ffff777224 */ /* 0x000fe400078e0074 */
[----:B------:R-:W-:-:S02]  /*64f0*/  VIADD R250, R13, 0x10 ;  /* 0x000000100dfa7836 */ /* 0x000fc40000000000 */
[----:B------:R-:W-:Y:S02]  /*6500*/  IMAD R116, R8, R96, R121 ;  /* 0x0000006008747224 */ /* 0x000fe400078e0279 */
[----:B------:R-:W-:Y:S01]  /*6510*/  @!P4 IMAD.MOV R111, RZ, RZ, -R111 ;  /* 0x000000ffff6fc224 */ /* 0x000fe200078e0a6f */
[----:B------:R-:W-:Y:S01]  /*6520*/  IABS R123, R250 ;  /* 0x000000fa007b7213 */ /* 0x000fe20000000000 */
[----:B------:R-:W-:Y:S01]  /*6530*/  @!P6 IMAD.IADD R112, R112, 0x1, -R8 ;  /* 0x000000017070e824 */ /* 0x000fe200078e0a08 */
[C---:B------:R-:W-:Y:S01]  /*6540*/  ISETP.GT.U32.AND P4, PT, R8.reuse, R113, PT ;  /* 0x000000710800720c */ /* 0x040fe20003f84070 */
[----:B------:R-:W-:Y:S01]  /*6550*/  @!P0 IMAD.MOV R109, RZ, RZ, -R109 ;  /* 0x000000ffff6d8224 */ /* 0x000fe200078e0a6d */
[----:B------:R-:W-:Y:S01]  /*6560*/  ISETP.GT.U32.AND P6, PT, R8, R116, PT ;  /* 0x000000740800720c */ /* 0x000fe20003fc4070 */
[----:B------:R-:W-:Y:S01]  /*6570*/  IMAD.HI.U32 R118, R6, R123, RZ ;  /* 0x0000007b06767227 */ /* 0x000fe200078e00ff */
[----:B------:R-:W-:-:S03]  /*6580*/  ISETP.GE.AND P0, PT, R248, RZ, PT ;  /* 0x000000fff800720c */ /* 0x000fc60003f06270 */
[----:B------:R-:W-:Y:S02]  /*6590*/  VIADD R248, R13, 0xf ;  /* 0x0000000f0df87836 */ /* 0x000fe40000000000 */
[--C-:B------:R-:W-:Y:S02]  /*65a0*/  @!P2 IMAD.IADD R114, R114, 0x1, -R8.reuse ;  /* 0x000000017272a824 */ /* 0x100fe400078e0a08 */
[----:B------:R-:W-:Y:S01]  /*65b0*/  @!P1 IMAD.IADD R115, R115, 0x1, -R8 ;  /* 0x0000000173739824 */ /* 0x000fe200078e0a08 */
[----:B------:R-:W-:Y:S01]  /*65c0*/  IABS R96, R248 ;  /* 0x000000f800607213 */ /* 0x000fe20000000000 */
[----:B------:R-:W-:Y:S01]  /*65d0*/  IMAD.MOV R118, RZ, RZ, -R118 ;  /* 0x000000ffff767224 */ /* 0x000fe200078e0a76 */
[----:B------:R-:W-:Y:S01]  /*65e0*/  ISETP.GT.U32.AND P2, PT, R8, R114, PT ;  /* 0x000000720800720c */ /* 0x000fe20003f44070 */
[----:B------:R-:W-:Y:S01]  /*65f0*/  IMAD.HI.U32 R117, R6, R119, RZ ;  /* 0x0000007706757227 */ /* 0x000fe200078e00ff */
[----:B------:R-:W-:-:S03]  /*6600*/  ISETP.GT.U32.AND P1, PT, R8, R115, PT ;  /* 0x000000730800720c */ /* 0x000fc60003f24070 */
[--C-:B------:R-:W-:Y:S01]  /*6610*/  @!P4 IMAD.IADD R113, R113, 0x1, -R8.reuse ;  /* 0x000000017171c824 */ /* 0x100fe200078e0a08 */
[----:B------:R-:W-:Y:S01]  /*6620*/  ISETP.GE.AND P4, PT, R206, RZ, PT ;  /* 0x000000ffce00720c */ /* 0x000fe20003f86270 */
[----:B------:R-:W-:Y:S02]  /*6630*/  IMAD R122, R8, R118, R123 ;  /* 0x00000076087a7224 */ /* 0x000fe400078e027b */
[----:B------:R-:W-:Y:S02]  /*6640*/  @!P6 IMAD.IADD R116, R116, 0x1, -R8 ;  /* 0x000000017474e824 */ /* 0x000fe400078e0a08 */
[----:B------:R-:W-:Y:S01]  /*6650*/  IMAD.MOV.U32 R123, RZ, RZ, R96 ;  /* 0x000000ffff7b7224 */ /* 0x000fe200078e0060 */
[C---:B------:R-:W-:Y:S01]  /*6660*/  ISETP.GT.U32.AND P6, PT, R8.reuse, R122, PT ;  /* 0x0000007a0800720c */ /* 0x040fe20003fc4070 */
[----:B------:R-:W-:Y:S02]  /*6670*/  IMAD.MOV R117, RZ, RZ, -R117 ;  /* 0x000000ffff757224 */ /* 0x000fe400078e0a75 */
[----:B------:R-:W-:Y:S01]  /*6680*/  @!P3 IMAD.MOV R113, RZ, RZ, -R113 ;  /* 0x000000ffff71b224 */ /* 0x000fe200078e0a71 */
[----:B------:R-:W-:Y:S01]  /*6690*/  ISETP.GT.U32.AND P3, PT, R8, R116, PT ;  /* 0x000000740800720c */ /* 0x000fe20003f64070 */
[----:B------:R-:W-:-:S04]  /*66a0*/  IMAD.HI.U32 R96, R6, R123, RZ ;  /* 0x0000007b06607227 */ /* 0x000fc800078e00ff */
[----:B------:R-:W-:Y:S02]  /*66b0*/  IMAD R117, R8, R117, R119 ;  /* 0x0000007508757224 */ /* 0x000fe400078e0277 */
[----:B------:R-:W-:Y:S02]  /*66c0*/  IMAD.MOV R96, RZ, RZ, -R96 ;  /* 0x000000ffff607224 */ /* 0x000fe400078e0a60 */
[--C-:B------:R-:W-:Y:S01]  /*66d0*/  @!P2 IMAD.IADD R114, R114, 0x1, -R8.reuse ;  /* 0x000000017272a824 */ /* 0x100fe200078e0a08 */
[C---:B------:R-:W-:Y:S01]  /*66e0*/  ISETP.GT.U32.AND P2, PT, R8.reuse, R117, PT ;  /* 0x000000750800720c */ /* 0x040fe20003f44070 */
[----:B------:R-:W-:Y:S01]  /*66f0*/  @!P1 IMAD.IADD R115, R115, 0x1, -R8 ;  /* 0x0000000173739824 */ /* 0x000fe200078e0a08 */
[----:B------:R-:W-:Y:S01]  /*6700*/  ISETP.GE.AND P1, PT, R249, RZ, PT ;  /* 0x000000fff900720c */ /* 0x000fe20003f26270 */
[----:B------:R-:W-:Y:S02]  /*6710*/  VIADD R249, R13, 0xe ;  /* 0x0000000e0df97836 */ /* 0x000fe40000000000 */
[----:B------:R-:W-:-:S02]  /*6720*/  IMAD R123, R8, R96, R123 ;  /* 0x00000060087b7224 */ /* 0x000fc400078e027b */
[--C-:B------:R-:W-:Y:S01]  /*6730*/  @!P3 IMAD.IADD R116, R116, 0x1, -R8.reuse ;  /* 0x000000017474b824 */ /* 0x100fe200078e0a08 */
[----:B------:R-:W-:Y:S01]  /*6740*/  IABS R119, R249 ;  /* 0x000000f900777213 */ /* 0x000fe20000000000 */
[----:B------:R-:W-:Y:S01]  /*6750*/  @!P6 IMAD.IADD R122, R122, 0x1, -R8 ;  /* 0x000000017a7ae824 */ /* 0x000fe200078e0a08 */
[----:B------:R-:W-:Y:S01]  /*6760*/  ISETP.GT.U32.AND P3, PT, R8, R123, PT ;  /* 0x0000007b0800720c */ /* 0x000fe20003f64070 */
[----:B------:R-:W-:Y:S01]  /*6770*/  @!P5 IMAD.MOV R112, RZ, RZ, -R112 ;  /* 0x000000ffff70d224 */ /* 0x000fe200078e0a70 */
[----:B------:R-:W-:Y:S01]  /*6780*/  ISETP.GE.AND P5, PT, R207, RZ, PT ;  /* 0x000000ffcf00720c */ /* 0x000fe20003fa6270 */
[----:B------:R-:W-:Y:S01]  /*6790*/  IMAD.HI.U32 R96, R6, R119, RZ ;  /* 0x0000007706607227 */ /* 0x000fe200078e00ff */
[----:B------:R-:W-:-:S03]  /*67a0*/  ISETP.GT.U32.AND P6, PT, R8, R122, PT ;  /* 0x0000007a0800720c */ /* 0x000fc60003fc4070 */
[----:B------:R-:W-:Y:S01]  /*67b0*/  @!P2 IMAD.IADD R117, R117, 0x1, -R8 ;  /* 0x000000017575a824 */ /* 0x000fe200078e0a08 */
[----:B------:R-:W-:Y:S01]  /*67c0*/  ISETP.GE.AND P2, PT, R250, RZ, PT ;  /* 0x000000fffa00720c */ /* 0x000fe20003f46270 */
[----:B------:R-:W-:Y:S02]  /*67d0*/  IMAD.MOV R96, RZ, RZ, -R96 ;  /* 0x000000ffff607224 */ /* 0x000fe400078e0a60 */
[----:B------:R-:W-:Y:S01]  /*67e0*/  @!P0 IMAD.MOV R114, RZ, RZ, -R114 ;  /* 0x000000ffff728224 */ /* 0x000fe200078e0a72 */
[C---:B------:R-:W-:Y:S01]  /*67f0*/  ISETP.GT.U32.AND P0, PT, R8.reuse, R117, PT ;  /* 0x000000750800720c */ /* 0x040fe20003f04070 */
[----:B------:R-:W-:Y:S02]  /*6800*/  VIADD R250, R13, 0xd ;  /* 0x0000000d0dfa7836 */ /* 0x000fe40000000000 */
[----:B------:R-:W-:Y:S02]  /*6810*/  @!P3 IMAD.IADD R123, R123, 0x1, -R8 ;  /* 0x000000017b7bb824 */ /* 0x000fe400078e0a08 */
[C---:B------:R-:W-:Y:S01]  /*6820*/  IMAD R124, R8.reuse, R96, R119 ;  /* 0x00000060087c7224 */ /* 0x040fe200078e0277 */
[----:B------:R-:W-:Y:S01]  /*6830*/  IABS R127, R250 ;  /* 0x000000fa007f7213 */ /* 0x000fe20000000000 */
[----:B------:R-:W-:Y:S01]  /*6840*/  @!P5 IMAD.MOV R116, RZ, RZ, -R116 ;  /* 0x000000ffff74d224 */ /* 0x000fe200078e0a74 */
[----:B------:R-:W-:Y:S01]  /*6850*/  ISETP.GT.U32.AND P5, PT, R8, R123, PT ;  /* 0x0000007b0800720c */ /* 0x000fe20003fa4070 */
[----:B------:R-:W-:Y:S01]  /*6860*/  @!P6 IMAD.IADD R122, R122, 0x1, -R8 ;  /* 0x000000017a7ae824 */ /* 0x000fe200078e0a08 */
[----:B------:R-:W-:Y:S01]  /*6870*/  ISETP.GT.U32.AND P6, PT, R8, R124, PT ;  /* 0x0000007c0800720c */ /* 0x000fe20003fc4070 */
[----:B------:R-:W-:Y:S01]  /*6880*/  @!P4 IMAD.MOV R115, RZ, RZ, -R115 ;  /* 0x000000ffff73c224 */ /* 0x000fe200078e0a73 */
[----:B------:R-:W-:Y:S01]  /*6890*/  ISETP.GE.AND P4, PT, R248, RZ, PT ;  /* 0x000000fff800720c */ /* 0x000fe20003f86270 */
[----:B------:R-:W-:Y:S01]  /*68a0*/  IMAD.HI.U32 R118, R6, R127, RZ ;  /* 0x0000007f06767227 */ /* 0x000fe200078e00ff */
[----:B------:R-:W-:-:S03]  /*68b0*/  ISETP.GE.AND P3, PT, R250, RZ, PT ;  /* 0x000000fffa00720c */ /* 0x000fc60003f66270 */
[----:B------:R-:W-:Y:S01]  /*68c0*/  @!P0 IMAD.IADD R117, R117, 0x1, -R8 ;  /* 0x0000000175758824 */ /* 0x000fe200078e0a08 */
[----:B------:R-:W-:Y:S01]  /*68d0*/  ISETP.GE.AND P0, PT, R249, RZ, PT ;  /* 0x000000fff900720c */ /* 0x000fe20003f06270 */
[----:B------:R-:W-:Y:S02]  /*68e0*/  IMAD.MOV R118, RZ, RZ, -R118 ;  /* 0x000000ffff767224 */ /* 0x000fe400078e0a76 */
[----:B------:R-:W-:Y:S02]  /*68f0*/  VIADD R249, R13, 0xc ;  /* 0x0000000c0df97836 */ /* 0x000fe40000000000 */
[----:B------:R-:W-:Y:S02]  /*6900*/  IMAD R127, R8, R118, R127 ;  /* 0x00000076087f7224 */ /* 0x000fe400078e027f */
[--C-:B------:R-:W-:Y:S01]  /*6910*/  @!P5 IMAD.IADD R123, R123, 0x1, -R8.reuse ;  /* 0x000000017b7bd824 */ /* 0x100fe200078e0a08 */
[----:B------:R-:W-:Y:S01]  /*6920*/  IABS R119, R249 ;  /* 0x000000f900777213 */ /* 0x000fe20000000000 */
[----:B------:R-:W-:-:S02]  /*6930*/  @!P6 IMAD.IADD R124, R124, 0x1, -R8 ;  /* 0x000000017c7ce824 */ /* 0x000fc400078e0a08 */
[----:B------:R-:W-:Y:S01]  /*6940*/  @!P4 IMAD.MOV R123, RZ, RZ, -R123 ;  /* 0x000000ffff7bc224 */ /* 0x000fe200078e0a7b */
        /* <DEDUP_REMOVED lines=11> */
[----:B------:R-:W-:Y:S01]  /*6a00*/  ISETP.GT.U32.AND P6, PT, R8, R128, PT ;  /* 0x000000800800720c */ /* 0x000fe20003fc4070 */
[----:B------:R-:W-:Y:S01]  /*6a10*/  IMAD.HI.U32 R96, R6, R125, RZ ;  /* 0x0000007d06607227 */ /* 0x000fe200078e00ff */
[----:B------:R-:W-:-:S03]  /*6a20*/  ISETP.GT.U32.AND P4, PT, R8, R127, PT ;  /* 0x0000007f0800720c */ /* 0x000fc60003f84070 */
[C---:B------:R-:W-:Y:S02]  /*6a30*/  VIADD R249, R13.reuse, 0xa ;  /* 0x0000000a0df97836 */ /* 0x040fe40000000000 */
[----:B------:R-:W-:Y:S02]  /*6a40*/  IMAD.MOV R96, RZ, RZ, -R96 ;  /* 0x000000ffff607224 */ /* 0x000fe400078e0a60 */
[----:B------:R-:W-:Y:S01]  /*6a50*/  @!P2 IMAD.MOV R122, RZ, RZ, -R122 ;  /* 0x000000ffff7aa224 */ /* 0x000fe200078e0a7a */
[----:B------:R-:W-:Y:S01]  /*6a60*/  ISETP.GE.AND P2, PT, R250, RZ, PT ;  /* 0x000000fffa00720c */ /* 0x000fe20003f46270 */
[----:B------:R-:W-:Y:S01]  /*6a70*/  VIADD R250, R13, 0x9 ;  /* 0x000000090dfa7836 */ /* 0x000fe20000000000 */
[----:B------:R-:W-:Y:S01]  /*6a80*/  IABS R121, R249 ;  /* 0x000000f900797213 */ /* 0x000fe20000000000 */
[----:B------:R-:W-:Y:S01]  /*6a90*/  IMAD R125, R8, R96, R125 ;  /* 0x00000060087d7224 */ /* 0x000fe200078e027d */
[----:B------:R-:W-:Y:S01]  /*6aa0*/  ISETP.GE.AND P5, PT, R249, RZ, PT ;  /* 0x000000fff900720c */ /* 0x000fe20003fa6270 */
[--C-:B------:R-:W-:Y:S01]  /*6ab0*/  @!P6 IMAD.IADD R128, R128, 0x1, -R8.reuse ;  /* 0x000000018080e824 */ /* 0x100fe200078e0a08 */
[----:B------:R-:W-:Y:S01]  /*6ac0*/  IABS R129, R250 ;  /* 0x000000fa00817213 */ /* 0x000fe20000000000 */
[----:B------:R-:W-:Y:S01]  /*6ad0*/  @!P4 IMAD.IADD R127, R127, 0x1, -R8 ;  /* 0x000000017f7fc824 */ /* 0x000fe200078e0a08 */
[----:B------:R-:W-:Y:S01]  /*6ae0*/  ISETP.GT.U32.AND P4, PT, R8, R125, PT ;  /* 0x0000007d0800720c */ /* 0x000fe20003f84070 */
[----:B------:R-:W-:Y:S01]  /*6af0*/  IMAD.HI.U32 R118, R6, R121, RZ ;  /* 0x0000007906767227 */ /* 0x000fe200078e00ff */
[----:B------:R-:W-:-:S03]  /*6b00*/  ISETP.GT.U32.AND P6, PT, R8, R128, PT ;  /* 0x000000800800720c */ /* 0x000fc60003fc4070 */
[----:B------:R-:W-:-:S04]  /*6b10*/  IMAD.HI.U32 R119, R6, R129, RZ ;  /* 0x0000008106777227 */ /* 0x000fc800078e00ff */
[----:B------:R-:W-:-:S04]  /*6b20*/  IMAD.HI.U32 R120, R6, R131, RZ ;  /* 0x0000008306787227 */ /* 0x000fc800078e00ff */
[----:B------:R-:W-:Y:S02]  /*6b30*/  IMAD.MOV R118, RZ, RZ, -R118 ;  /* 0x000000ffff767224 */ /* 0x000fe400078e0a76 */
[----:B------:R-:W-:Y:S02]  /*6b40*/  IMAD.MOV R119, RZ, RZ, -R119 ;  /* 0x000000ffff777224 */ /* 0x000fe400078e0a77 */
[----:B------:R-:W-:Y:S02]  /*6b50*/  IMAD.MOV R120, RZ, RZ, -R120 ;  /* 0x000000ffff787224 */ /* 0x000fe400078e0a78 */
[C---:B------:R-:W-:Y:S01]  /*6b60*/  IMAD R126, R8.reuse, R118, R121 ;  /* 0x00000076087e7224 */ /* 0x040fe200078e0279 */
[----:B------:R-:W-:Y:S01]  /*6b70*/  IABS R121, R204 ;  /* 0x000000cc00797213 */ /* 0x000fe20000000000 */
[C---:B------:R-:W-:Y:S02]  /*6b80*/  IMAD R119, R8.reuse, R119, R129 ;  /* 0x0000007708777224 */ /* 0x040fe400078e0281 */
[----:B------:R-:W-:-:S02]  /*6b90*/  IMAD R129, R8, R120, R131 ;  /* 0x0000007808817224 */ /* 0x000fc400078e0283 */
[----:B------:R-:W-:Y:S01]  /*6ba0*/  @!P3 IMAD.MOV R127, RZ, RZ, -R127 ;  /* 0x000000ffff7fb224 */ /* 0x000fe200078e0a7f */
[----:B------:R-:W-:Y:S01]  /*6bb0*/  ISETP.GT.U32.AND P3, PT, R8, R126, PT ;  /* 0x0000007e0800720c */ /* 0x000fe20003f64070 */
[--C-:B------:R-:W-:Y:S01]  /*6bc0*/  @!P6 IMAD.IADD R128, R128, 0x1, -R8.reuse ;  /* 0x000000018080e824 */ /* 0x100fe200078e0a08 */
[C---:B------:R-:W-:Y:S01]  /*6bd0*/  ISETP.GT.U32.AND P6, PT, R8.reuse, R119, PT ;  /* 0x000000770800720c */ /* 0x040fe20003fc4070 */
[----:B------:R-:W-:Y:S02]  /*6be0*/  @!P4 IMAD.IADD R125, R125, 0x1, -R8 ;  /* 0x000000017d7dc824 */ /* 0x000fe400078e0a08 */
[----:B------:R-:W-:Y:S01]  /*6bf0*/  @!P1 IMAD.MOV R128, RZ, RZ, -R128 ;  /* 0x000000ffff809224 */ /* 0x000fe200078e0a80 */
[C---:B------:R-:W-:Y:S01]  /*6c00*/  ISETP.GT.U32.AND P1, PT, R8.reuse, R129, PT ;  /* 0x000000810800720c */ /* 0x040fe20003f24070 */
[----:B------:R-:W-:Y:S01]  /*6c10*/  VIADD R205, R13, 0x6 ;  /* 0x000000060dcd7836 */ /* 0x000fe20000000000 */
[----:B------:R-:W-:Y:S01]  /*6c20*/  ISETP.GT.U32.AND P4, PT, R8, R125, PT ;  /* 0x0000007d0800720c */ /* 0x000fe20003f84070 */
[----:B------:R-:W-:-:S03]  /*6c30*/  IMAD.HI.U32 R96, R6, R121, RZ ;  /* 0x0000007906607227 */ /* 0x000fc600078e00ff */
[----:B------:R-:W-:Y:S01]  /*6c40*/  IABS R133, R205 ;  /* 0x000000cd00857213 */ /* 0x000fe20000000000 */
[----:B------:R-:W-:Y:S02]  /*6c50*/  @!P3 IMAD.IADD R126, R126, 0x1, -R8 ;  /* 0x000000017e7eb824 */ /* 0x000fe400078e0a08 */
[----:B------:R-:W-:Y:S02]  /*6c60*/  IMAD.MOV R96, RZ, RZ, -R96 ;  /* 0x000000ffff607224 */ /* 0x000fe400078e0a60 */
[----:B------:R-:W-:Y:S01]  /*6c70*/  IMAD.HI.U32 R118, R6, R133, RZ ;  /* 0x0000008506767227 */ /* 0x000fe200078e00ff */
[----:B------:R-:W-:-:S03]  /*6c80*/  ISETP.GT.U32.AND P3, PT, R8, R126, PT ;  /* 0x0000007e0800720c */ /* 0x000fc60003f64070 */
[--C-:B------:R-:W-:Y:S02]  /*6c90*/  @!P4 IMAD.IADD R125, R125, 0x1, -R8.reuse ;  /* 0x000000017d7dc824 */ /* 0x100fe400078e0a08 */
[----:B------:R-:W-:Y:S02]  /*6ca0*/  @!P1 IMAD.IADD R129, R129, 0x1, -R8 ;  /* 0x0000000181819824 */ /* 0x000fe400078e0a08 */
[----:B------:R-:W-:Y:S02]  /*6cb0*/  @!P2 IMAD.MOV R125, RZ, RZ, -R125 ;  /* 0x000000ffff7da224 */ /* 0x000fe400078e0a7d */
[----:B------:R-:W-:Y:S01]  /*6cc0*/  VIADD R206, R13, 0x5 ;  /* 0x000000050dce7836 */ /* 0x000fe20000000000 */
[C---:B------:R-:W-:Y:S01]  /*6cd0*/  ISETP.GT.U32.AND P2, PT, R8.reuse, R129, PT ;  /* 0x000000810800720c */ /* 0x040fe20003f44070 */
[----:B------:R-:W-:Y:S02]  /*6ce0*/  IMAD.MOV R118, RZ, RZ, -R118 ;  /* 0x000000ffff767224 */ /* 0x000fe400078e0a76 */
[C---:B------:R-:W-:Y:S01]  /*6cf0*/  IMAD R130, R8.reuse, R96, R121 ;  /* 0x0000006008827224 */ /* 0x040fe200078e0279 */
[----:B------:R-:W-:Y:S01]  /*6d00*/  IABS R131, R206 ;  /* 0x000000ce00837213 */ /* 0x000fe20000000000 */
[----:B------:R-:W-:-:S02]  /*6d10*/  IMAD R133, R8, R118, R133 ;  /* 0x0000007608857224 */ /* 0x000fc400078e0285 */
[----:B------:R-:W-:Y:S01]  /*6d20*/  @!P0 IMAD.MOV R124, RZ, RZ, -R124 ;  /* 0x000000ffff7c8224 */ /* 0x000fe200078e0a7c */
[----:B------:R-:W-:Y:S01]  /*6d30*/  ISETP.GT.U32.AND P4, PT, R8, R130, PT ;  /* 0x000000820800720c */ /* 0x000fe20003f84070 */
[--C-:B------:R-:W-:Y:S01]  /*6d40*/  @!P6 IMAD.IADD R119, R119, 0x1, -R8.reuse ;  /* 0x000000017777e824 */ /* 0x100fe200078e0a08 */
[----:B------:R-:W-:Y:S01]  /*6d50*/  ISETP.GE.AND P0, PT, R250, RZ, PT ;  /* 0x000000fffa00720c */ /* 0x000fe20003f06270 */
[C---:B------:R-:W-:Y:S02]  /*6d60*/  VIADD R250, R13.reuse, 0x3 ;  /* 0x000000030dfa7836 */ /* 0x040fe40000000000 */
[----:B------:R-:W-:Y:S01]  /*6d70*/  @!P3 IMAD.IADD R126, R126, 0x1, -R8 ;  /* 0x000000017e7eb824 */ /* 0x000fe200078e0a08 */
[----:B------:R-:W-:Y:S01]  /*6d80*/  ISETP.GT.U32.AND P3, PT, R8, R133, PT ;  /* 0x000000850800720c */ /* 0x000fe20003f64070 */
[----:B------:R-:W-:Y:S01]  /*6d90*/  VIADD R207, R13, 0x4 ;  /* 0x000000040dcf7836 */ /* 0x000fe20000000000 */
[----:B------:R-:W-:Y:S01]  /*6da0*/  IABS R121, R250 ;  /* 0x000000fa00797213 */ /* 0x000fe20000000000 */
[----:B------:R-:W-:Y:S01]  /*6db0*/  IMAD.HI.U32 R120, R6, R131, RZ ;  /* 0x0000008306787227 */ /* 0x000fe200078e00ff */
[----:B------:R-:W-:-:S02]  /*6dc0*/  ISETP.GT.U32.AND P6, PT, R8, R119, PT ;  /* 0x000000770800720c */ /* 0x000fc40003fc4070 */
[----:B------:R-:W-:Y:S01]  /*6dd0*/  IABS R135, R207 ;  /* 0x000000cf00877213 */ /* 0x000fe20000000000 */
[----:B------:R-:W-:Y:S01]  /*6de0*/  @!P2 IMAD.IADD R129, R129, 0x1, -R8 ;  /* 0x000000018181a824 */ /* 0x000fe200078e0a08 */
[----:B------:R-:W-:Y:S01]  /*6df0*/  ISETP.GE.AND P2, PT, R203, RZ, PT ;  /* 0x000000ffcb00720c */ /* 0x000fe20003f46270 */
[----:B------:R-:W-:Y:S01]  /*6e00*/  IMAD.MOV R120, RZ, RZ, -R120 ;  /* 0x000000ffff787224 */ /* 0x000fe200078e0a78 */
[----:B------:R-:W-:Y:S01]  /*6e10*/  CS2R R202, SRZ ;  /* 0x0000000000ca7805 */ /* 0x000fe2000001ff00 */
[----:B------:R-:W-:Y:S02]  /*6e20*/  VIADD R248, R13, 0x2 ;  /* 0x000000020df87836 */ /* 0x000fe40000000000 */
[----:B------:R-:W-:-:S04]  /*6e30*/  IMAD.HI.U32 R118, R6, R121, RZ ;  /* 0x0000007906767227 */ /* 0x000fc800078e00ff */
[----:B------:R-:W-:Y:S01]  /*6e40*/  IMAD R134, R8, R120, R131 ;  /* 0x0000007808867224 */ /* 0x000fe200078e0283 */
[----:B------:R-:W-:Y:S01]  /*6e50*/  IABS R131, R248 ;  /* 0x000000f800837213 */ /* 0x000fe20000000000 */
[----:B------:R-:W-:Y:S02]  /*6e60*/  @!P4 IMAD.IADD R130, R130, 0x1, -R8 ;  /* 0x000000018282c824 */ /* 0x000fe400078e0a08 */
[----:B------:R-:W-:-:S04]  /*6e70*/  IMAD.HI.U32 R96, R6, R135, RZ ;  /* 0x0000008706607227 */ /* 0x000fc800078e00ff */
[----:B------:R-:W-:Y:S02]  /*6e80*/  IMAD.MOV R118, RZ, RZ, -R118 ;  /* 0x000000ffff767224 */ /* 0x000fe400078e0a76 */
[----:B------:R-:W-:Y:S01]  /*6e90*/  @!P3 IMAD.IADD R133, R133, 0x1, -R8 ;  /* 0x000000018585b824 */ /* 0x000fe200078e0a08 */
[----:B------:R-:W-:Y:S01]  /*6ea0*/  ISETP.GT.U32.AND P3, PT, R8, R130, PT ;  /* 0x000000820800720c */ /* 0x000fe20003f64070 */
[----:B------:R-:W-:Y:S02]  /*6eb0*/  IMAD.MOV R120, RZ, RZ, -R96 ;  /* 0x000000ffff787224 */ /* 0x000fe400078e0a60 */
[----:B------:R-:W-:-:S04]  /*6ec0*/  IMAD.HI.U32 R96, R6, R131, RZ ;  /* 0x0000008306607227 */ /* 0x000fc800078e00ff */
[C---:B------:R-:W-:Y:S02]  /*6ed0*/  IMAD R136, R8.reuse, R118, R121 ;  /* 0x0000007608887224 */ /* 0x040fe400078e0279 */
[----:B------:R-:W-:Y:S01]  /*6ee0*/  @!P6 IMAD.IADD R119, R119, 0x1, -R8 ;  /* 0x000000017777e824 */ /* 0x000fe200078e0a08 */
[----:B------:R-:W-:Y:S01]  /*6ef0*/  ISETP.GT.U32.AND P6, PT, R8, R134, PT ;  /* 0x000000860800720c */ /* 0x000fe20003fc4070 */
[----:B------:R-:W-:Y:S01]  /*6f00*/  @!P2 IMAD.MOV R129, RZ, RZ, -R129 ;  /* 0x000000ffff81a224 */ /* 0x000fe200078e0a81 */
[----:B------:R-:W-:Y:S01]  /*6f10*/  ISETP.GE.AND P2, PT, R250, RZ, PT ;  /* 0x000000fffa00720c */ /* 0x000fe20003f46270 */
[----:B------:R-:W-:Y:S01]  /*6f20*/  IMAD.MOV R96, RZ, RZ, -R96 ;  /* 0x000000ffff607224 */ /* 0x000fe200078e0a60 */
[----:B------:R-:W2:Y:S01]  /*6f30*/  LDC R250, c[0x0][0x230] ;  /* 0x00008c00fffa7b82 */ /* 0x000ea20000000800 */
[----:B------:R-:W-:Y:S01]  /*6f40*/  ISETP.GT.U32.AND P4, PT, R8, R136, PT ;  /* 0x000000880800720c */ /* 0x000fe20003f84070 */
[----:B------:R-:W-:Y:S02]  /*6f50*/  @!P3 IMAD.IADD R130, R130, 0x1, -R8 ;  /* 0x000000018282b824 */ /* 0x000fe400078e0a08 */
[----:B------:R-:W-:-:S02]  /*6f60*/  IMAD R131, R8, R96, R131 ;  /* 0x0000006008837224 */ /* 0x000fc400078e0283 */
[----:B------:R-:W-:Y:S02]  /*6f70*/  VIADD R249, R13, 0x1 ;  /* 0x000000010df97836 */ /* 0x000fe40000000000 */
[----:B------:R-:W-:Y:S01]  /*6f80*/  @!P5 IMAD.MOV R126, RZ, RZ, -R126 ;  /* 0x000000ffff7ed224 */ /* 0x000fe200078e0a7e */
[----:B------:R-:W-:Y:S01]  /*6f90*/  ISETP.GT.U32.AND P3, PT, R8, R131, PT ;  /* 0x000000830800720c */ /* 0x000fe20003f64070 */
[--C-:B------:R-:W-:Y:S01]  /*6fa0*/  @!P6 IMAD.IADD R134, R134, 0x1, -R8.reuse ;  /* 0x000000018686e824 */ /* 0x100fe200078e0a08 */
[C---:B------:R-:W-:Y:S01]  /*6fb0*/  ISETP.GT.U32.AND P6, PT, R8.reuse, R133, PT ;  /* 0x000000850800720c */ /* 0x040fe20003fc4070 */
[----:B------:R-:W-:Y:S01]  /*6fc0*/  IMAD R135, R8, R120, R135 ;  /* 0x0000007808877224 */ /* 0x000fe200078e0287 */
[----:B------:R-:W-:Y:S01]  /*6fd0*/  IABS R139, R249 ;  /* 0x000000f9008b7213 */ /* 0x000fe20000000000 */
[----:B------:R-:W-:Y:S01]  /*6fe0*/  @!P4 IMAD.IADD R136, R136, 0x1, -R8 ;  /* 0x000000018888c824 */ /* 0x000fe200078e0a08 */
[----:B------:R-:W-:Y:S01]  /*6ff0*/  SHF.R.U32.HI R120, RZ, 0x4, R251 ;  /* 0x00000004ff787819 */ /* 0x000fe200000116fb */
[----:B------:R-:W-:Y:S01]  /*7000*/  VIADD R96, R251, 0x20000 ;  /* 0x00020000fb607836 */ /* 0x000fe20000000000 */
[----:B------:R-:W-:Y:S01]  /*7010*/  ISETP.GT.U32.AND P1, PT, R8, R135, PT ;  /* 0x000000870800720c */ /* 0x000fe20003f24070 */
[----:B------:R-:W-:Y:S01]  /*7020*/  IMAD.HI.U32 R6, R6, R139, RZ ;  /* 0x0000008b06067227 */ /* 0x000fe200078e00ff */
[----:B------:R-:W-:-:S02]  /*7030*/  ISETP.GT.U32.AND P5, PT, R8, R136, PT ;  /* 0x000000880800720c */ /* 0x000fc40003fa4070 */
[----:B------:R-:W-:Y:S01]  /*7040*/  SHF.R.U32.HI R96, RZ, 0x4, R96 ;  /* 0x00000004ff607819 */ /* 0x000fe20000011660 */
[----:B------:R-:W-:Y:S01]  /*7050*/  @!P3 IMAD.IADD R131, R131, 0x1, -R8 ;  /* 0x000000018383b824 */ /* 0x000fe200078e0a08 */
[----:B------:R-:W-:Y:S01]  /*7060*/  SGXT.U32 R121, R120, 0xe ;  /* 0x0000000e7879781a */ /* 0x000fe20000000000 */
[----:B--2---:R-:W-:Y:S01]  /*7070*/  VIADD R250, R250, 0x7f ;  /* 0x0000007ffafa7836 */ /* 0x004fe20000000000 */
[----:B------:R-:W-:Y:S01]  /*7080*/  SGXT.U32 R96, R96, 0xe ;  /* 0x0000000e6060781a */ /* 0x000fe20000000000 */
[----:B------:R-:W-:Y:S01]  /*7090*/  IMAD.MOV R6, RZ, RZ, -R6 ;  /* 0x000000ffff067224 */ /* 0x000fe200078e0a06 */
[----:B------:R-:W-:Y:S01]  /*70a0*/  ISETP.GT.U32.AND P3, PT, R8, R131, PT ;  /* 0x000000830800720c */ /* 0x000fe20003f64070 */
[----:B------:R-:W-:Y:S01]  /*70b0*/  @!P6 IMAD.IADD R133, R133, 0x1, -R8 ;  /* 0x000000018585e824 */ /* 0x000fe200078e0a08 */
[----:B------:R-:W-:Y:S01]  /*70c0*/  ISETP.GE.AND P6, PT, R204, RZ, PT ;  /* 0x000000ffcc00720c */ /* 0x000fe20003fc6270 */
[----:B------:R-:W-:Y:S01]  /*70d0*/  IMAD R139, R8, R6, R139 ;  /* 0x00000006088b7224 */ /* 0x000fe200078e028b */
[----:B------:R-:W-:Y:S01]  /*70e0*/  SHF.R.S32.HI R217, RZ, 0x1f, R250 ;  /* 0x0000001fffd97819 */ /* 0x000fe200000114fa */
[----:B------:R-:W-:Y:S01]  /*70f0*/  @!P5 IMAD.IADD R136, R136, 0x1, -R8 ;  /* 0x000000018888d824 */ /* 0x000fe200078e0a08 */
[----:B------:R-:W-:Y:S01]  /*7100*/  R2UR UR34, R96 ;  /* 0x00000000602272ca */ /* 0x000fe200000e0000 */
[----:B------:R-:W-:Y:S01]  /*7110*/  IMAD.MOV.U32 R6, RZ, RZ, R119 ;  /* 0x000000ffff067224 */ /* 0x000fe200078e0077 */
[----:B------:R-:W-:-:S02]  /*7120*/  LEA.HI R217, R217, R250, RZ, 0x7 ;  /* 0x000000fad9d97211 */ /* 0x000fc400078f38ff */
[----:B------:R-:W-:Y:S02]  /*7130*/  CS2R R118, SRZ ;  /* 0x0000000000767805 */ /* 0x000fe4000001ff00 */
[C---:B------:R-:W-:Y:S01]  /*7140*/  ISETP.GT.U32.AND P5, PT, R8.reuse, R139, PT ;  /* 0x0000008b0800720c */ /* 0x040fe20003fa4070 */
[----:B------:R-:W2:Y:S01]  /*7150*/  S2R R250, SR_TID.X ;  /* 0x0000000000fa7919 */ /* 0x000ea20000002100 */
[--C-:B------:R-:W-:Y:S01]  /*7160*/  @!P1 IMAD.IADD R135, R135, 0x1, -R8.reuse ;  /* 0x0000000187879824 */ /* 0x100fe200078e0a08 */
[----:B------:R-:W-:Y:S01]  /*7170*/  ISETP.GT.U32.AND P1, PT, R8, R134, PT ;  /* 0x000000860800720c */ /* 0x000fe20003f24070 */
[----:B------:R-:W-:Y:S02]  /*7180*/  @!P3 IMAD.IADD R131, R131, 0x1, -R8 ;  /* 0x000000018383b824 */ /* 0x000fe400078e0a08 */
[----:B------:R-:W-:Y:S01]  /*7190*/  @!P6 IMAD.MOV R130, RZ, RZ, -R130 ;  /* 0x000000ffff82e224 */ /* 0x000fe200078e0a82 */
[----:B------:R-:W-:Y:S01]  /*71a0*/  IADD3 R120, P6, R121, 0x80, RZ ;  /* 0x0000008079787810 */ /* 0x000fe20007fde0ff */
[----:B------:R-:W-:Y:S01]  /*71b0*/  @!P0 IMAD.MOV R6, RZ, RZ, -R6 ;  /* 0x000000ffff068224 */ /* 0x000fe200078e0a06 */
[----:B------:R-:W-:Y:S01]  /*71c0*/  IADD3 R121, P3, R96, 0x2, RZ ;  /* 0x0000000260797810 */ /* 0x000fe20007f7e0ff */
[----:B------:R-:W-:Y:S01]  /*71d0*/  @!P2 IMAD.MOV R136, RZ, RZ, -R136 ;  /* 0x000000ffff88a224 */ /* 0x000fe200078e0a88 */
[----:B------:R-:W-:Y:S01]  /*71e0*/  IADD3.X R118, R118, 0x40000040, RZ, P6, !PT ;  /* 0x4000004076767810 */ /* 0x000fe200037fe4ff */
[----:B------:R-:W3:Y:S01]  /*71f0*/  LDC R96, c[0x0][0x240] ;  /* 0x00009000ff607b82 */ /* 0x000ee20000000800 */
[----:B------:R-:W-:Y:S01]  /*7200*/  IADD3.X R119, R119, 0x40000040, RZ, P3, !PT ;  /* 0x4000004077777810 */ /* 0x000fe20001ffe4ff */
[--C-:B------:R-:W-:Y:S01]  /*7210*/  @!P5 IMAD.IADD R139, R139, 0x1, -R8.reuse ;  /* 0x000000018b8bd824 */ /* 0x100fe200078e0a08 */
[----:B------:R-:W-:Y:S01]  /*7220*/  ISETP.GT.U32.AND P4, PT, R8, R135, PT ;  /* 0x000000870800720c */ /* 0x000fe20003f84070 */
[--C-:B------:R-:W-:Y:S01]  /*7230*/  @!P1 IMAD.IADD R134, R134, 0x1, -R8.reuse ;  /* 0x0000000186869824 */ /* 0x100fe200078e0a08 */
[----:B------:R-:W-:Y:S01]  /*7240*/  R2UR UR5, R118 ;  /* 0x00000000760572ca */ /* 0x000fe200000e0000 */
[-C--:B------:R-:W-:Y:S01]  /*7250*/  IMAD R190, R190, R194.reuse, RZ ;  /* 0x000000c2bebe7224 */ /* 0x080fe200078e02ff */
[----:B------:R-:W-:Y:S01]  /*7260*/  R2UR UR7, R119 ;  /* 0x00000000770772ca */ /* 0x000fe200000e0000 */
[-C--:B------:R-:W-:Y:S01]  /*7270*/  IMAD R193, R193, R194.reuse, RZ ;  /* 0x000000c2c1c17224 */ /* 0x080fe200078e02ff */
[----:B------:R-:W-:Y:S01]  /*7280*/  R2UR UR4, R120 ;  /* 0x00000000780472ca */ /* 0x000fe200000e0000 */
[----:B------:R-:W4:Y:S01]  /*7290*/  LDC.64 R118, c[0x0][0x210] ;  /* 0x00008400ff767b82 */ /* 0x000f220000000a00 */
[----:B------:R-:W-:Y:S01]  /*72a0*/  R2UR UR6, R121 ;  /* 0x00000000790672ca */ /* 0x000fe200000e0000 */
[-C--:B------:R-:W-:Y:S01]  /*72b0*/  IMAD R192, R192, R194.reuse, RZ ;  /* 0x000000c2c0c07224 */ /* 0x080fe200078e02ff */
[----:B------:R-:W-:Y:S01]  /*72c0*/  ISETP.GT.U32.AND P5, PT, R8, R139, PT ;  /* 0x0000008b0800720c */ /* 0x000fe20003fa4070 */
[----:B------:R-:W-:Y:S01]  /*72d0*/  IMAD R191, R191, R194, RZ ;  /* 0x000000c2bfbf7224 */ /* 0x000fe200078e02ff */
[----:B------:R-:W-:Y:S01]  /*72e0*/  ISETP.GE.AND P0, PT, R207, RZ, PT ;  /* 0x000000ffcf00720c */ /* 0x000fe20003f06270 */
[----:B------:R-:W-:Y:S01]  /*72f0*/  @!P4 IMAD.IADD R135, R135, 0x1, -R8 ;  /* 0x000000018787c824 */ /* 0x000fe200078e0a08 */
[----:B------:R-:W-:Y:S01]  /*7300*/  ISETP.GE.AND P4, PT, R206, RZ, PT ;  /* 0x000000ffce00720c */ /* 0x000fe20003f86270 */
[----:B------:R-:W0:Y:S01]  /*7310*/  LDC.64 R120, c[0x0][0x218] ;  /* 0x00008600ff787b82 */ /* 0x000e220000000a00 */
[----:B------:R-:W-:-:S02]  /*7320*/  ISETP.GE.AND P3, PT, R249, RZ, PT ;  /* 0x000000fff900720c */ /* 0x000fc40003f66270 */
[----:B------:R-:W-:Y:S02]  /*7330*/  CS2R R194, SRZ ;  /* 0x0000000000c27805 */ /* 0x000fe4000001ff00 */
[----:B------:R-:W-:Y:S02]  /*7340*/  ISETP.GE.AND P6, PT, R248, RZ, PT ;  /* 0x000000fff800720c */ /* 0x000fe40003fc6270 */
[----:B------:R-:W-:Y:S02]  /*7350*/  CS2R R206, SRZ ;  /* 0x0000000000ce7805 */ /* 0x000fe4000001ff00 */
[----:B------:R-:W-:Y:S02]  /*7360*/  ISETP.GE.AND P1, PT, R205, RZ, PT ;  /* 0x000000ffcd00720c */ /* 0x000fe40003f26270 */
[----:B------:R-:W-:Y:S02]  /*7370*/  CS2R R204, SRZ ;  /* 0x0000000000cc7805 */ /* 0x000fe4000001ff00 */
[----:B--2---:R-:W-:Y:S01]  /*7380*/  LOP3.LUT R250, R250, 0x7f, RZ, 0xc0, !PT ;  /* 0x0000007ffafa7812 */ /* 0x004fe200078ec0ff */
[----:B------:R-:W-:Y:S01]  /*7390*/  @!P5 IMAD.IADD R139, R139, 0x1, -R8 ;  /* 0x000000018b8bd824 */ /* 0x000fe200078e0a08 */
[----:B------:R-:W-:Y:S01]  /*73a0*/  ISETP.NE.AND P5, PT, R3, RZ, PT ;  /* 0x000000ff0300720c */ /* 0x000fe20003fa5270 */
[----:B------:R-:W-:-:S02]  /*73b0*/  @!P0 IMAD.MOV R135, RZ, RZ, -R135 ;  /* 0x000000ffff878224 */ /* 0x000fc400078e0a87 */
[----:B------:R-:W-:Y:S01]  /*73c0*/  IMAD.MOV.U32 R8, RZ, RZ, R139 ;  /* 0x000000ffff087224 */ /* 0x000fe200078e008b */
[C---:B------:R-:W-:Y:S01]  /*73d0*/  SEL R189, R137.reuse, R0, !P5 ;  /* 0x0000000089bd7207 */ /* 0x040fe20006800000 */
[----:B-1----:R-:W-:Y:S01]  /*73e0*/  IMAD R0, R250, R218, RZ ;  /* 0x000000dafa007224 */ /* 0x002fe200078e02ff */
[C---:B------:R-:W-:Y:S01]  /*73f0*/  SEL R3, R137.reuse, R2, !P5 ;  /* 0x0000000289037207 */ /* 0x040fe20006800000 */
[----:B------:R-:W-:Y:S01]  /*7400*/  @!P4 IMAD.MOV R134, RZ, RZ, -R134 ;  /* 0x000000ffff86c224 */ /* 0x000fe200078e0a86 */
[C---:B------:R-:W-:Y:S01]  /*7410*/  SEL R7, R137.reuse, R7, !P5 ;  /* 0x0000000789077207 */ /* 0x040fe20006800000 */
[----:B------:R-:W-:Y:S01]  /*7420*/  @!P3 IMAD.MOV R8, RZ, RZ, -R8 ;  /* 0x000000ffff08b224 */ /* 0x000fe200078e0a08 */
[----:B------:R-:W-:Y:S01]  /*7430*/  SEL R26, R137, R26, !P5 ;  /* 0x0000001a891a7207 */ /* 0x000fe20006800000 */
[----:B---3--:R-:W-:Y:S01]  /*7440*/  IMAD R189, R189, R96, RZ ;  /* 0x00000060bdbd7224 */ /* 0x008fe200078e02ff */
[C---:B------:R-:W-:Y:S01]  /*7450*/  SEL R139, R137.reuse, R16, !P5 ;  /* 0x00000010898b7207 */ /* 0x040fe20006800000 */
[----:B------:R-:W-:Y:S01]  /*7460*/  @!P6 IMAD.MOV R131, RZ, RZ, -R131 ;  /* 0x000000ffff83e224 */ /* 0x000fe200078e0a83 */
[C---:B------:R-:W-:Y:S01]  /*7470*/  SEL R25, R137.reuse, R25, !P5 ;  /* 0x0000001989197207 */ /* 0x040fe20006800000 */
[----:B------:R-:W-:Y:S01]  /*7480*/  @!P1 IMAD.MOV R133, RZ, RZ, -R133 ;  /* 0x000000ffff859224 */ /* 0x000fe200078e0a85 */
[----:B------:R-:W-:Y:S01]  /*7490*/  SEL R99, R137, R99, !P5 ;  /* 0x0000006389637207 */ /* 0x000fe20006800000 */
[----:B------:R-:W-:Y:S01]  /*74a0*/  IMAD R139, R139, R96, RZ ;  /* 0x000000608b8b7224 */ /* 0x000fe200078e02ff */
[C---:B------:R-:W-:Y:S01]  /*74b0*/  SEL R132, R137.reuse, R14, !P5 ;  /* 0x0000000e89847207 */ /* 0x040fe20006800000 */
[----:B------:R-:W1:Y:S01]  /*74c0*/  S2R R250, SR_TID.X ;  /* 0x0000000000fa7919 */ /* 0x000e620000002100 */
[----:B------:R-:W-:-:S02]  /*74d0*/  SEL R23, R137, R23, !P5 ;  /* 0x0000001789177207 */ /* 0x000fc40006800000 */
[C---:B------:R-:W-:Y:S01]  /*74e0*/  SEL R98, R137.reuse, R98, !P5 ;  /* 0x0000006289627207 */ /* 0x040fe20006800000 */
[----:B------:R-:W-:Y:S01]  /*74f0*/  IMAD R132, R132, R96, RZ ;  /* 0x0000006084847224 */ /* 0x000fe200078e02ff */
[----:B------:R-:W-:Y:S01]  /*7500*/  SEL R187, R137, R136, !P5 ;  /* 0x0000008889bb7207 */ /* 0x000fe20006800000 */
[----:B------:R-:W-:Y:S01]  /*7510*/  IMAD R136, R3, R96, RZ ;  /* 0x0000006003887224 */ /* 0x000fe200078e02ff */
[----:B----4-:R-:W-:Y:S02]  /*7520*/  LEA R16, P2, R190, R118, 0x1 ;  /* 0x00000076be107211 */ /* 0x010fe400078408ff */
[----:B------:R-:W-:Y:S01]  /*7530*/  SEL R4, R137, R4, !P5 ;  /* 0x0000000489047207 */ /* 0x000fe20006800000 */
[-C--:B------:R-:W-:Y:S01]  /*7540*/  IMAD R187, R187, R96.reuse, RZ ;  /* 0x00000060bbbb7224 */ /* 0x080fe200078e02ff */
[C---:B------:R-:W-:Y:S02]  /*7550*/  SEL R97, R137.reuse, R97, !P5 ;  /* 0x0000006189617207 */ /* 0x040fe40006800000 */
[----:B------:R-:W-:Y:S01]  /*7560*/  SEL R186, R137, R135, !P5 ;  /* 0x0000008789ba7207 */ /* 0x000fe20006800000 */
[----:B------:R-:W-:Y:S01]  /*7570*/  IMAD R135, R7, R96, RZ ;  /* 0x0000006007877224 */ /* 0x000fe200078e02ff */
[----:B0-----:R-:W-:-:S02]  /*7580*/  LEA R2, P4, R0, R120, 0x1 ;  /* 0x0000007800027211 */ /* 0x001fc400078808ff */
[----:B------:R-:W-:Y:S01]  /*7590*/  LEA R14, P3, R193, R118, 0x1 ;  /* 0x00000076c10e7211 */ /* 0x000fe200078608ff */
[-C--:B------:R-:W-:Y:S01]  /*75a0*/  IMAD R186, R186, R96.reuse, RZ ;  /* 0x00000060baba7224 */ /* 0x080fe200078e02ff */
[C---:B------:R-:W-:Y:S02]  /*75b0*/  SEL R5, R137.reuse, R5, !P5 ;  /* 0x0000000589057207 */ /* 0x040fe40006800000 */
[C---:B------:R-:W-:Y:S01]  /*75c0*/  SEL R171, R137.reuse, R95, !P5 ;  /* 0x0000005f89ab7207 */ /* 0x040fe20006800000 */
[-C--:B------:R-:W-:Y:S01]  /*75d0*/  IMAD R95, R26, R96.reuse, RZ ;  /* 0x000000601a5f7224 */ /* 0x080fe200078e02ff */
[----:B------:R-:W-:Y:S01]  /*75e0*/  SEL R9, R137, R9, !P5 ;  /* 0x0000000989097207 */ /* 0x000fe20006800000 */
[----:B------:R-:W-:Y:S01]  /*75f0*/  IMAD R26, R99, R96, RZ ;  /* 0x00000060631a7224 */ /* 0x000fe200078e02ff */
[C---:B------:R-:W-:Y:S02]  /*7600*/  SEL R140, R137.reuse, R17, !P5 ;  /* 0x00000011898c7207 */ /* 0x040fe40006800000 */
[----:B------:R-:W-:Y:S01]  /*7610*/  SEL R180, R137, R112, !P5 ;  /* 0x0000007089b47207 */ /* 0x000fe20006800000 */
[-C--:B------:R-:W-:Y:S01]  /*7620*/  IMAD R112, R25, R96.reuse, RZ ;  /* 0x0000006019707224 */ /* 0x080fe200078e02ff */
[C---:B------:R-:W-:Y:S01]  /*7630*/  SEL R138, R137.reuse, R15, !P5 ;  /* 0x0000000f898a7207 */ /* 0x040fe20006800000 */
[----:B------:R-:W-:Y:S01]  /*7640*/  IMAD R25, R98, R96, RZ ;  /* 0x0000006062197224 */ /* 0x000fe200078e02ff */
[----:B------:R-:W-:Y:S01]  /*7650*/  SEL R182, R137, R114, !P5 ;  /* 0x0000007289b67207 */ /* 0x000fe20006800000 */
[-C--:B------:R-:W-:Y:S01]  /*7660*/  IMAD R114, R23, R96.reuse, RZ ;  /* 0x0000006017727224 */ /* 0x080fe200078e02ff */
[-C--:B------:R-:W-:Y:S01]  /*7670*/  LEA.HI.X.SX32 R17, R190, R119.reuse, 0x1, P2 ;  /* 0x00000077be117211 */ /* 0x080fe200010f0eff */
[----:B------:R-:W-:Y:S01]  /*7680*/  IMAD R23, R97, R96, RZ ;  /* 0x0000006061177224 */ /* 0x000fe200078e02ff */
[----:B------:R-:W-:Y:S01]  /*7690*/  SEL R185, R137, R134, !P5 ;  /* 0x0000008689b97207 */ /* 0x000fe20006800000 */
[-C--:B------:R-:W-:Y:S01]  /*76a0*/  IMAD R134, R4, R96.reuse, RZ ;  /* 0x0000006004867224 */ /* 0x080fe200078e02ff */
[----:B------:R-:W-:Y:S01]  /*76b0*/  LEA.HI.X.SX32 R15, R193, R119, 0x1, P3 ;  /* 0x00000077c10f7211 */ /* 0x000fe200018f0eff */
[----:B------:R-:W-:Y:S01]  /*76c0*/  IMAD R138, R138, R96, RZ ;  /* 0x000000608a8a7224 */ /* 0x000fe200078e02ff */
[----:B------:R-:W-:Y:S01]  /*76d0*/  LEA R99, P2, R189, R2, 0x1 ;  /* 0x00000002bd637211 */ /* 0x000fe200078408ff */
[-C--:B------:R-:W-:Y:S01]  /*76e0*/  IMAD R140, R140, R96.reuse, RZ ;  /* 0x000000608c8c7224 */ /* 0x080fe200078e02ff */
[----:B------:R-:W-:Y:S01]  /*76f0*/  SEL R188, R137, R131, !P5 ;  /* 0x0000008389bc7207 */ /* 0x000fe20006800000 */
[-C--:B------:R-:W-:Y:S01]  /*7700*/  IMAD R131, R5, R96.reuse, RZ ;  /* 0x0000006005837224 */ /* 0x080fe200078e02ff */
[----:B------:R-:W-:Y:S01]  /*7710*/  LEA.HI.X.SX32 R0, R0, R121, 0x1, P4 ;  /* 0x0000007900007211 */ /* 0x000fe200020f0eff */
[----:B------:R-:W-:Y:S01]  /*7720*/  IMAD R121, R9, R96, RZ ;  /* 0x0000006009797224 */ /* 0x000fe200078e02ff */
[----:B------:R-:W-:Y:S01]  /*7730*/  LEA R98, P3, R136, R2, 0x1 ;  /* 0x0000000288627211 */ /* 0x000fe200078608ff */
[----:B------:R0:W-:Y:S01]  /*7740*/  STL [R1+0x2060], R99 ;  /* 0x0020606301007387 */ /* 0x0001e20000100800 */
[C---:B------:R-:W-:Y:S01]  /*7750*/  SEL R10, R137.reuse, R10, !P5 ;  /* 0x0000000a890a7207 */ /* 0x040fe20006800000 */
[----:B------:R-:W-:Y:S01]  /*7760*/  IMAD R180, R180, R96, RZ ;  /* 0x00000060b4b47224 */ /* 0x000fe200078e02ff */
[----:B------:R-:W-:Y:S01]  /*7770*/  SEL R143, R137, R20, !P5 ;  /* 0x00000014898f7207 */ /* 0x000fe20006800000 */
[----:B------:R2:W-:Y:S01]  /*7780*/  STL [R1+0xc88], R98 ;  /* 0x000c886201007387 */ /* 0x0005e20000100800 */
[----:B------:R-:W-:Y:S01]  /*7790*/  LEA R97, P4, R135, R2, 0x1 ;  /* 0x0000000287617211 */ /* 0x000fe200078808ff */
[----:B------:R-:W-:Y:S01]  /*77a0*/  IMAD R120, R10, R96, RZ ;  /* 0x000000600a787224 */ /* 0x000fe200078e02ff */
[----:B------:R-:W-:Y:S01]  /*77b0*/  SEL R141, R137, R18, !P5 ;  /* 0x00000012898d7207 */ /* 0x000fe20006800000 */
[----:B------:R-:W-:Y:S01]  /*77c0*/  IMAD R143, R143, R96, RZ ;  /* 0x000000608f8f7224 */ /* 0x000fe200078e02ff */
[C---:B------:R-:W-:Y:S01]  /*77d0*/  SEL R145, R137.reuse, R35, !P5 ;  /* 0x0000002389917207 */ /* 0x040fe20006800000 */
[----:B------:R3:W-:Y:S01]  /*77e0*/  STL [R1+0xc90], R97 ;  /* 0x000c906101007387 */ /* 0x0007e20000100800 */
[----:B------:R-:W-:Y:S01]  /*77f0*/  SEL R146, R137, R36, !P5 ;  /* 0x0000002489927207 */ /* 0x000fe20006800000 */
[-C--:B------:R-:W-:Y:S01]  /*7800*/  IMAD R141, R141, R96.reuse, RZ ;  /* 0x000000608d8d7224 */ /* 0x080fe200078e02ff */
[C---:B------:R-:W-:Y:S01]  /*7810*/  SEL R148, R137.reuse, R37, !P5 ;  /* 0x0000002589947207 */ /* 0x040fe20006800000 */
[----:B------:R-:W-:Y:S01]  /*7820*/  IMAD R182, R182, R96, RZ ;  /* 0x00000060b6b67224 */ /* 0x000fe200078e02ff */
[----:B------:R-:W-:Y:S01]  /*7830*/  SEL R149, R137, R38, !P5 ;  /* 0x0000002689957207 */ /* 0x000fe20006800000 */
[-C--:B------:R-:W-:Y:S01]  /*7840*/  IMAD R185, R185, R96.reuse, RZ ;  /* 0x00000060b9b97224 */ /* 0x080fe200078e02ff */
[C---:B------:R-:W-:Y:S01]  /*7850*/  SEL R151, R137.reuse, R39, !P5 ;  /* 0x0000002789977207 */ /* 0x040fe20006800000 */
[----:B------:R-:W-:Y:S01]  /*7860*/  IMAD R188, R188, R96, RZ ;  /* 0x00000060bcbc7224 */ /* 0x000fe200078e02ff */
[----:B------:R-:W-:-:S02]  /*7870*/  SEL R152, R137, R40, !P5 ;  /* 0x0000002889987207 */ /* 0x000fc40006800000 */
[C---:B------:R-:W-:Y:S02]  /*7880*/  SEL R154, R137.reuse, R41, !P5 ;  /* 0x00000029899a7207 */ /* 0x040fe40006800000 */
[C---:B------:R-:W-:Y:S02]  /*7890*/  SEL R155, R137.reuse, R42, !P5 ;  /* 0x0000002a899b7207 */ /* 0x040fe40006800000 */
[C---:B------:R-:W-:Y:S02]  /*78a0*/  SEL R157, R137.reuse, R43, !P5 ;  /* 0x0000002b899d7207 */ /* 0x040fe40006800000 */
[C---:B------:R-:W-:Y:S02]  /*78b0*/  SEL R158, R137.reuse, R44, !P5 ;  /* 0x0000002c899e7207 */ /* 0x040fe40006800000 */
[C---:B------:R-:W-:Y:S02]  /*78c0*/  SEL R160, R137.reuse, R45, !P5 ;  /* 0x0000002d89a07207 */ /* 0x040fe40006800000 */
[----:B------:R-:W-:-:S02]  /*78d0*/  SEL R161, R137, R46, !P5 ;  /* 0x0000002e89a17207 */ /* 0x000fc40006800000 */
[C---:B------:R-:W-:Y:S02]  /*78e0*/  SEL R163, R137.reuse, R47, !P5 ;  /* 0x0000002f89a37207 */ /* 0x040fe40006800000 */
[C---:B------:R-:W-:Y:S02]  /*78f0*/  SEL R164, R137.reuse, R48, !P5 ;  /* 0x0000003089a47207 */ /* 0x040fe40006800000 */
[C---:B------:R-:W-:Y:S02]  /*7900*/  SEL R166, R137.reuse, R49, !P5 ;  /* 0x0000003189a67207 */ /* 0x040fe40006800000 */
[C---:B------:R-:W-:Y:S02]  /*7910*/  SEL R167, R137.reuse, R50, !P5 ;  /* 0x0000003289a77207 */ /* 0x040fe40006800000 */
[C---:B------:R-:W-:Y:S02]  /*7920*/  SEL R169, R137.reuse, R51, !P5 ;  /* 0x0000003389a97207 */ /* 0x040fe40006800000 */
[----:B------:R-:W-:-:S02]  /*7930*/  SEL R170, R137, R52, !P5 ;  /* 0x0000003489aa7207 */ /* 0x000fc40006800000 */
[----:B------:R-:W-:Y:S02]  /*7940*/  LEA R20, P0, R192, R118, 0x1 ;  /* 0x00000076c0147211 */ /* 0x000fe400078008ff */
[C---:B------:R-:W-:Y:S02]  /*7950*/  SEL R11, R137.reuse, R11, !P5 ;  /* 0x0000000b890b7207 */ /* 0x040fe40006800000 */
[C---:B------:R-:W-:Y:S02]  /*7960*/  SEL R12, R137.reuse, R12, !P5 ;  /* 0x0000000c890c7207 */ /* 0x040fe40006800000 */
[C---:B------:R-:W-:Y:S02]  /*7970*/  SEL R142, R137.reuse, R19, !P5 ;  /* 0x00000013898e7207 */ /* 0x040fe40006800000 */
[C---:B------:R-:W-:Y:S02]  /*7980*/  SEL R144, R137.reuse, R21, !P5 ;  /* 0x0000001589907207 */ /* 0x040fe40006800000 */
[C---:B------:R-:W-:Y:S01]  /*7990*/  SEL R22, R137.reuse, R22, !P5 ;  /* 0x0000001689167207 */ /* 0x040fe20006800000 */
[----:B------:R-:W-:Y:S01]  /*79a0*/  IMAD R142, R142, R96, RZ ;  /* 0x000000608e8e7224 */ /* 0x000fe200078e02ff */
        /* <DEDUP_REMOVED lines=34> */
[-C--:B------:R-:W-:Y:S01]  /*7bd0*/  IMAD R69, R170, R96.reuse, RZ ;  /* 0x00000060aa457224 */ /* 0x080fe200078e02ff */
[C---:B------:R-:W-:Y:S01]  /*7be0*/  SEL R51, R137.reuse, R73, !P5 ;  /* 0x0000004989337207 */ /* 0x040fe20006800000 */
[----:B------:R-:W-:Y:S01]  /*7bf0*/  IMAD R73, R164, R96, RZ ;  /* 0x00000060a4497224 */ /* 0x000fe200078e02ff */
[C---:B------:R-:W-:Y:S01]  /*7c00*/  SEL R50, R137.reuse, R72, !P5 ;  /* 0x0000004889327207 */ /* 0x040fe20006800000 */
[-C--:B------:R-:W-:Y:S01]  /*7c10*/  IMAD R72, R166, R96.reuse, RZ ;  /* 0x00000060a6487224 */ /* 0x080fe200078e02ff */
[----:B------:R-:W-:Y:S01]  /*7c20*/  SEL R49, R137, R71, !P5 ;  /* 0x0000004789317207 */ /* 0x000fe20006800000 */
[----:B------:R-:W-:Y:S01]  /*7c30*/  IMAD R71, R167, R96, RZ ;  /* 0x00000060a7477224 */ /* 0x000fe200078e02ff */
[----:B------:R-:W-:Y:S01]  /*7c40*/  SEL R48, R137, R70, !P5 ;  /* 0x0000004689307207 */ /* 0x000fe20006800000 */
[----:B------:R-:W-:Y:S01]  /*7c50*/  IMAD R70, R169, R96, RZ ;  /* 0x00000060a9467224 */ /* 0x000fe200078e02ff */
[C---:B------:R-:W-:Y:S01]  /*7c60*/  SEL R47, R137.reuse, R76, !P5 ;  /* 0x0000004c892f7207 */ /* 0x040fe20006800000 */
[-C--:B------:R-:W-:Y:S01]  /*7c70*/  IMAD R76, R160, R96.reuse, RZ ;  /* 0x00000060a04c7224 */ /* 0x080fe200078e02ff */
[----:B------:R-:W-:Y:S01]  /*7c80*/  SEL R46, R137, R75, !P5 ;  /* 0x0000004b892e7207 */ /* 0x000fe20006800000 */
[----:B------:R-:W-:Y:S01]  /*7c90*/  IMAD R75, R161, R96, RZ ;  /* 0x00000060a14b7224 */ /* 0x000fe200078e02ff */
[----:B------:R-:W-:Y:S01]  /*7ca0*/  SEL R45, R137, R74, !P5 ;  /* 0x0000004a892d7207 */ /* 0x000fe20006800000 */
[-C--:B------:R-:W-:Y:S01]  /*7cb0*/  IMAD R74, R163, R96.reuse, RZ ;  /* 0x00000060a34a7224 */ /* 0x080fe200078e02ff */
[C---:B------:R-:W-:Y:S01]  /*7cc0*/  SEL R44, R137.reuse, R77, !P5 ;  /* 0x0000004d892c7207 */ /* 0x040fe20006800000 */
[----:B------:R-:W-:Y:S01]  /*7cd0*/  IMAD R77, R158, R96, RZ ;  /* 0x000000609e4d7224 */ /* 0x000fe200078e02ff */
[----:B------:R-:W-:Y:S01]  /*7ce0*/  SEL R43, R137, R78, !P5 ;  /* 0x0000004e892b7207 */ /* 0x000fe20006800000 */
[----:B------:R-:W-:Y:S01]  /*7cf0*/  IMAD R78, R157, R96, RZ ;  /* 0x000000609d4e7224 */ /* 0x000fe200078e02ff */
[C---:B------:R-:W-:Y:S01]  /*7d00*/  SEL R42, R137.reuse, R80, !P5 ;  /* 0x00000050892a7207 */ /* 0x040fe20006800000 */
[-C--:B------:R-:W-:Y:S01]  /*7d10*/  IMAD R80, R154, R96.reuse, RZ ;  /* 0x000000609a507224 */ /* 0x080fe200078e02ff */
[----:B------:R-:W-:Y:S01]  /*7d20*/  SEL R41, R137, R79, !P5 ;  /* 0x0000004f89297207 */ /* 0x000fe20006800000 */
        /* <DEDUP_REMOVED lines=30> */
[----:B------:R-:W-:Y:S01]  /*7f10*/  IMAD R61, R60, R96, RZ ;  /* 0x000000603c3d7224 */ /* 0x000fe200078e02ff */
[C---:B------:R-:W-:Y:S01]  /*7f20*/  SEL R100, R137.reuse, R100, !P5 ;  /* 0x0000006489647207 */ /* 0x040fe20006800000 */
[-C--:B------:R-:W-:Y:S01]  /*7f30*/  IMAD R60, R172, R96.reuse, RZ ;  /* 0x00000060ac3c7224 */ /* 0x080fe200078e02ff */
        /* <DEDUP_REMOVED lines=49> */
[----:B------:R-:W-:Y:S01]  /*8250*/  IMAD R37, R37, R96, RZ ;  /* 0x0000006025257224 */ /* 0x000fe200078e02ff */
[----:B------:R-:W-:Y:S01]  /*8260*/  LEA R18, P1, R191, R118, 0x1 ;  /* 0x00000076bf127211 */ /* 0x000fe200078208ff */
[----:B------:R-:W-:Y:S01]  /*8270*/  IMAD R118, R12, R96, RZ ;  /* 0x000000600c767224 */ /* 0x000fe200078e02ff */
[----:B------:R-:W-:Y:S01]  /*8280*/  SEL R137, R137, R8, !P5 ;  /* 0x0000000889897207 */ /* 0x000fe20006800000 */
[----:B------:R-:W-:Y:S01]  /*8290*/  IMAD R36, R36, R96, RZ ;  /* 0x0000006024247224 */ /* 0x000fe200078e02ff */
[----:B0-----:R-:W-:Y:S01]  /*82a0*/  LEA R99, P5, R134, R2, 0x1 ;  /* 0x0000000286637211 */ /* 0x001fe200078a08ff */
[-C--:B------:R-:W-:Y:S01]  /*82b0*/  IMAD R35, R35, R96.reuse, RZ ;  /* 0x0000006023237224 */ /* 0x080fe200078e02ff */
[-C--:B------:R-:W-:Y:S01]  /*82c0*/  LEA.HI.X.SX32 R21, R192, R119.reuse, 0x1, P0 ;  /* 0x00000077c0157211 */ /* 0x080fe200000f0eff */
[----:B------:R-:W-:Y:S01]  /*82d0*/  IMAD R34, R147, R96, RZ ;  /* 0x0000006093227224 */ /* 0x000fe200078e02ff */
[----:B--2---:R-:W-:Y:S01]  /*82e0*/  LEA R98, P6, R131, R2, 0x1 ;  /* 0x0000000283627211 */ /* 0x004fe200078c08ff */
[----:B------:R0:W-:Y:S01]  /*82f0*/  STL [R1+0xc98], R99 ;  /* 0x000c986301007387 */ /* 0x0001e20000100800 */
[----:B------:R-:W-:Y:S01]  /*8300*/  LEA.HI.X.SX32 R19, R191, R119, 0x1, P1 ;  /* 0x00000077bf137211 */ /* 0x000fe200008f0eff */
[----:B------:R-:W-:Y:S01]  /*8310*/  IMAD R119, R11, R96, RZ ;  /* 0x000000600b777224 */ /* 0x000fe200078e02ff */
[----:B---3--:R-:W-:Y:S01]  /*8320*/  LEA R97, P0, R121, R2, 0x1 ;  /* 0x0000000279617211 */ /* 0x008fe200078008ff */
[----:B------:R2:W-:Y:S01]  /*8330*/  STL [R1+0xca0], R98 ;  /* 0x000ca06201007387 */ /* 0x0005e20000100800 */
[-C--:B------:R-:W-:Y:S01]  /*8340*/  IMAD R33, R150, R96.reuse, RZ ;  /* 0x0000006096217224 */ /* 0x080fe200078e02ff */
[----:B------:R-:W-:Y:S01]  /*8350*/  CS2R R154, SRZ ;  /* 0x00000000009a7805 */ /* 0x000fe2000001ff00 */
[-C--:B------:R-:W-:Y:S01]  /*8360*/  IMAD R32, R153, R96.reuse, RZ ;  /* 0x0000006099207224 */ /* 0x080fe200078e02ff */
[----:B------:R3:W-:Y:S01]  /*8370*/  STL [R1+0xca8], R97 ;  /* 0x000ca86101007387 */ /* 0x0007e20000100800 */
[----:B------:R-:W-:Y:S01]  /*8380*/  IMAD R31, R156, R96, RZ ;  /* 0x000000609c1f7224 */ /* 0x000fe200078e02ff */
[----:B0-----:R-:W-:Y:S01]  /*8390*/  LEA R99, P1, R120, R2, 0x1 ;  /* 0x0000000278637211 */ /* 0x001fe200078208ff */
[-C--:B------:R-:W-:Y:S01]  /*83a0*/  IMAD R30, R159, R96.reuse, RZ ;  /* 0x000000609f1e7224 */ /* 0x080fe200078e02ff */
[----:B------:R-:W-:Y:S01]  /*83b0*/  CS2R R152, SRZ ;  /* 0x0000000000987805 */ /* 0x000fe2000001ff00 */
[----:B------:R-:W-:Y:S01]  /*83c0*/  IMAD R29, R162, R96, RZ ;  /* 0x00000060a21d7224 */ /* 0x000fe200078e02ff */
[----:B--2---:R-:W-:Y:S01]  /*83d0*/  LEA.HI.X.SX32 R98, R189, R0, 0x1, P2 ;  /* 0x00000000bd627211 */ /* 0x004fe200010f0eff */
[----:B------:R0:W-:Y:S01]  /*83e0*/  STL [R1+0xcb0], R99 ;  /* 0x000cb06301007387 */ /* 0x0001e20000100800 */
[----:B------:R-:W-:Y:S01]  /*83f0*/  IMAD R28, R165, R96, RZ ;  /* 0x00000060a51c7224 */ /* 0x000fe200078e02ff */
[----:B------:R-:W-:-:S02]  /*8400*/  CS2R R156, SRZ ;  /* 0x00000000009c7805 */ /* 0x000fc4000001ff00 */
[----:B---3--:R-:W-:Y:S01]  /*8410*/  LEA R97, P2, R119, R2, 0x1 ;  /* 0x0000000277617211 */ /* 0x008fe200078408ff */
[----:B------:R2:W-:Y:S01]  /*8420*/  STL [R1+0x205c], R98 ;  /* 0x00205c6201007387 */ /* 0x0005e20000100800 */
[-C--:B------:R-:W-:Y:S01]  /*8430*/  IMAD R27, R168, R96.reuse, RZ ;  /* 0x00000060a81b7224 */ /* 0x080fe200078e02ff */
[----:B------:R-:W-:Y:S01]  /*8440*/  CS2R R158, SRZ ;  /* 0x00000000009e7805 */ /* 0x000fe2000001ff00 */
[-C--:B------:R-:W-:Y:S01]  /*8450*/  IMAD R24, R171, R96.reuse, RZ ;  /* 0x00000060ab187224 */ /* 0x080fe200078e02ff */
[----:B------:R3:W-:Y:S01]  /*8460*/  STL [R1+0xcb8], R97 ;  /* 0x000cb86101007387 */ /* 0x0007e20000100800 */
[----:B------:R-:W-:Y:S01]  /*8470*/  IMAD R22, R102, R96, RZ ;  /* 0x0000006066167224 */ /* 0x000fe200078e02ff */
[----:B0-----:R-:W-:Y:S01]  /*8480*/  LEA.HI.X.SX32 R99, R136, R0, 0x1, P3 ;  /* 0x0000000088637211 */ /* 0x001fe200018f0eff */
[-C--:B------:R-:W-:Y:S01]  /*8490*/  IMAD R12, R100, R96.reuse, RZ ;  /* 0x00000060640c7224 */ /* 0x080fe200078e02ff */
[----:B------:R-:W-:Y:S01]  /*84a0*/  CS2R R160, SRZ ;  /* 0x0000000000a07805 */ /* 0x000fe2000001ff00 */
[----:B------:R-:W-:Y:S01]  /*84b0*/  IMAD R11, R101, R96, RZ ;  /* 0x00000060650b7224 */ /* 0x000fe200078e02ff */
[----:B--2---:R-:W-:Y:S01]  /*84c0*/  LEA R98, P3, R118, R2, 0x1 ;  /* 0x0000000276627211 */ /* 0x004fe200078608ff */
[----:B------:R0:W-:Y:S01]  /*84d0*/  STL [R1+0xc84], R99 ;  /* 0x000c846301007387 */ /* 0x0001e20000100800 */
[----:B------:R-:W-:Y:S01]  /*84e0*/  IMAD R10, R104, R96, RZ ;  /* 0x00000060680a7224 */ /* 0x000fe200078e02ff */
[----:B------:R-:W-:-:S02]  /*84f0*/  CS2R R162, SRZ ;  /* 0x0000000000a27805 */ /* 0x000fc4000001ff00 */
[----:B---3--:R-:W-:Y:S01]  /*8500*/  LEA.HI.X.SX32 R97, R135, R0, 0x1, P4 ;  /* 0x0000000087617211 */ /* 0x008fe200020f0eff */
        /* <DEDUP_REMOVED lines=61> */
[----:B------:R-:W-:Y:S01]  /*88e0*/  IMAD R96, R216, 0x7f, RZ ;  /* 0x0000007fd8607824 */ /* 0x000fe200078e02ff */
[----:B------:R-:W-:Y:S02]  /*88f0*/  CS2R R104, SRZ ;  /* 0x0000000000687805 */ /* 0x000fe4000001ff00 */
[----:B------:R-:W-:Y:S01]  /*8900*/  CS2R R106, SRZ ;  /* 0x00000000006a7805 */ /* 0x000fe2000001ff00 */
[----:B------:R3:W-:Y:S01]  /*8910*/  STL [R1+0xcbc], R97 ;  /* 0x000cbc6101007387 */ /* 0x0007e20000100800 */
[----:B0-----:R-:W-:Y:S02]  /*8920*/  LEA R99, P3, R143, R2, 0x1 ;  /* 0x000000028f637211 */ /* 0x001fe400078608ff */
[----:B--2---:R-:W-:-:S03]  /*8930*/  LEA.HI.X.SX32 R98, R132, R0, 0x1, P4 ;  /* 0x0000000084627211 */ /* 0x004fc600020f0eff */
[----:B------:R0:W-:Y:S01]  /*8940*/  STL [R1+0xcf8], R99 ;  /* 0x000cf86301007387 */ /* 0x0001e20000100800 */
[----:B---3--:R-:W-:-:S03]  /*8950*/  LEA R97, P4, R144, R2, 0x1 ;  /* 0x0000000290617211 */ /* 0x008fc600078808ff */
[----:B------:R2:W-:Y:S04]  /*8960*/  STL [R1+0xcc4], R98 ;  /* 0x000cc46201007387 */ /* 0x0005e80000100800 */
[----:B------:R3:W-:Y:S01]  /*8970*/  STL [R1+0xd00], R97 ;  /* 0x000d006101007387 */ /* 0x0007e20000100800 */
[----:B0-----:R-:W-:Y:S02]  /*8980*/  LEA.HI.X.SX32 R99, R138, R0, 0x1, P5 ;  /* 0x000000008a637211 */ /* 0x001fe400028f0eff */
[----:B--2---:R-:W-:-:S03]  /*8990*/  LEA R98, P5, R115, R2, 0x1 ;  /* 0x0000000273627211 */ /* 0x004fc600078a08ff */
[----:B------:R0:W-:Y:S01]  /*89a0*/  STL [R1+0xccc], R99 ;  /* 0x000ccc6301007387 */ /* 0x0001e20000100800 */
[----:B---3--:R-:W-:-:S03]  /*89b0*/  LEA.HI.X.SX32 R97, R139, R0, 0x1, P6 ;  /* 0x000000008b617211 */ /* 0x008fc600030f0eff */
[----:B------:R2:W-:Y:S04]  /*89c0*/  STL [R1+0xd08], R98 ;  /* 0x000d086201007387 */ /* 0x0005e80000100800 */
        /* <DEDUP_REMOVED lines=23> */
[----:B------:R2:W-:Y:S01]  /*8b40*/  STL [R1+0xd38], R98 ;  /* 0x000d386201007387 */ /* 0x0005e20000100800 */
[----:B------:R-:W-:-:S03]  /*8b50*/  LEA.HI.X.SX32 R93, R93, R0, 0x1, P4 ;  /* 0x000000005d5d7211 */ /* 0x000fc600020f0eff */
        /* <DEDUP_REMOVED lines=16> */
[----:B------:R-:W-:Y:S01]  /*8c60*/  STL [R1+0xd58], R99 ;  /* 0x000d586301007387 */ /* 0x000fe20000100800 */
[----:B------:R-:W-:Y:S02]  /*8c70*/  LEA.HI.X.SX32 R95, R94, R0, 0x1, P3 ;  /* 0x000000005e5f7211 */ /* 0x000fe400018f0eff */
[-C--:B---3--:R-:W-:Y:S01]  /*8c80*/  LEA R97, P2, R88, R2.reuse, 0x1 ;  /* 0x0000000258617211 */ /* 0x088fe200078408ff */
[----:B------:R0:W-:Y:S01]  /*8c90*/  STL [R1+0xd24], R98 ;  /* 0x000d246201007387 */ /* 0x0001e20000100800 */
[----:B------:R-:W-:-:S03]  /*8ca0*/  LEA R94, P3, R87, R2, 0x1 ;  /* 0x00000002575e7211 */ /* 0x000fc600078608ff */
[----:B------:R-:W-:Y:S01]  /*8cb0*/  STL [R1+0xd60], R97 ;  /* 0x000d606101007387 */ /* 0x000fe20000100800 */
[----:B------:R-:W-:-:S03]  /*8cc0*/  LEA.HI.X.SX32 R87, R87, R0, 0x1, P3 ;  /* 0x0000000057577211 */ /* 0x000fc600018f0eff */
[----:B------:R2:W-:Y:S01]  /*8cd0*/  STL [R1+0xd2c], R95 ;  /* 0x000d2c5f01007387 */ /* 0x0005e20000100800 */
[----:B0-----:R-:W-:-:S03]  /*8ce0*/  CS2R R98, SRZ ;  /* 0x0000000000627805 */ /* 0x001fc6000001ff00 */
[----:B------:R0:W-:Y:S04]  /*8cf0*/  STL [R1+0xd68], R94 ;  /* 0x000d685e01007387 */ /* 0x0001e80000100800 */
[----:B------:R3:W-:Y:S01]  /*8d00*/  STL [R1+0xd34], R93 ;  /* 0x000d345d01007387 */ /* 0x0007e20000100800 */
[----:B--2---:R-:W-:Y:S02]  /*8d10*/  LEA R95, P4, R86, R2, 0x1 ;  /* 0x00000002565f7211 */ /* 0x004fe400078808ff */
[----:B0-----:R-:W-:-:S03]  /*8d20*/  LEA.HI.X.SX32 R94, R92, R0, 0x1, P5 ;  /* 0x000000005c5e7211 */ /* 0x001fc600028f0eff */
        /* <DEDUP_REMOVED lines=13> */
[----:B------:R0:W-:Y:S01]  /*8e00*/  STL [R1+0xd88], R92 ;  /* 0x000d885c01007387 */ /* 0x0001e20000100800 */
[----:B------:R-:W-:Y:S02]  /*8e10*/  LEA.HI.X.SX32 R89, R88, R0, 0x1, P2 ;  /* 0x0000000058597211 */ /* 0x000fe400010f0eff */
[-C--:B---3--:R-:W-:Y:S01]  /*8e20*/  LEA R90, P1, R82, R2.reuse, 0x1 ;  /* 0x00000002525a7211 */ /* 0x088fe200078208ff */
[----:B------:R-:W-:Y:S01]  /*8e30*/  STL [R1+0xd54], R91 ;  /* 0x000d545b01007387 */ /* 0x000fe20000100800 */
[----:B------:R-:W-:-:S03]  /*8e40*/  LEA R88, P2, R81, R2, 0x1 ;  /* 0x0000000251587211 */ /* 0x000fc600078408ff */
[----:B------:R2:W-:Y:S01]  /*8e50*/  STL [R1+0xd90], R90 ;  /* 0x000d905a01007387 */ /* 0x0005e20000100800 */
[----:B------:R-:W-:Y:S02]  /*8e60*/  LEA.HI.X.SX32 R81, R81, R0, 0x1, P2 ;  /* 0x0000000051517211 */ /* 0x000fe400010f0eff */
[----:B0-----:R-:W-:Y:S01]  /*8e70*/  CS2R R92, SRZ ;  /* 0x00000000005c7805 */ /* 0x001fe2000001ff00 */
[----:B------:R0:W-:Y:S04]  /*8e80*/  STL [R1+0xd5c], R89 ;  /* 0x000d5c5901007387 */ /* 0x0001e80000100800 */
[----:B------:R3:W-:Y:S01]  /*8e90*/  STL [R1+0xd98], R88 ;  /* 0x000d985801007387 */ /* 0x0007e20000100800 */
[----:B--2---:R-:W-:-:S03]  /*8ea0*/  CS2R R90, SRZ ;  /* 0x00000000005a7805 */ /* 0x004fc6000001ff00 */
[----:B------:R2:W-:Y:S01]  /*8eb0*/  STL [R1+0xd64], R87 ;  /* 0x000d645701007387 */ /* 0x0005e20000100800 */
[----:B0-----:R-:W-:Y:S02]  /*8ec0*/  LEA R89, P3, R80, R2, 0x1 ;  /* 0x0000000250597211 */ /* 0x001fe400078608ff */
[----:B---3--:R-:W-:-:S03]  /*8ed0*/  LEA.HI.X.SX32 R88, R86, R0, 0x1, P4 ;  /* 0x0000000056587211 */ /* 0x008fc600020f0eff */
[----:B------:R-:W-:Y:S01]  /*8ee0*/  STL [R1+0xda0], R89 ;  /* 0x000da05901007387 */ /* 0x000fe20000100800 */
[----:B------:R-:W-:Y:S02]  /*8ef0*/  LEA.HI.X.SX32 R86, R85, R0, 0x1, P5 ;  /* 0x0000000055567211 */ /* 0x000fe400028f0eff */
[-C--:B--2---:R-:W-:Y:S01]  /*8f00*/  LEA R87, P4, R79, R2.reuse, 0x1 ;  /* 0x000000024f577211 */ /* 0x084fe200078808ff */
        /* <DEDUP_REMOVED lines=13> */
[----:B------:R-:W-:Y:S01]  /*8fe0*/  STL [R1+0xd84], R85 ;  /* 0x000d845501007387 */ /* 0x000fe20000100800 */
[----:B------:R-:W-:-:S03]  /*8ff0*/  LEA R82, P1, R75, R2, 0x1 ;  /* 0x000000024b527211 */ /* 0x000fc600078208ff */
[----:B------:R-:W-:Y:S01]  /*9000*/  STL [R1+0xdc0], R84 ;  /* 0x000dc05401007387 */ /* 0x000fe20000100800 */
[----:B------:R-:W-:-:S03]  /*9010*/  LEA.HI.X.SX32 R75, R75, R0, 0x1, P1 ;  /* 0x000000004b4b7211 */ /* 0x000fc600008f0eff */
[----:B------:R0:W-:Y:S04]  /*9020*/  STL [R1+0xd8c], R83 ;  /* 0x000d8c5301007387 */ /* 0x0001e80000100800 */
[----:B------:R2:W-:Y:S04]  /*9030*/  STL [R1+0xdc8], R82 ;  /* 0x000dc85201007387 */ /* 0x0005e80000100800 */
[----:B------:R3:W-:Y:S01]  /*9040*/  STL [R1+0xd94], R81 ;  /* 0x000d945101007387 */ /* 0x0007e20000100800 */
[----:B0-----:R-:W-:Y:S02]  /*9050*/  LEA R83, P2, R74, R2, 0x1 ;  /* 0x000000024a537211 */ /* 0x001fe400078408ff */
[----:B--2---:R-:W-:-:S03]  /*9060*/  LEA.HI.X.SX32 R82, R80, R0, 0x1, P3 ;  /* 0x0000000050527211 */ /* 0x004fc600018f0eff */
        /* <DEDUP_REMOVED lines=248> */
[----:B0-----:R-:W0:Y:S03]  /*9ff0*/  LDC R22, c[0x0][0x238] ;  /* 0x00008e00ff167b82 */ /* 0x001e260000000800 */
[----:B------:R3:W-:Y:S04]  /*a000*/  STL [R1+0xfc0], R10 ;  /* 0x000fc00a01007387 */ /* 0x0007e80000100800 */
[----:B------:R4:W-:Y:S01]  /*a010*/  STL [R1+0xf8c], R9 ;  /* 0x000f8c0901007387 */ /* 0x0009e20000100800 */
[----:B--2---:R-:W-:Y:S01]  /*a020*/  LEA R11, P2, R109, R2, 0x1 ;  /* 0x000000026d0b7211 */ /* 0x004fe200078408ff */
[----:B------:R-:W2:Y:S01]  /*a030*/  LDC R12, c[0x0][0x238] ;  /* 0x00008e00ff0c7b82 */ /* 0x000ea20000000800 */
[----:B---3--:R-:W-:-:S03]  /*a040*/  LEA.HI.X.SX32 R10, R8, R0, 0x1, P3 ;  /* 0x00000000080a7211 */ /* 0x008fc600018f0eff */
[----:B------:R3:W-:Y:S01]  /*a050*/  STL [R1+0xfc8], R11 ;  /* 0x000fc80b01007387 */ /* 0x0007e20000100800 */
[----:B------:R-:W-:Y:S02]  /*a060*/  LEA.HI.X.SX32 R8, R7, R0, 0x1, P4 ;  /* 0x0000000007087211 */ /* 0x000fe400020f0eff */
[-C--:B----4-:R-:W-:Y:S01]  /*a070*/  LEA R9, P3, R180, R2.reuse, 0x1 ;  /* 0x00000002b4097211 */ /* 0x090fe200078608ff */
[----:B------:R4:W-:Y:S01]  /*a080*/  STL [R1+0xf94], R10 ;  /* 0x000f940a01007387 */ /* 0x0009e20000100800 */
[----:B------:R-:W-:-:S03]  /*a090*/  LEA R7, P4, R181, R2, 0x1 ;  /* 0x00000002b5077211 */ /* 0x000fc600078808ff */
[----:B------:R-:W-:Y:S01]  /*a0a0*/  STL [R1+0xfd0], R9 ;  /* 0x000fd00901007387 */ /* 0x000fe20000100800 */
[----:B---3--:R-:W3:Y:S03]  /*a0b0*/  LDC R11, c[0x0][0x238] ;  /* 0x00008e00ff0b7b82 */ /* 0x008ee60000000800 */
[----:B------:R1:W-:Y:S01]  /*a0c0*/  STL [R1+0xf9c], R8 ;  /* 0x000f9c0801007387 */ /* 0x0003e20000100800 */
[----:B----4-:R-:W-:-:S03]  /*a0d0*/  IMAD R10, R216, 0x7d, RZ ;  /* 0x0000007dd80a7824 */ /* 0x010fc600078e02ff */
[----:B------:R4:W-:Y:S04]  /*a0e0*/  STL [R1+0xfd8], R7 ;  /* 0x000fd80701007387 */ /* 0x0009e80000100800 */
[----:B------:R0:W-:Y:S01]  /*a0f0*/  STL [R1+0xfa4], R6 ;  /* 0x000fa40601007387 */ /* 0x0001e20000100800 */
[----:B-1----:R-:W-:Y:S02]  /*a100*/  LEA R8, P5, R182, R2, 0x1 ;  /* 0x00000002b6087211 */ /* 0x002fe400078a08ff */
[----:B----4-:R-:W-:-:S03]  /*a110*/  LEA.HI.X.SX32 R7, R5, R0, 0x1, P6 ;  /* 0x0000000005077211 */ /* 0x010fc600030f0eff */
[----:B------:R-:W-:Y:S01]  /*a120*/  STL [R1+0xfe0], R8 ;  /* 0x000fe00801007387 */ /* 0x000fe20000100800 */
[----:B------:R-:W-:Y:S02]  /*a130*/  LEA.HI.X.SX32 R5, R4, R0, 0x1, P0 ;  /* 0x0000000004057211 */ /* 0x000fe400000f0eff */
[-C--:B0-----:R-:W-:Y:S01]  /*a140*/  LEA R6, P6, R183, R2.reuse, 0x1 ;  /* 0x00000002b7067211 */ /* 0x081fe200078c08ff */
[----:B------:R-:W-:Y:S01]  /*a150*/  STL [R1+0xfac], R7 ;  /* 0x000fac0701007387 */ /* 0x000fe20000100800 */
[----:B------:R-:W-:-:S03]  /*a160*/  LEA R4, P0, R116, R2, 0x1 ;  /* 0x0000000274047211 */ /* 0x000fc600078008ff */
[----:B------:R-:W-:Y:S04]  /*a170*/  STL [R1+0xfe8], R6 ;  /* 0x000fe80601007387 */ /* 0x000fe80000100800 */
[----:B------:R0:W-:Y:S04]  /*a180*/  STL [R1+0xfb4], R5 ;  /* 0x000fb40501007387 */ /* 0x0001e80000100800 */
[----:B------:R1:W-:Y:S04]  /*a190*/  STL [R1+0xff0], R4 ;  /* 0x000ff00401007387 */ /* 0x0003e80000100800 */
[----:B------:R4:W-:Y:S01]  /*a1a0*/  STL [R1+0xfbc], R3 ;  /* 0x000fbc0301007387 */ /* 0x0009e20000100800 */
[----:B0-----:R-:W-:-:S02]  /*a1b0*/  LEA R5, P1, R117, R2, 0x1 ;  /* 0x0000000275057211 */ /* 0x001fc400078208ff */
[----:B-1----:R-:W-:-:S03]  /*a1c0*/  LEA.HI.X.SX32 R4, R109, R0, 0x1, P2 ;  /* 0x000000006d047211 */ /* 0x002fc600010f0eff */
[----:B------:R0:W-:Y:S01]  /*a1d0*/  STL [R1+0xff8], R5 ;  /* 0x000ff80501007387 */ /* 0x0001e20000100800 */
[----:B----4-:R-:W-:-:S03]  /*a1e0*/  LEA R3, P2, R122, R2, 0x1 ;  /* 0x000000027a037211 */ /* 0x010fc600078408ff */
[----:B------:R1:W-:Y:S04]  /*a1f0*/  STL [R1+0xfc4], R4 ;  /* 0x000fc40401007387 */ /* 0x0003e80000100800 */
[----:B------:R4:W-:Y:S01]  /*a200*/  STL [R1+0x1000], R3 ;  /* 0x0010000301007387 */ /* 0x0009e20000100800 */
[----:B0-----:R-:W-:Y:S02]  /*a210*/  LEA.HI.X.SX32 R5, R180, R0, 0x1, P3 ;  /* 0x00000000b4057211 */ /* 0x001fe400018f0eff */
[----:B-1----:R-:W-:-:S03]  /*a220*/  LEA R4, P3, R123, R2, 0x1 ;  /* 0x000000027b047211 */ /* 0x002fc600078608ff */
[----:B------:R0:W-:Y:S01]  /*a230*/  STL [R1+0xfcc], R5 ;  /* 0x000fcc0501007387 */ /* 0x0001e20000100800 */
[----:B----4-:R-:W-:-:S03]  /*a240*/  LEA.HI.X.SX32 R3, R181, R0, 0x1, P4 ;  /* 0x00000000b5037211 */ /* 0x010fc600020f0eff */
[----:B------:R1:W-:Y:S01]  /*a250*/  STL [R1+0x1008], R4 ;  /* 0x0010080401007387 */ /* 0x0003e20000100800 */
[----:B------:R-:W-:-:S03]  /*a260*/  CS2R R180, SRZ ;  /* 0x0000000000b47805 */ /* 0x000fc6000001ff00 */
[----:B------:R4:W-:Y:S01]  /*a270*/  STL [R1+0xfd4], R3 ;  /* 0x000fd40301007387 */ /* 0x0009e20000100800 */
[----:B0-----:R-:W-:Y:S02]  /*a280*/  LEA R5, P4, R124, R2, 0x1 ;  /* 0x000000027c057211 */ /* 0x001fe400078808ff */
[----:B-1----:R-:W-:-:S03]  /*a290*/  LEA.HI.X.SX32 R4, R182, R0, 0x1, P5 ;  /* 0x00000000b6047211 */ /* 0x002fc600028f0eff */
[----:B------:R0:W-:Y:S01]  /*a2a0*/  STL [R1+0x1010], R5 ;  /* 0x0010100501007387 */ /* 0x0001e20000100800 */
[----:B----4-:R-:W-:-:S03]  /*a2b0*/  LEA R3, P5, R127, R2, 0x1 ;  /* 0x000000027f037211 */ /* 0x010fc600078a08ff */
[----:B------:R1:W-:Y:S04]  /*a2c0*/  STL [R1+0xfdc], R4 ;  /* 0x000fdc0401007387 */ /* 0x0003e80000100800 */
[----:B------:R4:W-:Y:S01]  /*a2d0*/  STL [R1+0x1018], R3 ;  /* 0x0010180301007387 */ /* 0x0009e20000100800 */
[----:B0-----:R-:W-:Y:S02]  /*a2e0*/  LEA.HI.X.SX32 R5, R183, R0, 0x1, P6 ;  /* 0x00000000b7057211 */ /* 0x001fe400030f0eff */
[----:B------:R-:W-:Y:S02]  /*a2f0*/  CS2R R182, SRZ ;  /* 0x0000000000b67805 */ /* 0x000fe4000001ff00 */
[----:B-1----:R-:W-:Y:S01]  /*a300*/  LEA R4, P6, R128, R2, 0x1 ;  /* 0x0000000280047211 */ /* 0x002fe200078c08ff */
[----:B------:R0:W-:Y:S01]  /*a310*/  STL [R1+0xfe4], R5 ;  /* 0x000fe40501007387 */ /* 0x0001e20000100800 */
[----:B----4-:R-:W-:-:S03]  /*a320*/  LEA.HI.X.SX32 R3, R116, R0, 0x1, P0 ;  /* 0x0000000074037211 */ /* 0x010fc600000f0eff */
[----:B------:R1:W-:Y:S04]  /*a330*/  STL [R1+0x1020], R4 ;  /* 0x0010200401007387 */ /* 0x0003e80000100800 */
        /* <DEDUP_REMOVED lines=29> */
[----:B------:R1:W-:Y:S01]  /*a510*/  STL [R1+0x1024], R4 ;  /* 0x0010240401007387 */ /* 0x0003e20000100800 */
[----:B------:R-:W-:-:S03]  /*a520*/  LEA.HI.X.SX32 R6, R186, R0, 0x1, P0 ;  /* 0x00000000ba067211 */ /* 0x000fc600000f0eff */
        /* <DEDUP_REMOVED lines=13> */
[----:B------:R-:W-:Y:S01]  /*a600*/  STL [R1+0x2034], R3 ;  /* 0x0020340301007387 */ /* 0x000fe20000100800 */
[----:B0-----:R-:W-:-:S03]  /*a610*/  LEA.HI.X.SX32 R5, R133, R0, 0x1, P5 ;  /* 0x0000000085057211 */ /* 0x001fc600028f0eff */
[----:B------:R0:W-:Y:S01]  /*a620*/  STL [R1+0x1038], R2 ;  /* 0x0010380201007387 */ /* 0x0001e20000100800 */
[----:B-1----:R-:W-:Y:S02]  /*a630*/  LEA.HI.X.SX32 R4, R185, R0, 0x1, P6 ;  /* 0x00000000b9047211 */ /* 0x002fe400030f0eff */
[----:B------:R-:W-:Y:S01]  /*a640*/  CS2R R184, SRZ ;  /* 0x0000000000b87805 */ /* 0x000fe2000001ff00 */
[----:B------:R1:W-:Y:S04]  /*a650*/  STL [R1+0x2020], R5 ;  /* 0x0020200501007387 */ /* 0x0003e80000100800 */
[----:B------:R4:W-:Y:S01]  /*a660*/  STL [R1+0x2024], R4 ;  /* 0x0020240401007387 */ /* 0x0009e20000100800 */
[----:B0-----:R-:W-:-:S03]  /*a670*/  IMAD.WIDE R2, R96, 0x2, R14 ;  /* 0x0000000260027825 */ /* 0x001fc600078e020e */
[----:B------:R0:W-:Y:S01]  /*a680*/  STL [R1+0x2028], R6 ;  /* 0x0020280601007387 */ /* 0x0001e20000100800 */
[-C--:B-1----:R-:W-:Y:S02]  /*a690*/  LEA.HI.X.SX32 R5, R187, R0.reuse, 0x1, P1 ;  /* 0x00000000bb057211 */ /* 0x082fe400008f0eff */
[----:B------:R-:W-:Y:S02]  /*a6a0*/  CS2R R186, SRZ ;  /* 0x0000000000ba7805 */ /* 0x000fe4000001ff00 */
[-C--:B----4-:R-:W-:Y:S01]  /*a6b0*/  LEA.HI.X.SX32 R4, R188, R0.reuse, 0x1, P2 ;  /* 0x00000000bc047211 */ /* 0x090fe200010f0eff */
[----:B------:R-:W-:Y:S01]  /*a6c0*/  STL [R1+0x202c], R5 ;  /* 0x00202c0501007387 */ /* 0x000fe20000100800 */
[----:B------:R-:W-:Y:S02]  /*a6d0*/  LEA.HI.X.SX32 R0, R137, R0, 0x1, P3 ;  /* 0x0000000089007211 */ /* 0x000fe400018f0eff */
[----:B------:R-:W-:Y:S01]  /*a6e0*/  CS2R R188, SRZ ;  /* 0x0000000000bc7805 */ /* 0x000fe2000001ff00 */
[C---:B0-----:R-:W-:Y:S01]  /*a6f0*/  IMAD.WIDE R6, R96.reuse, 0x2, R20 ;  /* 0x0000000260067825 */ /* 0x041fe200078e0214 */
[----:B------:R0:W-:Y:S04]  /*a700*/  STL [R1+0x2030], R4 ;  /* 0x0020300401007387 */ /* 0x0001e80000100800 */
[----:B------:R-:W-:Y:S04]  /*a710*/  STL [R1+0x1044], R2 ;  /* 0x0010440201007387 */ /* 0x000fe80000100800 */
[----:B------:R1:W-:Y:S01]  /*a720*/  STL [R1+0x103c], R0 ;  /* 0x00103c0001007387 */ /* 0x0003e20000100800 */
[----:B0-----:R-:W-:-:S03]  /*a730*/  IMAD.WIDE R4, R96, 0x2, R18 ;  /* 0x0000000260047825 */ /* 0x001fc600078e0212 */
[----:B------:R0:W-:Y:S01]  /*a740*/  STL [R1+0x1040], R3 ;  /* 0x0010400301007387 */ /* 0x0001e20000100800 */
[----:B-1----:R-:W-:Y:S02]  /*a750*/  IMAD R0, R216, 0x7e, RZ ;  /* 0x0000007ed8007824 */ /* 0x002fe400078e02ff */
[----:B0-----:R-:W-:Y:S01]  /*a760*/  IMAD.WIDE R2, R96, 0x2, R16 ;  /* 0x0000000260027825 */ /* 0x001fe200078e0210 */
[----:B------:R-:W-:-:S03]  /*a770*/  CS2R R96, SRZ ;  /* 0x0000000000607805 */ /* 0x000fc6000001ff00 */
[C---:B------:R-:W-:Y:S01]  /*a780*/  IMAD.WIDE R8, R0.reuse, 0x2, R14 ;  /* 0x0000000200087825 */ /* 0x040fe200078e020e */
[----:B------:R-:W-:Y:S04]  /*a790*/  STL [R1+0x104c], R2 ;  /* 0x00104c0201007387 */ /* 0x000fe80000100800 */
[----:B------:R0:W-:Y:S04]  /*a7a0*/  STL [R1+0x1048], R3 ;  /* 0x0010480301007387 */ /* 0x0001e80000100800 */
[----:B------:R-:W-:Y:S04]  /*a7b0*/  STL [R1+0x1054], R4 ;  /* 0x0010540401007387 */ /* 0x000fe80000100800 */
[----:B------:R1:W-:Y:S01]  /*a7c0*/  STL [R1+0x1050], R5 ;  /* 0x0010500501007387 */ /* 0x0003e20000100800 */
[----:B0-----:R-:W-:-:S03]  /*a7d0*/  IMAD.WIDE R2, R0, 0x2, R16 ;  /* 0x0000000200027825 */ /* 0x001fc600078e0210 */
[----:B------:R-:W-:Y:S04]  /*a7e0*/  STL [R1+0x105c], R6 ;  /* 0x00105c0601007387 */ /* 0x000fe80000100800 */
[----:B------:R0:W-:Y:S01]  /*a7f0*/  STL [R1+0x1058], R7 ;  /* 0x0010580701007387 */ /* 0x0001e20000100800 */
[----:B-1----:R-:W-:-:S03]  /*a800*/  IMAD.WIDE R4, R0, 0x2, R18 ;  /* 0x0000000200047825 */ /* 0x002fc600078e0212 */
[----:B------:R-:W-:Y:S04]  /*a810*/  STL [R1+0x1064], R8 ;  /* 0x0010640801007387 */ /* 0x000fe80000100800 */
[----:B------:R1:W-:Y:S01]  /*a820*/  STL [R1+0x1060], R9 ;  /* 0x0010600901007387 */ /* 0x0003e20000100800 */
[----:B0-----:R-:W-:-:S03]  /*a830*/  IMAD.WIDE R6, R0, 0x2, R20 ;  /* 0x0000000200067825 */ /* 0x001fc600078e0214 */
[----:B------:R-:W-:Y:S01]  /*a840*/  STL [R1+0x106c], R2 ;  /* 0x00106c0201007387 */ /* 0x000fe20000100800 */
[----:B------:R-:W-:-:S03]  /*a850*/  IMAD R0, R216, 0x7c, RZ ;  /* 0x0000007cd8007824 */ /* 0x000fc600078e02ff */
[----:B------:R0:W-:Y:S01]  /*a860*/  STL [R1+0x1068], R3 ;  /* 0x0010680301007387 */ /* 0x0001e20000100800 */
[----:B-1----:R-:W-:-:S03]  /*a870*/  IMAD.WIDE R8, R10, 0x2, R14 ;  /* 0x000000020a087825 */ /* 0x002fc600078e020e */
        /* <DEDUP_REMOVED lines=777> */
[----:B------:R-:W-:-:S03]  /*d910*/  IMAD.SHL.U32 R0, R216, 0x40, RZ ;  /* 0x00000040d8007824 */ /* 0x000fc600078e00ff */
        /* <DEDUP_REMOVED lines=38> */
[----:B------:R-:W0:Y:S03]  /*db80*/  LDC R10, c[0x0][0x238] ;  /* 0x00008e00ff0a7b82 */ /* 0x000e260000000800 */
[----:B------:R4:W-:Y:S01]  /*db90*/  STL [R1+0x1848], R3 ;  /* 0x0018480301007387 */ /* 0x0009e20000100800 */
[----:B-1----:R-:W-:-:S03]  /*dba0*/  IMAD.WIDE R8, R0, 0x2, R14 ;  /* 0x0000000200087825 */ /* 0x002fc600078e020e */
[----:B------:R-:W-:Y:S04]  /*dbb0*/  STL [R1+0x1854], R4 ;  /* 0x0018540401007387 */ /* 0x000fe80000100800 */
[----:B------:R1:W-:Y:S01]  /*dbc0*/  STL [R1+0x1850], R5 ;  /* 0x0018500501007387 */ /* 0x0003e20000100800 */
[----:B----4-:R-:W-:-:S03]  /*dbd0*/  IMAD.WIDE R2, R0, 0x2, R16 ;  /* 0x0000000200027825 */ /* 0x010fc600078e0210 */
[----:B------:R-:W-:Y:S04]  /*dbe0*/  STL [R1+0x185c], R6 ;  /* 0x00185c0601007387 */ /* 0x000fe80000100800 */
[----:B------:R4:W-:Y:S01]  /*dbf0*/  STL [R1+0x1858], R7 ;  /* 0x0018580701007387 */ /* 0x0009e20000100800 */
[----:B-1----:R-:W-:-:S03]  /*dc00*/  IMAD.WIDE R4, R0, 0x2, R18 ;  /* 0x0000000200047825 */ /* 0x002fc600078e0212 */
[----:B------:R1:W-:Y:S04]  /*dc10*/  STL [R1+0x1864], R8 ;  /* 0x0018640801007387 */ /* 0x0003e80000100800 */
[----:B------:R-:W-:Y:S01]  /*dc20*/  STL [R1+0x1860], R9 ;  /* 0x0018600901007387 */ /* 0x000fe20000100800 */
[----:B----4-:R-:W-:-:S03]  /*dc30*/  IMAD.WIDE R6, R0, 0x2, R20 ;  /* 0x0000000200067825 */ /* 0x010fc600078e0214 */
[----:B------:R-:W-:Y:S01]  /*dc40*/  STL [R1+0x186c], R2 ;  /* 0x00186c0201007387 */ /* 0x000fe20000100800 */
[C---:B------:R-:W-:Y:S02]  /*dc50*/  IMAD R0, R216.reuse, 0x3c, RZ ;  /* 0x0000003cd8007824 */ /* 0x040fe400078e02ff */
[----:B-1----:R-:W-:Y:S01]  /*dc60*/  IMAD R8, R216, 0x3d, RZ ;  /* 0x0000003dd8087824 */ /* 0x002fe200078e02ff */
[----:B------:R1:W-:Y:S04]  /*dc70*/  STL [R1+0x1868], R3 ;  /* 0x0018680301007387 */ /* 0x0003e80000100800 */
[----:B------:R-:W-:Y:S04]  /*dc80*/  STL [R1+0x1874], R4 ;  /* 0x0018740401007387 */ /* 0x000fe80000100800 */
[----:B------:R4:W-:Y:S01]  /*dc90*/  STL [R1+0x1870], R5 ;  /* 0x0018700501007387 */ /* 0x0009e20000100800 */
[----:B-1----:R-:W-:-:S03]  /*dca0*/  IMAD.WIDE R2, R8, 0x2, R14 ;  /* 0x0000000208027825 */ /* 0x002fc600078e020e */
[----:B------:R-:W-:Y:S04]  /*dcb0*/  STL [R1+0x187c], R6 ;  /* 0x00187c0601007387 */ /* 0x000fe80000100800 */
[----:B------:R1:W-:Y:S01]  /*dcc0*/  STL [R1+0x1878], R7 ;  /* 0x0018780701007387 */ /* 0x0003e20000100800 */
[----:B----4-:R-:W-:-:S03]  /*dcd0*/  IMAD.WIDE R4, R8, 0x2, R18 ;  /* 0x0000000208047825 */ /* 0x010fc600078e0212 */
[----:B------:R-:W-:Y:S04]  /*dce0*/  STL [R1+0x1884], R2 ;  /* 0x0018840201007387 */ /* 0x000fe80000100800 */
[----:B------:R4:W-:Y:S01]  /*dcf0*/  STL [R1+0x1880], R3 ;  /* 0x0018800301007387 */ /* 0x0009e20000100800 */
[----:B-1----:R-:W-:-:S04]  /*dd00*/  IMAD.WIDE R6, R8, 0x2, R20 ;  /* 0x0000000208067825 */ /* 0x002fc800078e0214 */
[----:B----4-:R-:W-:-:S04]  /*dd10*/  IMAD.WIDE R2, R8, 0x2, R16 ;  /* 0x0000000208027825 */ /* 0x010fc800078e0210 */
[C---:B------:R-:W-:Y:S01]  /*dd20*/  IMAD.WIDE R8, R0.reuse, 0x2, R14 ;  /* 0x0000000200087825 */ /* 0x040fe200078e020e */
[----:B------:R-:W-:Y:S04]  /*dd30*/  STL [R1+0x188c], R2 ;  /* 0x00188c0201007387 */ /* 0x000fe80000100800 */
[----:B------:R1:W-:Y:S04]  /*dd40*/  STL [R1+0x1888], R3 ;  /* 0x0018880301007387 */ /* 0x0003e80000100800 */
[----:B------:R-:W-:Y:S04]  /*dd50*/  STL [R1+0x1894], R4 ;  /* 0x0018940401007387 */ /* 0x000fe80000100800 */
[----:B------:R4:W-:Y:S01]  /*dd60*/  STL [R1+0x1890], R5 ;  /* 0x0018900501007387 */ /* 0x0009e20000100800 */
[----:B-1----:R-:W-:-:S03]  /*dd70*/  IMAD.WIDE R2, R0, 0x2, R16 ;  /* 0x0000000200027825 */ /* 0x002fc600078e0210 */
[----:B------:R-:W-:Y:S04]  /*dd80*/  STL [R1+0x189c], R6 ;  /* 0x00189c0601007387 */ /* 0x000fe80000100800 */
[----:B------:R-:W-:Y:S01]  /*dd90*/  STL [R1+0x1898], R7 ;  /* 0x0018980701007387 */ /* 0x000fe20000100800 */
[----:B----4-:R-:W-:-:S03]  /*dda0*/  IMAD.WIDE R4, R0, 0x2, R18 ;  /* 0x0000000200047825 */ /* 0x010fc600078e0212 */
[----:B------:R1:W-:Y:S04]  /*ddb0*/  STL [R1+0x18a4], R8 ;  /* 0x0018a40801007387 */ /* 0x0003e80000100800 */
[----:B------:R4:W-:Y:S04]  /*ddc0*/  STL [R1+0x18a0], R9 ;  /* 0x0018a00901007387 */ /* 0x0009e80000100800 */
[----:B------:R-:W-:Y:S04]  /*ddd0*/  STL [R1+0x18ac], R2 ;  /* 0x0018ac0201007387 */ /* 0x000fe80000100800 */
[----:B------:R2:W-:Y:S01]  /*dde0*/  STL [R1+0x18a8], R3 ;  /* 0x0018a80301007387 */ /* 0x0005e20000100800 */
[----:B-1----:R-:W-:Y:S01]  /*ddf0*/  IMAD R8, R216, 0x3b, RZ ;  /* 0x0000003bd8087824 */ /* 0x002fe200078e02ff */
[----:B----4-:R-:W1:Y:S02]  /*de00*/  LDC R9, c[0x0][0x238] ;  /* 0x00008e00ff097b82 */ /* 0x010e640000000800 */
[----:B------:R-:W-:Y:S01]  /*de10*/  STL [R1+0x18b4], R4 ;  /* 0x0018b40401007387 */ /* 0x000fe20000100800 */
[----:B------:R-:W-:-:S03]  /*de20*/  IMAD.WIDE R6, R8, 0x2, R14 ;  /* 0x0000000208067825 */ /* 0x000fc600078e020e */
[----:B------:R4:W-:Y:S01]  /*de30*/  STL [R1+0x18b0], R5 ;  /* 0x0018b00501007387 */ /* 0x0009e20000100800 */
[----:B--2---:R-:W-:-:S04]  /*de40*/  IMAD.WIDE R2, R0, 0x2, R20 ;  /* 0x0000000200027825 */ /* 0x004fc800078e0214 */
[----:B0-----:R-:W-:Y:S01]  /*de50*/  IMAD R0, R10, 0x3a, RZ ;  /* 0x0000003a0a007824 */ /* 0x001fe200078e02ff */
[----:B------:R-:W-:Y:S01]  /*de60*/  STL [R1+0x18bc], R2 ;  /* 0x0018bc0201007387 */ /* 0x000fe20000100800 */
[----:B------:R-:W0:Y:S01]  /*de70*/  LDC R10, c[0x0][0x238] ;  /* 0x00008e00ff0a7b82 */ /* 0x000e220000000800 */
[C---:B----4-:R-:W-:Y:S02]  /*de80*/  IMAD.WIDE R4, R8.reuse, 0x2, R18 ;  /* 0x0000000208047825 */ /* 0x050fe400078e0212 */
[----:B------:R2:W-:Y:S04]  /*de90*/  STL [R1+0x18b8], R3 ;  /* 0x0018b80301007387 */ /* 0x0005e80000100800 */
[----:B------:R-:W-:Y:S04]  /*dea0*/  STL [R1+0x18c4], R6 ;  /* 0x0018c40601007387 */ /* 0x000fe80000100800 */
[----:B------:R4:W-:Y:S01]  /*deb0*/  STL [R1+0x18c0], R7 ;  /* 0x0018c00701007387 */ /* 0x0009e20000100800 */
[----:B--2---:R-:W-:-:S05]  /*dec0*/  IMAD.WIDE R2, R8, 0x2, R16 ;  /* 0x0000000208027825 */ /* 0x004fca00078e0210 */
[----:B------:R-:W-:Y:S01]  /*ded0*/  STL [R1+0x18cc], R2 ;  /* 0x0018cc0201007387 */ /* 0x000fe20000100800 */
[----:B----4-:R-:W-:-:S03]  /*dee0*/  IMAD.WIDE R6, R0, 0x2, R14 ;  /* 0x0000000200067825 */ /* 0x010fc600078e020e */
[----:B------:R2:W-:Y:S04]  /*def0*/  STL [R1+0x18c8], R3 ;  /* 0x0018c80301007387 */ /* 0x0005e80000100800 */
[----:B------:R-:W-:Y:S04]  /*df00*/  STL [R1+0x18d4], R4 ;  /* 0x0018d40401007387 */ /* 0x000fe80000100800 */
[----:B------:R4:W-:Y:S01]  /*df10*/  STL [R1+0x18d0], R5 ;  /* 0x0018d00501007387 */ /* 0x0009e20000100800 */
[----:B--2---:R-:W-:-:S04]  /*df20*/  IMAD.WIDE R2, R8, 0x2, R20 ;  /* 0x0000000208027825 */ /* 0x004fc800078e0214 */
[----:B-1----:R-:W-:Y:S01]  /*df30*/  IMAD R8, R9, 0x39, RZ ;  /* 0x0000003909087824 */ /* 0x002fe200078e02ff */
[----:B------:R-:W-:Y:S01]  /*df40*/  STL [R1+0x18dc], R2 ;  /* 0x0018dc0201007387 */ /* 0x000fe20000100800 */
[----:B----4-:R-:W-:-:S03]  /*df50*/  IMAD.WIDE R4, R0, 0x2, R18 ;  /* 0x0000000200047825 */ /* 0x010fc600078e0212 */
[----:B------:R1:W-:Y:S04]  /*df60*/  STL [R1+0x18d8], R3 ;  /* 0x0018d80301007387 */ /* 0x0003e80000100800 */
[----:B------:R-:W-:Y:S04]  /*df70*/  STL [R1+0x18e4], R6 ;  /* 0x0018e40601007387 */ /* 0x000fe80000100800 */
[----:B------:R2:W-:Y:S01]  /*df80*/  STL [R1+0x18e0], R7 ;  /* 0x0018e00701007387 */ /* 0x0005e20000100800 */
[----:B-1----:R-:W-:-:S05]  /*df90*/  IMAD.WIDE R2, R0, 0x2, R16 ;  /* 0x0000000200027825 */ /* 0x002fca00078e0210 */
[----:B------:R-:W-:Y:S01]  /*dfa0*/  STL [R1+0x18ec], R2 ;  /* 0x0018ec0201007387 */ /* 0x000fe20000100800 */
[----:B--2---:R-:W-:-:S03]  /*dfb0*/  IMAD.WIDE R6, R0, 0x2, R20 ;  /* 0x0000000200067825 */ /* 0x004fc600078e0214 */
[----:B------:R1:W-:Y:S01]  /*dfc0*/  STL [R1+0x18e8], R3 ;  /* 0x0018e80301007387 */ /* 0x0003e20000100800 */
[----:B0-----:R-:W-:-:S03]  /*dfd0*/  IMAD R0, R10, 0x38, RZ ;  /* 0x000000380a007824 */ /* 0x001fc600078e02ff */
[----:B------:R-:W-:Y:S01]  /*dfe0*/  STL [R1+0x18f4], R4 ;  /* 0x0018f40401007387 */ /* 0x000fe20000100800 */
[----:B------:R-:W0:Y:S03]  /*dff0*/  LDC R10, c[0x0][0x238] ;  /* 0x00008e00ff0a7b82 */ /* 0x000e260000000800 */
[----:B------:R2:W-:Y:S01]  /*e000*/  STL [R1+0x18f0], R5 ;  /* 0x0018f00501007387 */ /* 0x0005e20000100800 */
[----:B-1----:R-:W-:-:S03]  /*e010*/  IMAD.WIDE R2, R8, 0x2, R14 ;  /* 0x0000000208027825 */ /* 0x002fc600078e020e */
[----:B------:R-:W-:Y:S04]  /*e020*/  STL [R1+0x18fc], R6 ;  /* 0x0018fc0601007387 */ /* 0x000fe80000100800 */
[----:B------:R1:W-:Y:S01]  /*e030*/  STL [R1+0x18f8], R7 ;  /* 0x0018f80701007387 */ /* 0x0003e20000100800 */
[----:B--2---:R-:W-:-:S03]  /*e040*/  IMAD.WIDE R4, R8, 0x2, R18 ;  /* 0x0000000208047825 */ /* 0x004fc600078e0212 */
[----:B------:R-:W-:Y:S04]  /*e050*/  STL [R1+0x1904], R2 ;  /* 0x0019040201007387 */ /* 0x000fe80000100800 */
[----:B------:R2:W-:Y:S01]  /*e060*/  STL [R1+0x1900], R3 ;  /* 0x0019000301007387 */ /* 0x0005e20000100800 */
[----:B-1----:R-:W-:-:S04]  /*e070*/  IMAD.WIDE R6, R8, 0x2, R20 ;  /* 0x0000000208067825 */ /* 0x002fc800078e0214 */
[----:B--2---:R-:W-:-:S04]  /*e080*/  IMAD.WIDE R2, R8, 0x2, R16 ;  /* 0x0000000208027825 */ /* 0x004fc800078e0210 */
        /* <DEDUP_REMOVED lines=8> */
[----:B--2---:R-:W-:-:S03]  /*e110*/  IMAD.WIDE R4, R0, 0x2, R18 ;  /* 0x0000000200047825 */ /* 0x004fc600078e0212 */
[----:B------:R3:W-:Y:S04]  /*e120*/  STL [R1+0x1924], R8 ;  /* 0x0019240801007387 */ /* 0x0007e80000100800 */
[----:B------:R1:W-:Y:S04]  /*e130*/  STL [R1+0x1920], R9 ;  /* 0x0019200901007387 */ /* 0x0003e80000100800 */
[----:B------:R-:W-:Y:S04]  /*e140*/  STL [R1+0x192c], R2 ;  /* 0x00192c0201007387 */ /* 0x000fe80000100800 */
[----:B------:R2:W-:Y:S01]  /*e150*/  STL [R1+0x1928], R3 ;  /* 0x0019280301007387 */ /* 0x0005e20000100800 */
[----:B---3--:R-:W-:Y:S01]  /*e160*/  IMAD R8, R11, 0x37, RZ ;  /* 0x000000370b087824 */ /* 0x008fe200078e02ff */
[----:B-1----:R-:W1:Y:S02]  /*e170*/  LDC R9, c[0x0][0x238] ;  /* 0x00008e00ff097b82 */ /* 0x002e640000000800 */
[----:B------:R-:W-:Y:S01]  /*e180*/  STL [R1+0x1934], R4 ;  /* 0x0019340401007387 */ /* 0x000fe20000100800 */
[----:B------:R-:W-:-:S03]  /*e190*/  IMAD.WIDE R6, R8, 0x2, R14 ;  /* 0x0000000208067825 */ /* 0x000fc600078e020e */
[----:B------:R3:W-:Y:S01]  /*e1a0*/  STL [R1+0x1930], R5 ;  /* 0x0019300501007387 */ /* 0x0007e20000100800 */
[----:B--2---:R-:W-:Y:S01]  /*e1b0*/  IMAD.WIDE R2, R0, 0x2, R20 ;  /* 0x0000000200027825 */ /* 0x004fe200078e0214 */
[----:B------:R-:W2:Y:S03]  /*e1c0*/  LDC R11, c[0x0][0x238] ;  /* 0x00008e00ff0b7b82 */ /* 0x000ea60000000800 */
[----:B------:R-:W-:Y:S01]  /*e1d0*/  IMAD R0, R12, 0x36, RZ ;  /* 0x000000360c007824 */ /* 0x000fe200078e02ff */
[----:B------:R-:W-:Y:S01]  /*e1e0*/  STL [R1+0x193c], R2 ;  /* 0x00193c0201007387 */ /* 0x000fe20000100800 */
[----:B---3--:R-:W-:-:S03]  /*e1f0*/  IMAD.WIDE R4, R8, 0x2, R18 ;  /* 0x0000000208047825 */ /* 0x008fc600078e0212 */
[----:B------:R3:W-:Y:S01]  /*e200*/  STL [R1+0x1938], R3 ;  /* 0x0019380301007387 */ /* 0x0007e20000100800 */
[----:B------:R-:W4:Y:S03]  /*e210*/  LDC R12, c[0x0][0x238] ;  /* 0x00008e00ff0c7b82 */ /* 0x000f260000000800 */
[----:B------:R-:W-:Y:S04]  /*e220*/  STL [R1+0x1944], R6 ;  /* 0x0019440601007387 */ /* 0x000fe80000100800 */
[----:B------:R0:W-:Y:S01]  /*e230*/  STL [R1+0x1940], R7 ;  /* 0x0019400701007387 */ /* 0x0001e20000100800 */
[----:B---3--:R-:W-:-:S05]  /*e240*/  IMAD.WIDE R2, R8, 0x2, R16 ;  /* 0x0000000208027825 */ /* 0x008fca00078e0210 */
[----:B------:R-:W-:Y:S01]  /*e250*/  STL [R1+0x194c], R2 ;  /* 0x00194c0201007387 */ /* 0x000fe20000100800 */
[----:B0-----:R-:W-:-:S03]  /*e260*/  IMAD.WIDE R6, R0, 0x2, R14 ;  /* 0x0000000200067825 */ /* 0x001fc600078e020e */
[----:B------:R0:W-:Y:S04]  /*e270*/  STL [R1+0x1948], R3 ;  /* 0x0019480301007387 */ /* 0x0001e80000100800 */
[----:B------:R-:W-:Y:S04]  /*e280*/  STL [R1+0x1954], R4 ;  /* 0x0019540401007387 */ /* 0x000fe80000100800 */
[----:B------:R3:W-:Y:S01]  /*e290*/  STL [R1+0x1950], R5 ;  /* 0x0019500501007387 */ /* 0x0007e20000100800 */
[----:B0-----:R-:W-:-:S04]  /*e2a0*/  IMAD.WIDE R2, R8, 0x2, R20 ;  /* 0x0000000208027825 */ /* 0x001fc800078e0214 */
[----:B-1----:R-:W-:Y:S01]  /*e2b0*/  IMAD R8, R9, 0x35, RZ ;  /* 0x0000003509087824 */ /* 0x002fe200078e02ff */
[----:B------:R-:W-:Y:S01]  /*e2c0*/  STL [R1+0x195c], R2 ;  /* 0x00195c0201007387 */ /* 0x000fe20000100800 */
[----:B---3--:R-:W-:-:S03]  /*e2d0*/  IMAD.WIDE R4, R0, 0x2, R18 ;  /* 0x0000000200047825 */ /* 0x008fc600078e0212 */
[----:B------:R0:W-:Y:S04]  /*e2e0*/  STL [R1+0x1958], R3 ;  /* 0x0019580301007387 */ /* 0x0001e80000100800 */
[----:B------:R-:W-:Y:S04]  /*e2f0*/  STL [R1+0x1964], R6 ;  /* 0x0019640601007387 */ /* 0x000fe80000100800 */
[----:B------:R1:W-:Y:S01]  /*e300*/  STL [R1+0x1960], R7 ;  /* 0x0019600701007387 */ /* 0x0003e20000100800 */
[----:B0-----:R-:W-:-:S05]  /*e310*/  IMAD.WIDE R2, R0, 0x2, R16 ;  /* 0x0000000200027825 */ /* 0x001fca00078e0210 */
[----:B------:R-:W-:Y:S01]  /*e320*/  STL [R1+0x196c], R2 ;  /* 0x00196c0201007387 */ /* 0x000fe20000100800 */
[----:B-1----:R-:W-:-:S03]  /*e330*/  IMAD.WIDE R6, R0, 0x2, R20 ;  /* 0x0000000200067825 */ /* 0x002fc600078e0214 */
[----:B------:R0:W-:Y:S01]  /*e340*/  STL [R1+0x1968], R3 ;  /* 0x0019680301007387 */ /* 0x0001e20000100800 */
[----:B------:R-:W-:-:S03]  /*e350*/  IMAD R0, R10, 0x34, RZ ;  /* 0x000000340a007824 */ /* 0x000fc600078e02ff */
[----:B------:R-:W-:Y:S01]  /*e360*/  STL [R1+0x1974], R4 ;  /* 0x0019740401007387 */ /* 0x000fe20000100800 */
[----:B------:R-:W1:Y:S03]  /*e370*/  LDC R10, c[0x0][0x238] ;  /* 0x00008e00ff0a7b82 */ /* 0x000e660000000800 */
[----:B------:R3:W-:Y:S01]  /*e380*/  STL [R1+0x1970], R5 ;  /* 0x0019700501007387 */ /* 0x0007e20000100800 */
[----:B0-----:R-:W-:-:S03]  /*e390*/  IMAD.WIDE R2, R8, 0x2, R14 ;  /* 0x0000000208027825 */ /* 0x001fc600078e020e */
[----:B------:R-:W-:Y:S04]  /*e3a0*/  STL [R1+0x197c], R6 ;  /* 0x00197c0601007387 */ /* 0x000fe80000100800 */
[----:B------:R0:W-:Y:S01]  /*e3b0*/  STL [R1+0x1978], R7 ;  /* 0x0019780701007387 */ /* 0x0001e20000100800 */
[----:B---3--:R-:W-:-:S03]  /*e3c0*/  IMAD.WIDE R4, R8, 0x2, R18 ;  /* 0x0000000208047825 */ /* 0x008fc600078e0212 */
[----:B------:R-:W-:Y:S04]  /*e3d0*/  STL [R1+0x1984], R2 ;  /* 0x0019840201007387 */ /* 0x000fe80000100800 */
[----:B------:R3:W-:Y:S01]  /*e3e0*/  STL [R1+0x1980], R3 ;  /* 0x0019800301007387 */ /* 0x0007e20000100800 */
[----:B0-----:R-:W-:-:S04]  /*e3f0*/  IMAD.WIDE R6, R8, 0x2, R20 ;  /* 0x0000000208067825 */ /* 0x001fc800078e0214 */
[----:B---3--:R-:W-:-:S04]  /*e400*/  IMAD.WIDE R2, R8, 0x2, R16 ;  /* 0x0000000208027825 */ /* 0x008fc800078e0210 */
[C---:B------:R-:W-:Y:S01]  /*e410*/  IMAD.WIDE R8, R0.reuse, 0x2, R14 ;  /* 0x0000000200087825 */ /* 0x040fe200078e020e */
[----:B------:R-:W-:Y:S04]  /*e420*/  STL [R1+0x198c], R2 ;  /* 0x00198c0201007387 */ /* 0x000fe80000100800 */
[----:B------:R0:W-:Y:S04]  /*e430*/  STL [R1+0x1988], R3 ;  /* 0x0019880301007387 */ /* 0x0001e80000100800 */
[----:B------:R-:W-:Y:S04]  /*e440*/  STL [R1+0x1994], R4 ;  /* 0x0019940401007387 */ /* 0x000fe80000100800 */
[----:B------:R3:W-:Y:S01]  /*e450*/  STL [R1+0x1990], R5 ;  /* 0x0019900501007387 */ /* 0x0007e20000100800 */
[----:B0-----:R-:W-:-:S03]  /*e460*/  IMAD.WIDE R2, R0, 0x2, R16 ;  /* 0x0000000200027825 */ /* 0x001fc600078e0210 */
[----:B------:R-:W-:Y:S04]  /*e470*/  STL [R1+0x199c], R6 ;  /* 0x00199c0601007387 */ /* 0x000fe80000100800 */
[----:B------:R-:W-:Y:S01]  /*e480*/  STL [R1+0x1998], R7 ;  /* 0x0019980701007387 */ /* 0x000fe20000100800 */
[----:B---3--:R-:W-:-:S03]  /*e490*/  IMAD.WIDE R4, R0, 0x2, R18 ;  /* 0x0000000200047825 */ /* 0x008fc600078e0212 */
[----:B------:R2:W-:Y:S04]  /*e4a0*/  STL [R1+0x19a4], R8 ;  /* 0x0019a40801007387 */ /* 0x0005e80000100800 */
[----:B------:R0:W-:Y:S04]  /*e4b0*/  STL [R1+0x19a0], R9 ;  /* 0x0019a00901007387 */ /* 0x0001e80000100800 */
[----:B------:R-:W-:Y:S04]  /*e4c0*/  STL [R1+0x19ac], R2 ;  /* 0x0019ac0201007387 */ /* 0x000fe80000100800 */
[----:B------:R3:W-:Y:S01]  /*e4d0*/  STL [R1+0x19a8], R3 ;  /* 0x0019a80301007387 */ /* 0x0007e20000100800 */
[----:B--2---:R-:W-:Y:S01]  /*e4e0*/  IMAD R8, R11, 0x33, RZ ;  /* 0x000000330b087824 */ /* 0x004fe200078e02ff */
[----:B0-----:R-:W0:Y:S02]  /*e4f0*/  LDC R9, c[0x0][0x238] ;  /* 0x00008e00ff097b82 */ /* 0x001e240000000800 */
[----:B------:R-:W-:Y:S01]  /*e500*/  STL [R1+0x19b4], R4 ;  /* 0x0019b40401007387 */ /* 0x000fe20000100800 */
[----:B------:R-:W-:-:S03]  /*e510*/  IMAD.WIDE R6, R8, 0x2, R14 ;  /* 0x0000000208067825 */ /* 0x000fc600078e020e */
[----:B------:R2:W-:Y:S01]  /*e520*/  STL [R1+0x19b0], R5 ;  /* 0x0019b00501007387 */ /* 0x0005e20000100800 */
[----:B---3--:R-:W-:Y:S01]  /*e530*/  IMAD.WIDE R2, R0, 0x2, R20 ;  /* 0x0000000200027825 */ /* 0x008fe200078e0214 */
[----:B------:R-:W3:Y:S03]  /*e540*/  LDC R11, c[0x0][0x238] ;  /* 0x00008e00ff0b7b82 */ /* 0x000ee60000000800 */
[----:B----4-:R-:W-:Y:S01]  /*e550*/  IMAD R0, R12, 0x32, RZ ;  /* 0x000000320c007824 */ /* 0x010fe200078e02ff */
[----:B------:R-:W-:Y:S01]  /*e560*/  STL [R1+0x19bc], R2 ;  /* 0x0019bc0201007387 */ /* 0x000fe20000100800 */
[----:B--2---:R-:W-:-:S03]  /*e570*/  IMAD.WIDE R4, R8, 0x2, R18 ;  /* 0x0000000208047825 */ /* 0x004fc600078e0212 */
[----:B------:R2:W-:Y:S01]  /*e580*/  STL [R1+0x19b8], R3 ;  /* 0x0019b80301007387 */ /* 0x0005e20000100800 */
[----:B------:R-:W4:Y:S03]  /*e590*/  LDC R12, c[0x0][0x238] ;  /* 0x00008e00ff0c7b82 */ /* 0x000f260000000800 */
[----:B------:R-:W-:Y:S04]  /*e5a0*/  STL [R1+0x19c4], R6 ;  /* 0x0019c40601007387 */ /* 0x000fe80000100800 */
[----:B------:R1:W-:Y:S01]  /*e5b0*/  STL [R1+0x19c0], R7 ;  /* 0x0019c00701007387 */ /* 0x0003e20000100800 */
[----:B--2---:R-:W-:-:S05]  /*e5c0*/  IMAD.WIDE R2, R8, 0x2, R16 ;  /* 0x0000000208027825 */ /* 0x004fca00078e0210 */
[----:B------:R-:W-:Y:S01]  /*e5d0*/  STL [R1+0x19cc], R2 ;  /* 0x0019cc0201007387 */ /* 0x000fe20000100800 */
[----:B-1----:R-:W-:-:S03]  /*e5e0*/  IMAD.WIDE R6, R0, 0x2, R14 ;  /* 0x0000000200067825 */ /* 0x002fc600078e020e */
[----:B------:R1:W-:Y:S04]  /*e5f0*/  STL [R1+0x19c8], R3 ;  /* 0x0019c80301007387 */ /* 0x0003e80000100800 */
[----:B------:R-:W-:Y:S04]  /*e600*/  STL [R1+0x19d4], R4 ;  /* 0x0019d40401007387 */ /* 0x000fe80000100800 */
[----:B------:R2:W-:Y:S01]  /*e610*/  STL [R1+0x19d0], R5 ;  /* 0x0019d00501007387 */ /* 0x0005e20000100800 */
[----:B-1----:R-:W-:-:S04]  /*e620*/  IMAD.WIDE R2, R8, 0x2, R20 ;  /* 0x0000000208027825 */ /* 0x002fc800078e0214 */
[----:B0-----:R-:W-:Y:S01]  /*e630*/  IMAD R8, R9, 0x31, RZ ;  /* 0x0000003109087824 */ /* 0x001fe200078e02ff */
[----:B------:R-:W-:Y:S01]  /*e640*/  STL [R1+0x19dc], R2 ;  /* 0x0019dc0201007387 */ /* 0x000fe20000100800 */
[----:B--2---:R-:W-:-:S03]  /*e650*/  IMAD.WIDE R4, R0, 0x2, R18 ;  /* 0x0000000200047825 */ /* 0x004fc600078e0212 */
        /* <DEDUP_REMOVED lines=14> */
[----:B--2---:R-:W-:-:S03]  /*e740*/  IMAD.WIDE R4, R8, 0x2, R18 ;  /* 0x0000000208047825 */ /* 0x004fc600078e0212 */
[----:B------:R-:W-:Y:S04]  /*e750*/  STL [R1+0x1a04], R2 ;  /* 0x001a040201007387 */ /* 0x000fe80000100800 */
[----:B------:R2:W-:Y:S01]  /*e760*/  STL [R1+0x1a00], R3 ;  /* 0x001a000301007387 */ /* 0x0005e20000100800 */
[----:B0-----:R-:W-:-:S04]  /*e770*/  IMAD.WIDE R6, R8, 0x2, R20 ;  /* 0x0000000208067825 */ /* 0x001fc800078e0214 */
[----:B--2---:R-:W-:-:S04]  /*e780*/  IMAD.WIDE R2, R8, 0x2, R16 ;  /* 0x0000000208027825 */ /* 0x004fc800078e0210 */
        /* <DEDUP_REMOVED lines=14> */
[----:B0-----:R-:W0:Y:S02]  /*e870*/  LDC R9, c[0x0][0x238] ;  /* 0x00008e00ff097b82 */ /* 0x001e240000000800 */
[----:B------:R-:W-:Y:S01]  /*e880*/  STL [R1+0x1a34], R4 ;  /* 0x001a340401007387 */ /* 0x000fe20000100800 */
[----:B------:R-:W-:-:S03]  /*e890*/  IMAD.WIDE R6, R8, 0x2, R14 ;  /* 0x0000000208067825 */ /* 0x000fc600078e020e */
[----:B------:R3:W-:Y:S01]  /*e8a0*/  STL [R1+0x1a30], R5 ;  /* 0x001a300501007387 */ /* 0x0007e20000100800 */
[----:B--2---:R-:W-:Y:S01]  /*e8b0*/  IMAD.WIDE R2, R0, 0x2, R20 ;  /* 0x0000000200027825 */ /* 0x004fe200078e0214 */
[----:B------:R-:W2:Y:S03]  /*e8c0*/  LDC R11, c[0x0][0x238] ;  /* 0x00008e00ff0b7b82 */ /* 0x000ea60000000800 */
[----:B----4-:R-:W-:Y:S01]  /*e8d0*/  IMAD R0, R12, 0x2e, RZ ;  /* 0x0000002e0c007824 */ /* 0x010fe200078e02ff */
        /* <DEDUP_REMOVED lines=191> */
[----:B------:R-:W-:-:S03]  /*f4d0*/  IMAD.SHL.U32 R0, R10, 0x20, RZ ;  /* 0x000000200a007824 */ /* 0x000fc600078e00ff */
        /* <DEDUP_REMOVED lines=346> */
[----:B-1----:R-:W-:Y:S02]  /*10a80*/  IMAD R10, R10, 0x5, RZ ;  /* 0x000000050a0a7824 */ /* 0x002fe400078e02ff */
        /* <DEDUP_REMOVED lines=9> */
[----:B-1----:R-:W-:-:S03]  /*10b20*/  IMAD.WIDE R4, R0, 0x2, R18 ;  /* 0x0000000200047825 */ /* 0x002fc600078e0212 */
[----:B------:R3:W-:Y:S04]  /*10b30*/  STL [R1+0x1f24], R8 ;  /* 0x001f240801007387 */ /* 0x0007e80000100800 */
[----:B------:R-:W-:Y:S04]  /*10b40*/  STL [R1+0x1f20], R9 ;  /* 0x001f200901007387 */ /* 0x000fe80000100800 */
[----:B------:R-:W-:Y:S04]  /*10b50*/  STL [R1+0x1f2c], R2 ;  /* 0x001f2c0201007387 */ /* 0x000fe80000100800 */
[----:B------:R0:W-:Y:S01]  /*10b60*/  STL [R1+0x1f28], R3 ;  /* 0x001f280301007387 */ /* 0x0001e20000100800 */
[----:B---3--:R-:W-:-:S02]  /*10b70*/  IMAD R8, R11, 0x7, RZ ;  /* 0x000000070b087824 */ /* 0x008fc400078e02ff */
[----:B------:R-:W1:Y:S01]  /*10b80*/  LDC R11, c[0x0][0x238] ;  /* 0x00008e00ff0b7b82 */ /* 0x000e620000000800 */
[----:B------:R-:W-:Y:S01]  /*10b90*/  STL [R1+0x1f34], R4 ;  /* 0x001f340401007387 */ /* 0x000fe20000100800 */
[----:B------:R-:W-:-:S03]  /*10ba0*/  IMAD.WIDE R6, R8, 0x2, R14 ;  /* 0x0000000208067825 */ /* 0x000fc600078e020e */
[----:B------:R2:W-:Y:S01]  /*10bb0*/  STL [R1+0x1f30], R5 ;  /* 0x001f300501007387 */ /* 0x0005e20000100800 */
[----:B0-----:R-:W-:-:S04]  /*10bc0*/  IMAD.WIDE R2, R0, 0x2, R20 ;  /* 0x0000000200027825 */ /* 0x001fc800078e0214 */
[----:B----4-:R-:W-:Y:S01]  /*10bd0*/  IMAD R0, R12, 0x6, RZ ;  /* 0x000000060c007824 */ /* 0x010fe200078e02ff */
[----:B------:R-:W-:Y:S01]  /*10be0*/  STL [R1+0x1f3c], R2 ;  /* 0x001f3c0201007387 */ /* 0x000fe20000100800 */
[----:B------:R-:W0:Y:S01]  /*10bf0*/  LDC R12, c[0x0][0x238] ;  /* 0x00008e00ff0c7b82 */ /* 0x000e220000000800 */
[C---:B--2---:R-:W-:Y:S02]  /*10c00*/  IMAD.WIDE R4, R8.reuse, 0x2, R18 ;  /* 0x0000000208047825 */ /* 0x044fe400078e0212 */
[----:B------:R2:W-:Y:S04]  /*10c10*/  STL [R1+0x1f38], R3 ;  /* 0x001f380301007387 */ /* 0x0005e80000100800 */
[----:B------:R-:W-:Y:S04]  /*10c20*/  STL [R1+0x1f44], R6 ;  /* 0x001f440601007387 */ /* 0x000fe80000100800 */
[----:B------:R3:W-:Y:S01]  /*10c30*/  STL [R1+0x1f40], R7 ;  /* 0x001f400701007387 */ /* 0x0007e20000100800 */
[----:B--2---:R-:W-:-:S05]  /*10c40*/  IMAD.WIDE R2, R8, 0x2, R16 ;  /* 0x0000000208027825 */ /* 0x004fca00078e0210 */
[----:B------:R-:W-:Y:S01]  /*10c50*/  STL [R1+0x1f4c], R2 ;  /* 0x001f4c0201007387 */ /* 0x000fe20000100800 */
[----:B---3--:R-:W-:-:S03]  /*10c60*/  IMAD.WIDE R6, R0, 0x2, R14 ;  /* 0x0000000200067825 */ /* 0x008fc600078e020e */
[----:B------:R2:W-:Y:S04]  /*10c70*/  STL [R1+0x1f48], R3 ;  /* 0x001f480301007387 */ /* 0x0005e80000100800 */
[----:B------:R-:W-:Y:S04]  /*10c80*/  STL [R1+0x1f54], R4 ;  /* 0x001f540401007387 */ /* 0x000fe80000100800 */
[----:B------:R3:W-:Y:S01]  /*10c90*/  STL [R1+0x1f50], R5 ;  /* 0x001f500501007387 */ /* 0x0007e20000100800 */
[----:B--2---:R-:W-:-:S04]  /*10ca0*/  IMAD.WIDE R2, R8, 0x2, R20 ;  /* 0x0000000208027825 */ /* 0x004fc800078e0214 */
[----:B------:R-:W-:Y:S01]  /*10cb0*/  IMAD.WIDE R8, R10, 0x2, R14 ;  /* 0x000000020a087825 */ /* 0x000fe200078e020e */
[----:B------:R-:W-:Y:S03]  /*10cc0*/  STL [R1+0x1f5c], R2 ;  /* 0x001f5c0201007387 */ /* 0x000fe60000100800 */
[C---:B---3--:R-:W-:Y:S01]  /*10cd0*/  IMAD.WIDE R4, R0.reuse, 0x2, R18 ;  /* 0x0000000200047825 */ /* 0x048fe200078e0212 */
[----:B------:R2:W-:Y:S04]  /*10ce0*/  STL [R1+0x1f58], R3 ;  /* 0x001f580301007387 */ /* 0x0005e80000100800 */
[----:B------:R-:W-:Y:S04]  /*10cf0*/  STL [R1+0x1f64], R6 ;  /* 0x001f640601007387 */ /* 0x000fe80000100800 */
[----:B------:R3:W-:Y:S01]  /*10d00*/  STL [R1+0x1f60], R7 ;  /* 0x001f600701007387 */ /* 0x0007e20000100800 */
[----:B--2---:R-:W-:-:S05]  /*10d10*/  IMAD.WIDE R2, R0, 0x2, R16 ;  /* 0x0000000200027825 */ /* 0x004fca00078e0210 */
[----:B------:R-:W-:Y:S01]  /*10d20*/  STL [R1+0x1f6c], R2 ;  /* 0x001f6c0201007387 */ /* 0x000fe20000100800 */
[----:B---3--:R-:W-:-:S03]  /*10d30*/  IMAD.WIDE R6, R0, 0x2, R20 ;  /* 0x0000000200067825 */ /* 0x008fc600078e0214 */
[----:B------:R2:W-:Y:S01]  /*10d40*/  STL [R1+0x1f68], R3 ;  /* 0x001f680301007387 */ /* 0x0005e20000100800 */
[----:B0-----:R-:W-:-:S03]  /*10d50*/  IMAD R0, R12, 0x3, RZ ;  /* 0x000000030c007824 */ /* 0x001fc600078e02ff */
[----:B------:R-:W-:Y:S01]  /*10d60*/  STL [R1+0x1f74], R4 ;  /* 0x001f740401007387 */ /* 0x000fe20000100800 */
[----:B------:R-:W0:Y:S03]  /*10d70*/  LDC R12, c[0x0][0x238] ;  /* 0x00008e00ff0c7b82 */ /* 0x000e260000000800 */
[----:B------:R3:W-:Y:S01]  /*10d80*/  STL [R1+0x1f70], R5 ;  /* 0x001f700501007387 */ /* 0x0007e20000100800 */
[----:B--2---:R-:W-:-:S03]  /*10d90*/  IMAD.WIDE R2, R10, 0x2, R16 ;  /* 0x000000020a027825 */ /* 0x004fc600078e0210 */
[----:B------:R1:W-:Y:S04]  /*10da0*/  STL [R1+0x1f7c], R6 ;  /* 0x001f7c0601007387 */ /* 0x0003e80000100800 */
[----:B------:R-:W-:Y:S01]  /*10db0*/  STL [R1+0x1f78], R7 ;  /* 0x001f780701007387 */ /* 0x000fe20000100800 */
[----:B---3--:R-:W-:-:S03]  /*10dc0*/  IMAD.WIDE R4, R10, 0x2, R18 ;  /* 0x000000020a047825 */ /* 0x008fc600078e0212 */
[----:B------:R2:W-:Y:S04]  /*10dd0*/  STL [R1+0x1f84], R8 ;  /* 0x001f840801007387 */ /* 0x0005e80000100800 */
[----:B------:R-:W-:Y:S01]  /*10de0*/  STL [R1+0x1f80], R9 ;  /* 0x001f800901007387 */ /* 0x000fe20000100800 */
[----:B-1----:R-:W-:Y:S02]  /*10df0*/  IMAD.SHL.U32 R6, R11, 0x4, RZ ;  /* 0x000000040b067824 */ /* 0x002fe400078e00ff */
[----:B------:R-:W1:Y:S01]  /*10e00*/  LDC R11, c[0x0][0x238] ;  /* 0x00008e00ff0b7b82 */ /* 0x000e620000000800 */
[----:B------:R-:W-:Y:S04]  /*10e10*/  STL [R1+0x1f8c], R2 ;  /* 0x001f8c0201007387 */ /* 0x000fe80000100800 */
[----:B------:R3:W-:Y:S03]  /*10e20*/  STL [R1+0x1f88], R3 ;  /* 0x001f880301007387 */ /* 0x0007e60000100800 */
[----:B--2---:R-:W2:Y:S01]  /*10e30*/  LDC R8, c[0x0][0x238] ;  /* 0x00008e00ff087b82 */ /* 0x004ea20000000800 */
[----:B------:R-:W-:Y:S04]  /*10e40*/  STL [R1+0x1f94], R4 ;  /* 0x001f940401007387 */ /* 0x000fe80000100800 */
[----:B------:R4:W-:Y:S01]  /*10e50*/  STL [R1+0x1f90], R5 ;  /* 0x001f900501007387 */ /* 0x0009e20000100800 */
[----:B---3--:R-:W-:-:S02]  /*10e60*/  IMAD.WIDE R2, R10, 0x2, R20 ;  /* 0x000000020a027825 */ /* 0x008fc400078e0214 */
[----:B------:R-:W3:Y:S03]  /*10e70*/  LDC R10, c[0x0][0x238] ;  /* 0x00008e00ff0a7b82 */ /* 0x000ee60000000800 */
[----:B------:R-:W-:Y:S01]  /*10e80*/  STL [R1+0x1f9c], R2 ;  /* 0x001f9c0201007387 */ /* 0x000fe20000100800 */
[----:B----4-:R-:W-:-:S03]  /*10e90*/  IMAD.WIDE R4, R6, 0x2, R14 ;  /* 0x0000000206047825 */ /* 0x010fc600078e020e */
[----:B------:R4:W-:Y:S04]  /*10ea0*/  STL [R1+0x1f98], R3 ;  /* 0x001f980301007387 */ /* 0x0009e80000100800 */
[----:B------:R-:W-:Y:S04]  /*10eb0*/  STL [R1+0x1fa4], R4 ;  /* 0x001fa40401007387 */ /* 0x000fe80000100800 */
[----:B------:R0:W-:Y:S01]  /*10ec0*/  STL [R1+0x1fa0], R5 ;  /* 0x001fa00501007387 */ /* 0x0001e20000100800 */
[----:B--2---:R-:W-:Y:S02]  /*10ed0*/  IMAD.SHL.U32 R8, R8, 0x2, RZ ;  /* 0x0000000208087824 */ /* 0x004fe400078e00ff */
[----:B----4-:R-:W-:-:S05]  /*10ee0*/  IMAD.WIDE R2, R6, 0x2, R16 ;  /* 0x0000000206027825 */ /* 0x010fca00078e0210 */
[----:B------:R-:W-:Y:S01]  /*10ef0*/  STL [R1+0x1fac], R2 ;  /* 0x001fac0201007387 */ /* 0x000fe20000100800 */
[----:B0-----:R-:W-:-:S03]  /*10f00*/  IMAD.WIDE R4, R6, 0x2, R18 ;  /* 0x0000000206047825 */ /* 0x001fc600078e0212 */
[----:B------:R0:W-:Y:S01]  /*10f10*/  STL [R1+0x1fa8], R3 ;  /* 0x001fa80301007387 */ /* 0x0001e20000100800 */
[----:B------:R-:W-:-:S03]  /*10f20*/  IMAD.WIDE R6, R6, 0x2, R20 ;  /* 0x0000000206067825 */ /* 0x000fc600078e0214 */
[----:B------:R-:W-:Y:S04]  /*10f30*/  STL [R1+0x1fb4], R4 ;  /* 0x001fb40401007387 */ /* 0x000fe80000100800 */
        /* <DEDUP_REMOVED lines=9> */
[----:B------:R-:W-:Y:S01]  /*10fd0*/  IMAD R0, R250, 0x80, R250 ;  /* 0x00000080fa007824 */ /* 0x000fe200078e02fa */
[----:B------:R-:W-:Y:S03]  /*10fe0*/  STL [R1+0x1fcc], R2 ;  /* 0x001fcc0201007387 */ /* 0x000fe60000100800 */
[----:B------:R-:W-:Y:S01]  /*10ff0*/  IMAD.SHL.U32 R0, R0, 0x2, RZ ;  /* 0x0000000200007824 */ /* 0x000fe200078e00ff */
[----:B------:R0:W-:Y:S04]  /*11000*/  STL [R1+0x1fc8], R3 ;  /* 0x001fc80301007387 */ /* 0x0001e80000100800 */
        /* <DEDUP_REMOVED lines=8> */
[----:B0-----:R-:W-:-:S03]  /*11090*/  IMAD.WIDE R6, R8, 0x2, R18 ;  /* 0x0000000208067825 */ /* 0x001fc600078e0212 */
[----:B------:R-:W-:Y:S01]  /*110a0*/  STL [R1+0x1fec], R4 ;  /* 0x001fec0401007387 */ /* 0x000fe20000100800 */
[----:B------:R-:W-:-:S03]  /*110b0*/  IMAD.WIDE R8, R8, 0x2, R20 ;  /* 0x0000000208087825 */ /* 0x000fc600078e0214 */
[----:B------:R1:W-:Y:S01]  /*110c0*/  STL [R1+0x1fe8], R5 ;  /* 0x001fe80501007387 */ /* 0x0003e20000100800 */
[----:B---3--:R-:W-:-:S03]  /*110d0*/  IMAD.WIDE R2, R10, 0x2, R14 ;  /* 0x000000020a027825 */ /* 0x008fc600078e020e */
[----:B------:R-:W-:Y:S04]  /*110e0*/  STL [R1+0x1ff4], R6 ;  /* 0x001ff40601007387 */ /* 0x000fe80000100800 */
[----:B------:R0:W-:Y:S01]  /*110f0*/  STL [R1+0x1ff0], R7 ;  /* 0x001ff00701007387 */ /* 0x0001e20000100800 */
[----:B-1----:R-:W-:-:S03]  /*11100*/  IMAD.WIDE R4, R11, 0x2, R16 ;  /* 0x000000020b047825 */ /* 0x002fc600078e0210 */
[----:B------:R-:W-:Y:S04]  /*11110*/  STL [R1+0x1ffc], R8 ;  /* 0x001ffc0801007387 */ /* 0x000fe80000100800 */
[----:B------:R-:W-:Y:S01]  /*11120*/  STL [R1+0x1ff8], R9 ;  /* 0x001ff80901007387 */ /* 0x000fe20000100800 */
[----:B0-----:R-:W-:-:S03]  /*11130*/  IMAD.WIDE R6, R12, 0x2, R18 ;  /* 0x000000020c067825 */ /* 0x001fc600078e0212 */
[----:B------:R-:W-:Y:S04]  /*11140*/  STL [R1+0x2004], R2 ;  /* 0x0020040201007387 */ /* 0x000fe80000100800 */
[----:B------:R0:W-:Y:S04]  /*11150*/  STL [R1+0x2000], R3 ;  /* 0x0020000301007387 */ /* 0x0001e80000100800 */
[----:B------:R1:W-:Y:S04]  /*11160*/  STL [R1+0x200c], R4 ;  /* 0x00200c0401007387 */ /* 0x0003e80000100800 */
[----:B------:R-:W-:Y:S01]  /*11170*/  STL [R1+0x2008], R5 ;  /* 0x0020080501007387 */ /* 0x000fe20000100800 */
[----:B0-----:R-:W-:-:S03]  /*11180*/  IMAD.WIDE R2, R22, 0x2, R20 ;  /* 0x0000000216027825 */ /* 0x001fc600078e0214 */
[----:B------:R-:W-:Y:S04]  /*11190*/  STL [R1+0x2014], R6 ;  /* 0x0020140601007387 */ /* 0x000fe80000100800 */
[----:B------:R-:W-:Y:S04]  /*111a0*/  STL [R1+0x2010], R7 ;  /* 0x0020100701007387 */ /* 0x000fe80000100800 */
[----:B------:R-:W-:Y:S04]  /*111b0*/  STL [R1+0x201c], R2 ;  /* 0x00201c0201007387 */ /* 0x000fe80000100800 */
[----:B------:R0:W-:Y:S04]  /*111c0*/  STL [R1+0x2018], R3 ;  /* 0x0020180301007387 */ /* 0x0001e80000100800 */
[----:B------:R2:W-:Y:S04]  /*111d0*/  STL [R1+0xa5c], RZ ;  /* 0x000a5cff01007387 */ /* 0x0005e80000100800 */
        /* <DEDUP_REMOVED lines=256> */
[----:B------:R2:W-:Y:S04]  /*121e0*/  STL [R1], RZ ;  /* 0x000000ff01007387 */ /* 0x0005e80000100800 */
        /* <DEDUP_REMOVED lines=62> */
[----:B------:R2:W-:Y:S01]  /*125d0*/  STL [R1+0xfc], RZ ;  /* 0x0000fcff01007387 */ /* 0x0005e20000100800 */
[----:B------:R-:W-:Y:S01]  /*125e0*/  UIADD3.64 UR10, UR4, 0x380, URZ ;  /* 0x00000380040a7897 */ /* 0x000fe2000fffe03f */
[----:B-1----:R-:W-:Y:S01]  /*125f0*/  IMAD.SHL.U32 R4, R218, 0x80, RZ ;  /* 0x00000080da047824 */ /* 0x002fe200078e00ff */
[----:B------:R-:W-:Y:S01]  /*12600*/  UIADD3.64 UR10, UR4, 0x480, URZ ;  /* 0x00000480040a7897 */ /* 0x000fe2000fffe03f */
[----:B0-----:R-:W-:Y:S01]  /*12610*/  LOP3.LUT R3, R0, 0x407e, RZ, 0xc0, !PT ;  /* 0x0000407e00037812 */ /* 0x001fe200078ec0ff */
[----:B------:R-:W-:Y:S01]  /*12620*/  UIADD3.64 UR14, UR4, 0x400, URZ ;  /* 0x00000400040e7897 */ /* 0x000fe2000fffe03f */
[----:B------:R-:W-:Y:S01]  /*12630*/  IMAD.SHL.U32 R11, R216, 0x80, RZ ;  /* 0x00000080d80b7824 */ /* 0x000fe200078e00ff */
[----:B------:R-:W-:Y:S01]  /*12640*/  UIADD3.64 UR10, UR4, 0x580, URZ ;  /* 0x00000580040a7897 */ /* 0x000fe2000fffe03f */
[----:B------:R-:W-:Y:S01]  /*12650*/  SHF.R.S32.HI R2, RZ, 0x1f, R4 ;  /* 0x0000001fff027819 */ /* 0x000fe20000011404 */
[----:B------:R-:W-:Y:S01]  /*12660*/  UIADD3.64 UR14, UR4, 0x500, URZ ;  /* 0x00000500040e7897 */ /* 0x000fe2000fffe03f */
[C---:B------:R-:W-:Y:S01]  /*12670*/  IMAD.SHL.U32 R216, R4.reuse, 0x2, RZ ;  /* 0x0000000204d87824 */ /* 0x040fe200078e00ff */
[----:B------:R-:W-:Y:S01]  /*12680*/  UIADD3.64 UR10, UR4, 0x680, URZ ;  /* 0x00000680040a7897 */ /* 0x000fe2000fffe03f */
[----:B------:R-:W-:Y:S01]  /*12690*/  SHF.L.U64.HI R2, R4, 0x1, R2 ;  /* 0x0000000104027819 */ /* 0x000fe20000010202 */
[----:B------:R-:W-:Y:S01]  /*126a0*/  UIADD3.64 UR14, UR4, 0x600, URZ ;  /* 0x00000600040e7897 */ /* 0x000fe2000fffe03f */
[----:B------:R-:W-:Y:S01]  /*126b0*/  SHF.R.S32.HI R0, RZ, 0x7, R217 ;  /* 0x00000007ff007819 */ /* 0x000fe200000114d9 */
[----:B------:R-:W-:Y:S01]  /*126c0*/  UIADD3.64 UR10, UR4, 0x780, URZ ;  /* 0x00000780040a7897 */ /* 0x000fe2000fffe03f */
[C---:B------:R-:W-:Y:S01]  /*126d0*/  LOP3.LUT R9, R3.reuse, 0x10, RZ, 0x3c, !PT ;  /* 0x0000001003097812 */ /* 0x040fe200078e3cff */
        /* <DEDUP_REMOVED lines=9> */
[----:B------:R-:W-:Y:S01]  /*12770*/  LOP3.LUT R4, R3, 0x60, RZ, 0x3c, !PT ;  /* 0x0000006003047812 */ /* 0x000fe200078e3cff */
[----:B------:R-:W-:Y:S01]  /*12780*/  UIADD3.64 UR10, UR4, 0xa80, URZ ;  /* 0x00000a80040a7897 */ /* 0x000fe2000fffe03f */
[----:B------:R-:W-:Y:S01]  /*12790*/  IMAD.IADD R10, R251, 0x1, R3 ;  /* 0x00000001fb0a7824 */ /* 0x000fe200078e0203 */
[----:B------:R-:W-:Y:S01]  /*127a0*/  UIADD3.64 UR14, UR4, 0xa00, URZ ;  /* 0x00000a00040e7897 */ /* 0x000fe2000fffe03f */
[----:B------:R-:W-:Y:S01]  /*127b0*/  SHF.R.S32.HI R0, RZ, 0x1f, R11 ;  /* 0x0000001fff007819 */ /* 0x000fe2000001140b */
[----:B------:R-:W-:Y:S01]  /*127c0*/  UIADD3.64 UR10, UR4, 0xb80, URZ ;  /* 0x00000b80040a7897 */ /* 0x000fe2000fffe03f */
[----:B------:R-:W-:Y:S01]  /*127d0*/  LOP3.LUT R3, R3, 0x70, RZ, 0x3c, !PT ;  /* 0x0000007003037812 */ /* 0x000fe200078e3cff */
[----:B------:R-:W-:Y:S01]  /*127e0*/  UIADD3.64 UR14, UR4, 0xb00, URZ ;  /* 0x00000b00040e7897 */ /* 0x000fe2000fffe03f */
[C---:B------:R-:W-:Y:S01]  /*127f0*/  SHF.L.U64.HI R0, R11.reuse, 0x1, R0 ;  /* 0x000000010b007819 */ /* 0x040fe20000010200 */
[----:B------:R-:W-:Y:S01]  /*12800*/  UIADD3.64 UR10, UR4, 0xc80, URZ ;  /* 0x00000c80040a7897 */ /* 0x000fe2000fffe03f */
[----:B------:R-:W-:Y:S01]  /*12810*/  IMAD.SHL.U32 R11, R11, 0x2, RZ ;  /* 0x000000020b0b7824 */ /* 0x000fe200078e00ff */
[----:B------:R-:W-:Y:S01]  /*12820*/  UIADD3.64 UR14, UR4, 0xc00, URZ ;  /* 0x00000c00040e7897 */ /* 0x000fe2000fffe03f */
[C---:B------:R-:W-:Y:S01]  /*12830*/  IMAD.IADD R9, R251.reuse, 0x1, R9 ;  /* 0x00000001fb097824 */ /* 0x040fe200078e0209 */
        /* <DEDUP_REMOVED lines=11> */
[----:B------:R-:W-:Y:S01]  /*128f0*/  IMAD.IADD R3, R251, 0x1, R3 ;  /* 0x00000001fb037824 */ /* 0x000fe200078e0203 */
[----:B------:R-:W-:Y:S01]  /*12900*/  UIADD3.64 UR10, UR4, 0x1000, URZ ;  /* 0x00001000040a7897 */ /* 0x000fe2000fffe03f */
[----:B------:R-:W-:Y:S01]  /*12910*/  CS2R R108, SRZ ;  /* 0x00000000006c7805 */ /* 0x000fe2000001ff00 */
        /* <DEDUP_REMOVED lines=67> */
[----:B------:R-:W-:Y:S01]  /*12d50*/  CS2R R86, SRZ ;  /* 0x0000000000567805 */ /* 0x000fe2000001ff00 */
[----:B------:R-:W-:Y:S02]  /*12d60*/  UIADD3.64 UR18, UR4, 0x1800, URZ ;  /* 0x0000180004127897 */ /* 0x000fe4000fffe03f */
[----:B------:R-:W-:Y:S02]  /*12d70*/  UIADD3.64 UR14, UR4, 0x1880, URZ ;  /* 0x00001880040e7897 */ /* 0x000fe4000fffe03f */
[----:B------:R-:W-:Y:S02]  /*12d80*/  UIADD3.64 UR10, UR4, 0x1900, URZ ;  /* 0x00001900040a7897 */ /* 0x000fe4000fffe03f */
[----:B------:R-:W-:Y:S02]  /*12d90*/  UIADD3.64 UR18, UR4, 0x1980, URZ ;  /* 0x0000198004127897 */ /* 0x000fe4000fffe03f */
[----:B------:R-:W-:-:S02]  /*12da0*/  UIADD3.64 UR14, UR4, 0x1a00, URZ ;  /* 0x00001a00040e7897 */ /* 0x000fc4000fffe03f */
[----:B------:R-:W-:Y:S02]  /*12db0*/  UIADD3.64 UR10, UR4, 0x1a80, URZ ;  /* 0x00001a80040a7897 */ /* 0x000fe4000fffe03f */
        /* <DEDUP_REMOVED lines=8> */
[----:B------:R-:W-:Y:S01]  /*12e40*/  UIADD3.64 UR28, UR4, 0x300, URZ ;  /* 0x00000300041c7897 */ /* 0x000fe2000fffe03f */
[----:B------:R-:W-:Y:S01]  /*12e50*/  UMOV UR35, 0x40000040 ;  /* 0x4000004000237882 */ /* 0x000fe20000000000 */
        /* <DEDUP_REMOVED lines=11> */
[----:B--2---:R-:W-:-:S12]  /*12f10*/  UIADD3.64 UR30, UR6, 0x404, URZ ;  /* 0x00000404061e7897 */ /* 0x004fd8000fffe03f */
.L_x_1:
[----:B------:R-:W-:Y:S01]  /*12f20*/  STL [R1+0x29cc], R14 ;  /* 0x0029cc0e01007387 */ /* 0x000fe20000100800 */
[----:B------:R-:W0:Y:S03]  /*12f30*/  LDC R12, c[0x0][0x230] ;  /* 0x00008c00ff0c7b82 */ /* 0x000e260000000800 */
[----:B------:R-:W-:Y:S04]  /*12f40*/  STL [R1+0x29c8], R15 ;  /* 0x0029c80f01007387 */ /* 0x000fe80000100800 */
[----:B-----5:R-:W-:Y:S04]  /*12f50*/  STL [R1+0x2874], R252 ;  /* 0x002874fc01007387 */ /* 0x020fe80000100800 */
[----:B------:R-:W-:Y:S04]  /*12f60*/  STL [R1+0x287c], R252 ;  /* 0x00287cfc01007387 */ /* 0x000fe80000100800 */
        /* <DEDUP_REMOVED lines=126> */
[----:B------:R-:W-:Y:S04]  /*13750*/  STL.64 [R1+0x2410], R214 ;  /* 0x002410d601007387 */ /* 0x000fe80000100a00 */
        /* <DEDUP_REMOVED lines=58> */
[----:B------:R-:W-:Y:S04]  /*13b00*/  STL [R1+0x2424], R98 ;  /* 0x0024246201007387 */ /* 0x000fe80000100800 */
[----:B------:R-:W-:Y:S04]  /*13b10*/  STL [R1+0x2420], R99 ;  /* 0x0024206301007387 */ /* 0x000fe80000100800 */
        /* <DEDUP_REMOVED lines=15> */
[----:B------:R1:W-:Y:S04]  /*13c10*/  STL.64 [R1+0x2210], R86 ;  /* 0x0022105601007387 */ /* 0x0003e80000100a00 */
[----:B-1----:R-:W0:Y:S01]  /*13c20*/  LDL.LU R87, [R1+0xa5c] ;  /* 0x000a5c0001577983 */ /* 0x002e220000300800 */
[----:B------:R-:W-:-:S02]  /*13c30*/  PRMT R22, RZ, 0x7610, R22 ;  /* 0x00007610ff167816 */ /* 0x000fc40000000016 */
[----:B------:R-:W-:Y:S01]  /*13c40*/  PRMT R14, RZ, 0x7610, R14 ;  /* 0x00007610ff0e7816 */ /* 0x000fe2000000000e */
[----:B------:R1:W-:Y:S01]  /*13c50*/  STL.64 [R1+0x2208], R84 ;  /* 0x0022085401007387 */ /* 0x0003e20000100a00 */
[----:B------:R-:W-:-:S03]  /*13c60*/  PRMT R15, RZ, 0x7610, R15 ;  /* 0x00007610ff0f7816 */ /* 0x000fc6000000000f */
        /* <DEDUP_REMOVED lines=56> */
[----:B------:R-:W-:Y:S04]  /*13ff0*/  STL.64 [R1+0x2168], R44 ;  /* 0x0021682c01007387 */ /* 0x000fe80000100a00 */
[----:B------:R-:W-:Y:S04]  /*14000*/  STL [R1+0x24e8], R44 ;  /* 0x0024e82c01007387 */ /* 0x000fe80000100800 */
[----:B------:R-:W-:Y:S04]  /*14010*/  STL.64 [R1+0x2160], R42 ;  /* 0x0021602a01007387 */ /* 0x000fe80000100a00 */
[----:B------:R-:W-:Y:S04]  /*14020*/  STL.64 [R1+0x2158], R40 ;  /* 0x0021582801007387 */ /* 0x000fe80000100a00 */
        /* <DEDUP_REMOVED lines=8> */
[----:B------:R-:W-:Y:S01]  /*140b0*/  STL.64 [R1+0x2120], R26 ;  /* 0x0021201a01007387 */ /* 0x000fe20000100a00 */
[----:B0-----:R-:W-:-:S03]  /*140c0*/  IMAD R12, R87, -0x80, R12 ;  /* 0xffffff80570c7824 */ /* 0x001fc600078e020c */
[----:B------:R-:W-:Y:S02]  /*140d0*/  STL [R1+0x24f4], R26 ;  /* 0x0024f41a01007387 */ /* 0x000fe40000100800 */
[----:B------:R-:W-:Y:S02]  /*140e0*/  ISETP.GT.AND P0, PT, R12, RZ, PT ;  /* 0x000000ff0c00720c */ /* 0x000fe40003f04270 */
[----:B------:R-:W-:Y:S01]  /*140f0*/  STL.64 [R1+0x2118], R24 ;  /* 0x0021181801007387 */ /* 0x000fe20000100a00 */
[----:B-1----:R-:W-:-:S03]  /*14100*/  MOV R84, UR49 ;  /* 0x0000003100547c02 */ /* 0x002fc60008000f00 */
[----:B------:R-:W-:Y:S01]  /*14110*/  STL [R1+0x24f8], R25 ;  /* 0x0024f81901007387 */ /* 0x000fe20000100800 */
[----:B------:R-:W-:-:S03]  /*14120*/  MOV R85, UR48 ;  /* 0x0000003000557c02 */ /* 0x000fc60008000f00 */
[----:B------:R0:W-:Y:S04]  /*14130*/  STL [R1+0x2110], R0 ;  /* 0x0021100001007387 */ /* 0x0001e80000100800 */
[----:B------:R-:W2:Y:S04]  /*14140*/  @P0 LDG.E.U16 R22, desc[UR60][R20.64] ;  /* 0x0000003c14160981 */ /* 0x000ea8000c1e1500 */
[----:B------:R-:W3:Y:S04]  /*14150*/  @P0 LDG.E.U16 R14, desc[UR60][R18.64] ;  /* 0x0000003c120e0981 */ /* 0x000ee8000c1e1500 */
[----:B------:R-:W4:Y:S01]  /*14160*/  @P0 LDG.E.U16 R15, desc[UR60][R16.64] ;  /* 0x0000003c100f0981 */ /* 0x000f22000c1e1500 */
[----:B------:R-:W-:-:S03]  /*14170*/  MOV R86, UR53 ;  /* 0x0000003500567c02 */ /* 0x000fc60008000f00 */
[----:B------:R-:W4:Y:S01]  /*14180*/  LDL.LU R216, [R1+0x1068] ;  /* 0x0010680001d87983 */ /* 0x000f220000300800 */
[----:B0-----:R-:W-:-:S03]  /*14190*/  MOV R0, UR57 ;  /* 0x0000003900007c02 */ /* 0x001fc60008000f00 */
[----:B------:R0:W-:Y:S01]  /*141a0*/  STL [R1+0x20fc], R2 ;  /* 0x0020fc0201007387 */ /* 0x0001e20000100800 */
[----:B------:R-:W-:-:S03]  /*141b0*/  MOV R11, UR52 ;  /* 0x00000034000b7c02 */ /* 0x000fc60008000f00 */
[----:B0-----:R-:W4:Y:S01]  /*141c0*/  LDL.LU R2, [R1+0x1040] ;  /* 0x0010400001027983 */ /* 0x001f220000300800 */
[----:B------:R-:W-:-:S03]  /*141d0*/  ISETP.GT.AND P1, PT, R12, 0x1, PT ;  /* 0x000000010c00780c */ /* 0x000fc60003f24270 */
[----:B------:R-:W-:Y:S04]  /*141e0*/  STL [R1+0x2088], R13 ;  /* 0x0020880d01007387 */ /* 0x000fe80000100800 */
[----:B------:R-:W-:Y:S04]  /*141f0*/  STL [R1+0x24fc], R84 ;  /* 0x0024fc5401007387 */ /* 0x000fe80000100800 */
[----:B------:R-:W-:Y:S04]  /*14200*/  STL [R1+0x2500], R85 ;  /* 0x0025005501007387 */ /* 0x000fe80000100800 */
[----:B------:R-:W-:Y:S04]  /*14210*/  STL [R1+0x2504], R86 ;  /* 0x0025045601007387 */ /* 0x000fe80000100800 */
[----:B------:R-:W-:Y:S04]  /*14220*/  STL [R1+0x2508], R0 ;  /* 0x0025080001007387 */ /* 0x000fe80000100800 */
[----:B------:R0:W-:Y:S02]  /*14230*/  STL [R1+0x206c], R11 ;  /* 0x00206c0b01007387 */ /* 0x0001e40000100800 */
[----:B0-----:R-:W-:-:S05]  /*14240*/  MOV R11, UR56 ;  /* 0x00000038000b7c02 */ /* 0x001fca0008000f00 */
[----:B------:R-:W-:Y:S04]  /*14250*/  STL [R1+0x250c], R11 ;  /* 0x00250c0b01007387 */ /* 0x000fe80000100800 */
[----:B------:R-:W-:Y:S04]  /*14260*/  STL [R1+0x2510], R87 ;  /* 0x0025105701007387 */ /* 0x000fe80000100800 */
[----:B------:R-:W4:Y:S04]  /*14270*/  LDL R23, [R1+0x2018] ;  /* 0x0020180001177983 */ /* 0x000f280000100800 */
[----:B--2---:R0:W-:Y:S04]  /*14280*/  STL [R1+0xc40], R22 ;  /* 0x000c401601007387 */ /* 0x0041e80000100800 */
[----:B0-----:R-:W2:Y:S04]  /*14290*/  LDL R22, [R1+0x201c] ;  /* 0x00201c0001167983 */ /* 0x001ea80000100800 */
[----:B------:R-:W-:Y:S04]  /*142a0*/  STL [R1+0x2518], R20 ;  /* 0x0025181401007387 */ /* 0x000fe80000100800 */
[----:B------:R-:W-:Y:S04]  /*142b0*/  STL [R1+0x2514], R21 ;  /* 0x0025141501007387 */ /* 0x000fe80000100800 */
[----:B---3--:R0:W-:Y:S04]  /*142c0*/  STL [R1+0xc3c], R14 ;  /* 0x000c3c0e01007387 */ /* 0x0081e80000100800 */
[----:B0-----:R-:W3:Y:S04]  /*142d0*/  LDL.LU R14, [R1+0x29cc] ;  /* 0x0029cc00010e7983 */ /* 0x001ee80000300800 */
[----:B------:R-:W-:Y:S04]  /*142e0*/  STL [R1+0x2520], R18 ;  /* 0x0025201201007387 */ /* 0x000fe80000100800 */
[----:B------:R-:W-:Y:S04]  /*142f0*/  STL [R1+0x251c], R19 ;  /* 0x00251c1301007387 */ /* 0x000fe80000100800 */
[----:B----4-:R0:W-:Y:S04]  /*14300*/  STL [R1+0xc38], R15 ;  /* 0x000c380f01007387 */ /* 0x0101e80000100800 */
[----:B0-----:R-:W3:Y:S01]  /*14310*/  LDL.LU R15, [R1+0x29c8] ;  /* 0x0029c800010f7983 */ /* 0x001ee20000300800 */
[----:B------:R-:W-:-:S02]  /*14320*/  PRMT R252, RZ, 0x7610, R252 ;  /* 0x00007610fffc7816 */ /* 0x000fc400000000fc */
[----:B------:R-:W-:-:S06]  /*14330*/  PRMT R251, RZ, 0x7610, R251 ;  /* 0x00007610fffb7816 */ /* 0x000fcc00000000fb */
[----:B--2---:R-:W2:Y:S04]  /*14340*/  @P1 LDG.E.U16 R251, desc[UR60][R22.64] ;  /* 0x0000003c16fb1981 */ /* 0x004ea8000c1e1500 */
[----:B---3--:R-:W3:Y:S04]  /*14350*/  @P0 LDG.E.U16 R252, desc[UR60][R14.64] ;  /* 0x0000003c0efc0981 */ /* 0x008ee8000c1e1500 */
[----:B------:R-:W-:Y:S04]  /*14360*/  STL [R1+0x2528], R16 ;  /* 0x0025281001007387 */ /* 0x000fe80000100800 */
[----:B------:R-:W-:Y:S04]  /*14370*/  STL [R1+0x2524], R17 ;  /* 0x0025241101007387 */ /* 0x000fe80000100800 */
[----:B---3--:R0:W-:Y:S04]  /*14380*/  STL [R1+0xc34], R252 ;  /* 0x000c34fc01007387 */ /* 0x0081e80000100800 */
[----:B0-----:R-:W3:Y:S04]  /*14390*/  LDL.LU R252, [R1+0x29c4] ;  /* 0x0029c40001fc7983 */ /* 0x001ee80000300800 */
[----:B------:R-:W-:Y:S04]  /*143a0*/  STL [R1+0x2530], R14 ;  /* 0x0025300e01007387 */ /* 0x000fe80000100800 */
[----:B------:R-:W-:Y:S04]  /*143b0*/  STL [R1+0x252c], R15 ;  /* 0x00252c0f01007387 */ /* 0x000fe80000100800 */
[----:B--2---:R0:W-:Y:S04]  /*143c0*/  STL [R1+0xc30], R251 ;  /* 0x000c30fb01007387 */ /* 0x0041e80000100800 */
[----:B0-----:R-:W2:Y:S04]  /*143d0*/  LDL.LU R251, [R1+0x29c0] ;  /* 0x0029c00001fb7983 */ /* 0x001ea80000300800 */
[----:B------:R-:W4:Y:S04]  /*143e0*/  LDL R22, [R1+0x2010] ;  /* 0x0020100001167983 */ /* 0x000f280000100800 */
[----:B------:R-:W4:Y:S01]  /*143f0*/  LDL R23, [R1+0x2014] ;  /* 0x0020140001177983 */ /* 0x000f220000100800 */
[----:B---3--:R-:W-:-:S02]  /*14400*/  PRMT R252, RZ, 0x7610, R252 ;  /* 0x00007610fffc7816 */ /* 0x008fc400000000fc */
[----:B----4-:R-:W-:-:S04]  /*14410*/  @P1 LOP3.LUT R23, R23, R22, RZ, 0x3c, !PT ;  /* 0x0000001617171212 */ /* 0x010fc800078e3cff */
[----:B------:R-:W-:-:S04]  /*14420*/  @P1 LOP3.LUT R22, R23, R22, RZ, 0x3c, !PT ;  /* 0x0000001617161212 */ /* 0x000fc800078e3cff */
[----:B------:R-:W-:-:S05]  /*14430*/  @P1 LOP3.LUT R23, R23, R22, RZ, 0x3c, !PT ;  /* 0x0000001617171212 */ /* 0x000fca00078e3cff */
[----:B------:R-:W3:Y:S04]  /*14440*/  @P1 LDG.E.U16 R252, desc[UR60][R22.64] ;  /* 0x0000003c16fc1981 */ /* 0x000ee8000c1e1500 */
[----:B---3--:R0:W-:Y:S04]  /*14450*/  STL [R1+0xc2c], R252 ;  /* 0x000c2cfc01007387 */ /* 0x0081e80000100800 */
[----:B0-----:R-:W3:Y:S04]  /*14460*/  LDL.LU R252, [R1+0x29bc] ;  /* 0x0029bc0001fc7983 */ /* 0x001ee80000300800 */
[----:B------:R-:W4:Y:S04]  /*14470*/  LDL R22, [R1+0x2008] ;  /* 0x0020080001167983 */ /* 0x000f280000100800 */
[----:B------:R-:W4:Y:S01]  /*14480*/  LDL R23, [R1+0x200c] ;  /* 0x00200c0001177983 */ /* 0x000f220000100800 */
[----:B--2---:R-:W-:-:S02]  /*14490*/  PRMT R251, RZ, 0x7610, R251 ;  /* 0x00007610fffb7816 */ /* 0x004fc400000000fb */
[----:B----4-:R-:W-:-:S04]  /*144a0*/  @P1 LOP3.LUT R23, R23, R22, RZ, 0x3c, !PT ;  /* 0x0000001617171212 */ /* 0x010fc800078e3cff */
[----:B------:R-:W-:-:S04]  /*144b0*/  @P1 LOP3.LUT R22, R23, R22, RZ, 0x3c, !PT ;  /* 0x0000001617161212 */ /* 0x000fc800078e3cff */
[----:B------:R-:W-:-:S05]  /*144c0*/  @P1 LOP3.LUT R23, R23, R22, RZ, 0x3c, !PT ;  /* 0x0000001617171212 */ /* 0x000fca00078e3cff */
[----:B------:R-:W2:Y:S04]  /*144d0*/  @P1 LDG.E.U16 R251, desc[UR60][R22.64] ;  /* 0x0000003c16fb1981 */ /* 0x000ea8000c1e1500 */
        /* <DEDUP_REMOVED lines=8> */
[----:B------:R-:W3:Y:S01]  /*14560*/  @P1 LDG.E.U16 R252, desc[UR60][R22.64] ;  /* 0x0000003c16fc1981 */ /* 0x000ee2000c1e1500 */
[----:B------:R-:W-:-:S03]  /*14570*/  ISETP.GT.AND P0, PT, R12, 0x2, PT ;  /* 0x000000020c00780c */ /* 0x000fc60003f04270 */
        /* <DEDUP_REMOVED lines=115> */
[----:B------:R-:W-:-:S02]  /*14cb0*/  PRMT R48, RZ, 0x7610, R48 ;  /* 0x00007610ff307816 */ /* 0x000fc40000000030 */
[----:B----4-:R-:W-:-:S04]  /*14cc0*/  @P1 LOP3.LUT R23, R23, R22, RZ, 0x3c, !PT ;  /* 0x0000001617171212 */ /* 0x010fc800078e3cff */
[----:B------:R-:W-:-:S04]  /*14cd0*/  @P1 LOP3.LUT R22, R23, R22, RZ, 0x3c, !PT ;  /* 0x0000001617161212 */ /* 0x000fc800078e3cff */
[----:B------:R-:W-:-:S05]  /*14ce0*/  @P1 LOP3.LUT R23, R23, R22, RZ, 0x3c, !PT ;  /* 0x0000001617171212 */ /* 0x000fca00078e3cff */
[----:B------:R-:W4:Y:S04]  /*14cf0*/  @P1 LDG.E.U16 R48, desc[UR60][R22.64] ;  /* 0x0000003c16301981 */ /* 0x000f28000c1e1500 */
[----:B------:R-:W2:Y:S04]  /*14d00*/  LDL R22, [R1+0x1f90] ;  /* 0x001f900001167983 */ /* 0x000ea80000100800 */
[----:B------:R-:W2:Y:S01]  /*14d10*/  LDL R23, [R1+0x1f94] ;  /* 0x001f940001177983 */ /* 0x000ea20000100800 */
[----:B------:R-:W-:-:S03]  /*14d20*/  PRMT R49, RZ, 0x7610, R49 ;  /* 0x00007610ff317816 */ /* 0x000fc60000000031 */
[----:B----4-:R-:W-:Y:S01]  /*14d30*/  STL [R1+0x2534], R48 ;  /* 0x0025343001007387 */ /* 0x010fe20000100800 */
[----:B--2---:R-:W-:-:S04]  /*14d40*/  @P1 LOP3.LUT R23, R23, R22, RZ, 0x3c, !PT ;  /* 0x0000001617171212 */ /* 0x004fc800078e3cff */
[----:B------:R-:W-:-:S04]  /*14d50*/  @P1 LOP3.LUT R22, R23, R22, RZ, 0x3c, !PT ;  /* 0x0000001617161212 */ /* 0x000fc800078e3cff */
[----:B------:R-:W-:-:S05]  /*14d60*/  @P1 LOP3.LUT R23, R23, R22, RZ, 0x3c, !PT ;  /* 0x0000001617171212 */ /* 0x000fca00078e3cff */
[----:B------:R-:W2:Y:S04]  /*14d70*/  @P1 LDG.E.U16 R49, desc[UR60][R22.64] ;  /* 0x0000003c16311981 */ /* 0x000ea8000c1e1500 */
[----:B------:R-:W4:Y:S04]  /*14d80*/  LDL R22, [R1+0x1f88] ;  /* 0x001f880001167983 */ /* 0x000f280000100800 */
[----:B------:R-:W4:Y:S01]  /*14d90*/  LDL R23, [R1+0x1f8c] ;  /* 0x001f8c0001177983 */ /* 0x000f220000100800 */
[----:B------:R-:W-:-:S03]  /*14da0*/  PRMT R50, RZ, 0x7610, R50 ;  /* 0x00007610ff327816 */ /* 0x000fc60000000032 */
[----:B--2---:R-:W-:Y:S01]  /*14db0*/  STL [R1+0x2538], R49 ;  /* 0x0025383101007387 */ /* 0x004fe20000100800 */
[----:B----4-:R-:W-:-:S04]  /*14dc0*/  @P1 LOP3.LUT R23, R23, R22, RZ, 0x3c, !PT ;  /* 0x0000001617171212 */ /* 0x010fc800078e3cff */
        /* <DEDUP_REMOVED lines=13> */
[----:B------:R-:W-:Y:S02]  /*14ea0*/  ISETP.GT.AND P0, PT, R12, 0x6, PT ;  /* 0x000000060c00780c */ /* 0x000fe40003f04270 */
[----:B------:R-:W-:Y:S01]  /*14eb0*/  PRMT R45, RZ, 0x7610, R45 ;  /* 0x00007610ff2d7816 */ /* 0x000fe2000000002d */
[----:B--2---:R-:W-:Y:S10]  /*14ec0*/  STL [R1+0x2540], R51 ;  /* 0x0025403301007387 */ /* 0x004ff40000100800 */
        /* <DEDUP_REMOVED lines=60> */
[----:B------:R0:W2:Y:S04]  /*15290*/  @P1 LDG.E.U16 R160, desc[UR60][R22.64] ;  /* 0x0000003c16a01981 */ /* 0x0000a8000c1e1500 */
[----:B------:R-:W0:Y:S04]  /*152a0*/  LDL R22, [R1+0x1f38] ;  /* 0x001f380001167983 */ /* 0x000e280000100800 */
[----:B------:R-:W0:Y:S01]  /*152b0*/  LDL R23, [R1+0x1f3c] ;  /* 0x001f3c0001177983 */ /* 0x000e220000100800 */
[----:B------:R-:W-:Y:S02]  /*152c0*/  ISETP.GT.AND P0, PT, R12, 0x8, PT ;  /* 0x000000080c00780c */ /* 0x000fe40003f04270 */
[----:B------:R-:W-:-:S11]  /*152d0*/  PRMT R251, RZ, 0x7610, R251 ;  /* 0x00007610fffb7816 */ /* 0x000fd600000000fb */
[----:B0-----:R-:W-:-:S04]  /*152e0*/  @P0 LOP3.LUT R23, R23, R22, RZ, 0x3c, !PT ;  /* 0x0000001617170212 */ /* 0x001fc800078e3cff */
[----:B------:R-:W-:-:S04]  /*152f0*/  @P0 LOP3.LUT R22, R23, R22, RZ, 0x3c, !PT ;  /* 0x0000001617160212 */ /* 0x000fc800078e3cff */
[----:B------:R-:W-:-:S05]  /*15300*/  @P0 LOP3.LUT R23, R23, R22, RZ, 0x3c, !PT ;  /* 0x0000001617170212 */ /* 0x000fca00078e3cff */
[----:B------:R-:W4:Y:S04]  /*15310*/  @P0 LDG.E.U16 R251, desc[UR60][R22.64] ;  /* 0x0000003c16fb0981 */ /* 0x000f28000c1e1500 */
[----:B--2---:R-:W-:Y:S04]  /*15320*/  STL [R1+0x2560], R160 ;  /* 0x002560a001007387 */ /* 0x004fe80000100800 */
[----:B----4-:R0:W-:Y:S04]  /*15330*/  STL [R1+0xbb4], R251 ;  /* 0x000bb4fb01007387 */ /* 0x0101e80000100800 */
        /* <DEDUP_REMOVED lines=277> */
[----:B---3--:R-:W-:-:S11]  /*16490*/  PRMT R252, RZ, 0x7610, R252 ;  /* 0x00007610fffc7816 */ /* 0x008fd600000000fc */
[----:B0-----:R-:W-:-:S04]  /*164a0*/  @P0 LOP3.LUT R23, R23, R22, RZ, 0x3c, !PT ;  /* 0x0000001617170212 */ /* 0x001fc800078e3cff */
[----:B------:R-:W-:-:S04]  /*164b0*/  @P0 LOP3.LUT R22, R23, R22, RZ, 0x3c, !PT ;  /* 0x0000001617160212 */ /* 0x000fc800078e3cff */
[----:B------:R-:W-:-:S05]  /*164c0*/  @P0 LOP3.LUT R23, R23, R22, RZ, 0x3c, !PT ;  /* 0x0000001617170212 */ /* 0x000fca00078e3cff */
[----:B------:R-:W3:Y:S04]  /*164d0*/  @P0 LDG.E.U16 R252, desc[UR60][R22.64] ;  /* 0x0000003c16fc0981 */ /* 0x000ee8000c1e1500 */
[----:B--2---:R-:W-:Y:S04]  /*164e0*/  STL [R1+0x2590], R156 ;  /* 0x0025909c01007387 */ /* 0x004fe80000100800 */
[----:B---3--:R0:W-:Y:S04]  /*164f0*/  STL [R1+0xb24], R252 ;  /* 0x000b24fc01007387 */ /* 0x0081e80000100800 */
[----:B0-----:R-:W2:Y:S04]  /*16500*/  LDL.LU R252, [R1+0x2930] ;  /* 0x0029300001fc7983 */ /* 0x001ea80000300800 */
[----:B------:R-:W3:Y:S04]  /*16510*/  LDL R22, [R1+0x1e30] ;  /* 0x001e300001167983 */ /* 0x000ee80000100800 */
[----:B------:R-:W3:Y:S01]  /*16520*/  LDL R23, [R1+0x1e34] ;  /* 0x001e340001177983 */ /* 0x000ee20000100800 */
[----:B------:R-:W-:-:S02]  /*16530*/  PRMT R251, RZ, 0x7610, R251 ;  /* 0x00007610fffb7816 */ /* 0x000fc400000000fb */
[----:B---3--:R-:W-:-:S04]  /*16540*/  @P0 LOP3.LUT R23, R23, R22, RZ, 0x3c, !PT ;  /* 0x0000001617170212 */ /* 0x008fc800078e3cff */
        /* <DEDUP_REMOVED lines=164> */
[----:B------:R-:W-:-:S02]  /*16f90*/  PRMT R156, RZ, 0x7610, R156 ;  /* 0x00007610ff9c7816 */ /* 0x000fc4000000009c */
[----:B----4-:R-:W-:-:S04]  /*16fa0*/  @P0 LOP3.LUT R23, R23, R22, RZ, 0x3c, !PT ;  /* 0x0000001617170212 */ /* 0x010fc800078e3cff */
[----:B------:R-:W-:-:S04]  /*16fb0*/  @P0 LOP3.LUT R22, R23, R22, RZ, 0x3c, !PT ;  /* 0x0000001617160212 */ /* 0x000fc800078e3cff */
[----:B------:R-:W-:-:S05]  /*16fc0*/  @P0 LOP3.LUT R23, R23, R22, RZ, 0x3c, !PT ;  /* 0x0000001617170212 */ /* 0x000fca00078e3cff */
[----:B------:R-:W4:Y:S04]  /*16fd0*/  @P0 LDG.E.U16 R156, desc[UR60][R22.64] ;  /* 0x0000003c169c0981 */ /* 0x000f28000c1e1500 */
[----:B------:R-:W3:Y:S04]  /*16fe0*/  LDL R22, [R1+0x1d98] ;  /* 0x001d980001167983 */ /* 0x000ee80000100800 */
[----:B------:R-:W3:Y:S01]  /*16ff0*/  LDL R23, [R1+0x1d9c] ;  /* 0x001d9c0001177983 */ /* 0x000ee20000100800 */
[----:B------:R-:W-:Y:S02]  /*17000*/  ISETP.GT.AND P1, PT, R12, 0x15, PT ;  /* 0x000000150c00780c */ /* 0x000fe40003f24270 */
[----:B------:R-:W-:Y:S01]  /*17010*/  PRMT R56, RZ, 0x7610, R56 ;  /* 0x00007610ff387816 */ /* 0x000fe20000000038 */
[----:B----4-:R-:W-:Y:S10]  /*17020*/  STL [R1+0x2594], R156 ;  /* 0x0025949c01007387 */ /* 0x010ff40000100800 */
[----:B---3--:R-:W-:-:S04]  /*17030*/  @P1 LOP3.LUT R23, R23, R22, RZ, 0x3c, !PT ;  /* 0x0000001617171212 */ /* 0x008fc800078e3cff */
[----:B------:R-:W-:-:S04]  /*17040*/  @P1 LOP3.LUT R22, R23, R22, RZ, 0x3c, !PT ;  /* 0x0000001617161212 */ /* 0x000fc800078e3cff */
[----:B------:R-:W-:-:S05]  /*17050*/  @P1 LOP3.LUT R23, R23, R22, RZ, 0x3c, !PT ;  /* 0x0000001617171212 */ /* 0x000fca00078e3cff */
[----:B------:R-:W3:Y:S04]  /*17060*/  @P1 LDG.E.U16 R56, desc[UR60][R22.64] ;  /* 0x0000003c16381981 */ /* 0x000ee8000c1e1500 */
[----:B------:R-:W4:Y:S04]  /*17070*/  LDL R22, [R1+0x1d90] ;  /* 0x001d900001167983 */ /* 0x000f280000100800 */
[----:B------:R-:W4:Y:S01]  /*17080*/  LDL R23, [R1+0x1d94] ;  /* 0x001d940001177983 */ /* 0x000f220000100800 */
[----:B------:R-:W-:-:S03]  /*17090*/  PRMT R57, RZ, 0x7610, R57 ;  /* 0x00007610ff397816 */ /* 0x000fc60000000039 */
[----:B---3--:R-:W-:Y:S01]  /*170a0*/  STL [R1+0x2598], R56 ;  /* 0x0025983801007387 */ /* 0x008fe20000100800 */
[----:B----4-:R-:W-:-:S04]  /*170b0*/  @P1 LOP3.LUT R23, R23, R22, RZ, 0x3c, !PT ;  /* 0x0000001617171212 */ /* 0x010fc800078e3cff */
        /* <DEDUP_REMOVED lines=21> */
[----:B------:R-:W-:Y:S02]  /*17210*/  ISETP.GT.AND P0, PT, R12, 0x16, PT ;  /* 0x000000160c00780c */ /* 0x000fe40003f04270 */
[----:B------:R-:W-:Y:S01]  /*17220*/  PRMT R24, RZ, 0x7610, R24 ;  /* 0x00007610ff187816 */ /* 0x000fe20000000018 */
[----:B---3--:R-:W-:Y:S10]  /*17230*/  STL [R1+0x25a4], R59 ;  /* 0x0025a43b01007387 */ /* 0x008ff40000100800 */
        /* <DEDUP_REMOVED lines=60> */
[----:B------:R0:W3:Y:S04]  /*17600*/  @P1 LDG.E.U16 R152, desc[UR60][R22.64] ;  /* 0x0000003c16981981 */ /* 0x0000e8000c1e1500 */
        /* <DEDUP_REMOVED lines=8> */
[----:B---3--:R-:W-:Y:S04]  /*17690*/  STL [R1+0x25c8], R152 ;  /* 0x0025c89801007387 */ /* 0x008fe80000100800 */
[----:B----4-:R0:W-:Y:S04]  /*176a0*/  STL [R1+0xa94], R251 ;  /* 0x000a94fb01007387 */ /* 0x0101e80000100800 */
        /* <DEDUP_REMOVED lines=25> */
[----:B------:R-:W2:Y:S01]  /*17840*/  @P0 LDG.E.U16 R252, desc[UR60][R22.64] ;  /* 0x0000003c16fc0981 */ /* 0x000ea2000c1e1500 */
[----:B------:R-:W-:-:S03]  /*17850*/  ISETP.GT.AND P1, PT, R12, 0x19, PT ;  /* 0x000000190c00780c */ /* 0x000fc60003f24270 */
        /* <DEDUP_REMOVED lines=122> */
[----:B------:R-:W-:-:S03]  /*18000*/  PRMT R158, RZ, 0x7610, R158 ;  /* 0x00007610ff9e7816 */ /* 0x000fc6000000009e */
[----:B----4-:R-:W-:Y:S01]  /*18010*/  STL [R1+0x25cc], R157 ;  /* 0x0025cc9d01007387 */ /* 0x010fe20000100800 */
        /* <DEDUP_REMOVED lines=122> */
[----:B--2---:R-:W-:-:S11]  /*187c0*/  PRMT R252, RZ, 0x7610, R252 ;  /* 0x00007610fffc7816 */ /* 0x004fd600000000fc */
[----:B0-----:R-:W-:-:S04]  /*187d0*/  @P0 LOP3.LUT R23, R23, R22, RZ, 0x3c, !PT ;  /* 0x0000001617170212 */ /* 0x001fc800078e3cff */
[----:B------:R-:W-:-:S04]  /*187e0*/  @P0 LOP3.LUT R22, R23, R22, RZ, 0x3c, !PT ;  /* 0x0000001617160212 */ /* 0x000fc800078e3cff */
[----:B------:R-:W-:-:S05]  /*187f0*/  @P0 LOP3.LUT R23, R23, R22, RZ, 0x3c, !PT ;  /* 0x0000001617170212 */ /* 0x000fca00078e3cff */
[----:B------:R-:W2:Y:S04]  /*18800*/  @P0 LDG.E.U16 R252, desc[UR60][R22.64] ;  /* 0x0000003c16fc0981 */ /* 0x000ea8000c1e1500 */
[----:B---3--:R-:W-:Y:S04]  /*18810*/  STL [R1+0x2608], R148 ;  /* 0x0026089401007387 */ /* 0x008fe80000100800 */
[----:B--2---:R0:W-:Y:S04]  /*18820*/  STL [R1+0xa00], R252 ;  /* 0x000a00fc01007387 */ /* 0x0041e80000100800 */
        /* <DEDUP_REMOVED lines=128> */
[----:B----4-:R0:W-:Y:S04]  /*19030*/  STL [R1+0x9c8], R250 ;  /* 0x0009c8fa01007387 */ /* 0x0101e80000100800 */
[----:B0-----:R-:W4:Y:S04]  /*19040*/  LDL.LU R250, [R1+0x286c] ;  /* 0x00286c0001fa7983 */ /* 0x001f280000300800 */
[----:B------:R-:W2:Y:S04]  /*19050*/  LDL R22, [R1+0x1bc0] ;  /* 0x001bc00001167983 */ /* 0x000ea80000100800 */
[----:B------:R-:W2:Y:S01]  /*19060*/  LDL R23, [R1+0x1bc4] ;  /* 0x001bc40001177983 */ /* 0x000ea20000100800 */
[----:B------:R-:W-:-:S02]  /*19070*/  PRMT R249, RZ, 0x7610, R249 ;  /* 0x00007610fff97816 */ /* 0x000fc400000000f9 */
[----:B--2---:R-:W-:-:S04]  /*19080*/  @P1 LOP3.LUT R23, R23, R22, RZ, 0x3c, !PT ;  /* 0x0000001617171212 */ /* 0x004fc800078e3cff */
[----:B------:R-:W-:-:S04]  /*19090*/  @P1 LOP3.LUT R22, R23, R22, RZ, 0x3c, !PT ;  /* 0x0000001617161212 */ /* 0x000fc800078e3cff */
[----:B------:R-:W-:-:S05]  /*190a0*/  @P1 LOP3.LUT R23, R23, R22, RZ, 0x3c, !PT ;  /* 0x0000001617171212 */ /* 0x000fca00078e3cff */
[----:B------:R-:W2:Y:S01]  /*190b0*/  @P1 LDG.E.U16 R249, desc[UR60][R22.64] ;  /* 0x0000003c16f91981 */ /* 0x000ea2000c1e1500 */
[----:B------:R-:W-:-:S03]  /*190c0*/  ISETP.GT.AND P0, PT, R12, 0x24, PT ;  /* 0x000000240c00780c */ /* 0x000fc60003f04270 */
        /* <DEDUP_REMOVED lines=158> */
[----:B------:R-:W2:Y:S04]  /*19ab0*/  @P0 LDG.E.U16 R246, desc[UR60][R22.64] ;  /* 0x0000003c16f60981 */ /* 0x000ea8000c1e1500 */
        /* <DEDUP_REMOVED lines=45> */
[----:B------:R-:W4:Y:S01]  /*19d90*/  @P1 LDG.E.U16 R241, desc[UR60][R22.64] ;  /* 0x0000003c16f11981 */ /* 0x000f22000c1e1500 */
[----:B------:R-:W-:-:S03]  /*19da0*/  ISETP.GT.AND P0, PT, R12, 0x2a, PT ;  /* 0x0000002a0c00780c */ /* 0x000fc60003f04270 */
        /* <DEDUP_REMOVED lines=321> */
[----:B------:R0:W3:Y:S04]  /*1b1c0*/  @P1 LDG.E.U16 R29, desc[UR60][R22.64] ;  /* 0x0000003c161d1981 */ /* 0x0000e8000c1e1500 */
[----:B------:R-:W0:Y:S04]  /*1b1d0*/  LDL R22, [R1+0x19d0] ;  /* 0x0019d00001167983 */ /* 0x000e280000100800 */
[----:B------:R-:W0:Y:S01]  /*1b1e0*/  LDL R23, [R1+0x19d4] ;  /* 0x0019d40001177983 */ /* 0x000e220000100800 */
[----:B------:R-:W-:Y:S02]  /*1b1f0*/  PRMT R42, RZ, 0x7610, R42 ;  /* 0x00007610ff2a7816 */ /* 0x000fe4000000002a */
[----:B0-----:R-:W-:-:S04]  /*1b200*/  @P1 LOP3.LUT R23, R23, R22, RZ, 0x3c, !PT ;  /* 0x0000001617171212 */ /* 0x001fc800078e3cff */
[----:B------:R-:W-:-:S04]  /*1b210*/  @P1 LOP3.LUT R22, R23, R22, RZ, 0x3c, !PT ;  /* 0x0000001617161212 */ /* 0x000fc800078e3cff */
[----:B------:R-:W-:Y:S01]  /*1b220*/  @P1 LOP3.LUT R23, R23, R22, RZ, 0x3c, !PT ;  /* 0x0000001617171212 */ /* 0x000fe200078e3cff */
[----:B---3--:R-:W-:Y:S04]  /*1b230*/  STL [R1+0x26a0], R29 ;  /* 0x0026a01d01007387 */ /* 0x008fe80000100800 */
[----:B------:R0:W3:Y:S04]  /*1b240*/  @P1 LDG.E.U16 R42, desc[UR60][R22.64] ;  /* 0x0000003c162a1981 */ /* 0x0000e8000c1e1500 */
[----:B------:R-:W0:Y:S04]  /*1b250*/  LDL R22, [R1+0x19c8] ;  /* 0x0019c80001167983 */ /* 0x000e280000100800 */
[----:B------:R-:W0:Y:S01]  /*1b260*/  LDL R23, [R1+0x19cc] ;  /* 0x0019cc0001177983 */ /* 0x000e220000100800 */
[----:B------:R-:W-:-:S02]  /*1b270*/  PRMT R148, RZ, 0x7610, R148 ;  /* 0x00007610ff947816 */ /* 0x000fc40000000094 */
        /* <DEDUP_REMOVED lines=15> */
[----:B------:R-:W-:-:S02]  /*1b370*/  ISETP.GT.AND P0, PT, R12, 0x34, PT ;  /* 0x000000340c00780c */ /* 0x000fc40003f04270 */
[----:B------:R-:W-:-:S11]  /*1b380*/  PRMT R161, RZ, 0x7610, R161 ;  /* 0x00007610ffa17816 */ /* 0x000fd600000000a1 */
        /* <DEDUP_REMOVED lines=210> */
[----:B------:R0:W2:Y:S04]  /*1c0b0*/  @P0 LDG.E.U16 R29, desc[UR60][R22.64] ;  /* 0x0000003c161d0981 */ /* 0x0000a8000c1e1500 */
[----:B------:R-:W0:Y:S04]  /*1c0c0*/  LDL R22, [R1+0x18f0] ;  /* 0x0018f00001167983 */ /* 0x000e280000100800 */
[----:B------:R-:W0:Y:S01]  /*1c0d0*/  LDL R23, [R1+0x18f4] ;  /* 0x0018f40001177983 */ /* 0x000e220000100800 */
[----:B------:R-:W-:Y:S02]  /*1c0e0*/  PRMT R140, RZ, 0x7610, R140 ;  /* 0x00007610ff8c7816 */ /* 0x000fe4000000008c */
[----:B0-----:R-:W-:-:S04]  /*1c0f0*/  @P0 LOP3.LUT R23, R23, R22, RZ, 0x3c, !PT ;  /* 0x0000001617170212 */ /* 0x001fc800078e3cff */
[----:B------:R-:W-:-:S04]  /*1c100*/  @P0 LOP3.LUT R22, R23, R22, RZ, 0x3c, !PT ;  /* 0x0000001617160212 */ /* 0x000fc800078e3cff */
[----:B------:R-:W-:Y:S01]  /*1c110*/  @P0 LOP3.LUT R23, R23, R22, RZ, 0x3c, !PT ;  /* 0x0000001617170212 */ /* 0x000fe200078e3cff */
[----:B--2---:R-:W-:Y:S04]  /*1c120*/  STL [R1+0x26f0], R29 ;  /* 0x0026f01d01007387 */ /* 0x004fe80000100800 */
[----:B------:R0:W2:Y:S04]  /*1c130*/  @P0 LDG.E.U16 R140, desc[UR60][R22.64] ;  /* 0x0000003c168c0981 */ /* 0x0000a8000c1e1500 */
[----:B------:R-:W0:Y:S04]  /*1c140*/  LDL R22, [R1+0x18e8] ;  /* 0x0018e80001167983 */ /* 0x000e280000100800 */
[----:B------:R-:W0:Y:S01]  /*1c150*/  LDL R23, [R1+0x18ec] ;  /* 0x0018ec0001177983 */ /* 0x000e220000100800 */
[----:B------:R-:W-:-:S02]  /*1c160*/  PRMT R141, RZ, 0x7610, R141 ;  /* 0x00007610ff8d7816 */ /* 0x000fc4000000008d */
        /* <DEDUP_REMOVED lines=15> */
[----:B------:R-:W-:-:S02]  /*1c260*/  ISETP.GT.AND P1, PT, R12, 0x3b, PT ;  /* 0x0000003b0c00780c */ /* 0x000fc40003f24270 */
[----:B------:R-:W-:-:S11]  /*1c270*/  PRMT R150, RZ, 0x7610, R150 ;  /* 0x00007610ff967816 */ /* 0x000fd60000000096 */
        /* <DEDUP_REMOVED lines=182> */
[----:B---3--:R0:W-:Y:S04]  /*1cde0*/  STL [R1+0x2784], R31 ;  /* 0x0027841f01007387 */ /* 0x0081e80000100800 */
[----:B0-----:R-:W3:Y:S01]  /*1cdf0*/  LDL R31, [R1+0x1824] ;  /* 0x00182400011f7983 */ /* 0x001ee20000100800 */
[----:B----4-:R-:W-:-:S04]  /*1ce00*/  @P0 LOP3.LUT R23, R23, R22, RZ, 0x3c, !PT ;  /* 0x0000001617170212 */ /* 0x010fc800078e3cff */
[----:B------:R-:W-:-:S04]  /*1ce10*/  @P0 LOP3.LUT R22, R23, R22, RZ, 0x3c, !PT ;  /* 0x0000001617160212 */ /* 0x000fc800078e3cff */
[----:B------:R-:W-:-:S05]  /*1ce20*/  @P0 LOP3.LUT R23, R23, R22, RZ, 0x3c, !PT ;  /* 0x0000001617170212 */ /* 0x000fca00078e3cff */
[----:B------:R3:W4:Y:S04]  /*1ce30*/  @P0 LDG.E.U16 R34, desc[UR60][R22.64] ;  /* 0x0000003c16220981 */ /* 0x000728000c1e1500 */
[----:B------:R-:W2:Y:S01]  /*1ce40*/  LDL R23, [R1+0x1820] ;  /* 0x0018200001177983 */ /* 0x000ea20000100800 */
[----:B------:R-:W-:Y:S01]  /*1ce50*/  PRMT R9, RZ, 0x7610, R9 ;  /* 0x00007610ff097816 */ /* 0x000fe20000000009 */
[----:B---3--:R-:W-:Y:S02]  /*1ce60*/  @P0 IMAD.MOV.U32 R22, RZ, RZ, R31 ;  /* 0x000000ffff160224 */ /* 0x008fe400078e001f */
[----:B----4-:R0:W-:Y:S01]  /*1ce70*/  STL [R1+0x7f4], R34 ;  /* 0x0007f42201007387 */ /* 0x0101e20000100800 */
[----:B------:R-:W-:Y:S02]  /*1ce80*/  ISETP.GT.AND P1, PT, R12, 0x41, PT ;  /* 0x000000410c00780c */ /* 0x000fe40003f24270 */
[----:B------:R-:W-:Y:S01]  /*1ce90*/  PRMT R32, RZ, 0x7610, R32 ;  /* 0x00007610ff207816 */ /* 0x000fe20000000020 */
[----:B------:R-:W3:Y:S04]  /*1cea0*/  LDL R31, [R1+0x1804] ;  /* 0x00180400011f7983 */ /* 0x000ee80000100800 */
[----:B--2---:R1:W2:Y:S04]  /*1ceb0*/  @P0 LDG.E.U16 R9, desc[UR60][R22.64] ;  /* 0x0000003c16090981 */ /* 0x0042a8000c1e1500 */
[----:B0-----:R-:W4:Y:S04]  /*1cec0*/  LDL R34, [R1+0x180c] ;  /* 0x00180c0001227983 */ /* 0x001f280000100800 */
[----:B------:R-:W1:Y:S04]  /*1ced0*/  LDL R22, [R1+0x1818] ;  /* 0x0018180001167983 */ /* 0x000e680000100800 */
[----:B------:R-:W1:Y:S02]  /*1cee0*/  LDL R23, [R1+0x181c] ;  /* 0x00181c0001177983 */ /* 0x000e640000100800 */
[----:B-1----:R-:W-:-:S04]  /*1cef0*/  @P1 LOP3.LUT R23, R23, R22, RZ, 0x3c, !PT ;  /* 0x0000001617171212 */ /* 0x002fc800078e3cff */
[----:B------:R-:W-:-:S04]  /*1cf00*/  @P1 LOP3.LUT R22, R23, R22, RZ, 0x3c, !PT ;  /* 0x0000001617161212 */ /* 0x000fc800078e3cff */
[----:B------:R-:W-:Y:S01]  /*1cf10*/  @P1 LOP3.LUT R23, R23, R22, RZ, 0x3c, !PT ;  /* 0x0000001617171212 */ /* 0x000fe200078e3cff */
[----:B--2---:R0:W-:Y:S04]  /*1cf20*/  STL [R1+0x2788], R9 ;  /* 0x0027880901007387 */ /* 0x0041e80000100800 */
[----:B------:R1:W2:Y:S01]  /*1cf30*/  @P1 LDG.E.U16 R32, desc[UR60][R22.64] ;  /* 0x0000003c16201981 */ /* 0x0002a2000c1e1500 */
[----:B------:R-:W-:-:S03]  /*1cf40*/  PRMT R28, RZ, 0x7610, R28 ;  /* 0x00007610ff1c7816 */ /* 0x000fc6000000001c */
[----:B0-----:R-:W3:Y:S04]  /*1cf50*/  LDL R9, [R1+0x1800] ;  /* 0x0018000001097983 */ /* 0x001ee80000100800 */
[----:B------:R-:W1:Y:S04]  /*1cf60*/  LDL R22, [R1+0x1810] ;  /* 0x0018100001167983 */ /* 0x000e680000100800 */
[----:B------:R-:W1:Y:S02]  /*1cf70*/  LDL R23, [R1+0x1814] ;  /* 0x0018140001177983 */ /* 0x000e640000100800 */
[----:B-1----:R-:W-:-:S04]  /*1cf80*/  @P1 LOP3.LUT R23, R23, R22, RZ, 0x3c, !PT ;  /* 0x0000001617171212 */ /* 0x002fc800078e3cff */
[----:B------:R-:W-:-:S04]  /*1cf90*/  @P1 LOP3.LUT R22, R23, R22, RZ, 0x3c, !PT ;  /* 0x0000001617161212 */ /* 0x000fc800078e3cff */
[----:B------:R-:W-:Y:S01]  /*1cfa0*/  @P1 LOP3.LUT R23, R23, R22, RZ, 0x3c, !PT ;  /* 0x0000001617171212 */ /* 0x000fe200078e3cff */
[----:B--2---:R-:W-:Y:S04]  /*1cfb0*/  STL [R1+0x2754], R32 ;  /* 0x0027542001007387 */ /* 0x004fe80000100800 */
[----:B------:R4:W2:Y:S04]  /*1cfc0*/  @P1 LDG.E.U16 R28, desc[UR60][R22.64] ;  /* 0x0000003c161c1981 */ /* 0x0008a8000c1e1500 */
[----:B------:R-:W3:Y:S01]  /*1cfd0*/  LDL R23, [R1+0x1808] ;  /* 0x0018080001177983 */ /* 0x000ee20000100800 */
[----:B------:R-:W-:Y:S01]  /*1cfe0*/  PRMT R151, RZ, 0x7610, R151 ;  /* 0x00007610ff977816 */ /* 0x000fe20000000097 */
[----:B----4-:R-:W-:Y:S01]  /*1cff0*/  @P1 IMAD.MOV.U32 R22, RZ, RZ, R34 ;  /* 0x000000ffff161224 */ /* 0x010fe200078e0022 */
[----:B------:R-:W-:-:S04]  /*1d000*/  PRMT R8, RZ, 0x7610, R8 ;  /* 0x00007610ff087816 */ /* 0x000fc80000000008 */
[----:B---3--:R0:W3:Y:S04]  /*1d010*/  @P1 LDG.E.U16 R151, desc[UR60][R22.64] ;  /* 0x0000003c16971981 */ /* 0x0080e8000c1e1500 */
[----:B--2---:R-:W-:Y:S04]  /*1d020*/  STL [R1+0x2758], R28 ;  /* 0x0027581c01007387 */ /* 0x004fe80000100800 */
[----:B------:R-:W2:Y:S01]  /*1d030*/  LDL R34, [R1+0x17ec] ;  /* 0x0017ec0001227983 */ /* 0x000ea20000100800 */
[----:B0-----:R-:W-:Y:S02]  /*1d040*/  @P1 IMAD.MOV.U32 R22, RZ, RZ, R31 ;  /* 0x000000ffff161224 */ /* 0x001fe400078e001f */
[----:B------:R-:W-:-:S05]  /*1d050*/  @P1 IMAD.MOV.U32 R23, RZ, RZ, R9 ;  /* 0x000000ffff171224 */ /* 0x000fca00078e0009 */
[----:B------:R-:W4:Y:S04]  /*1d060*/  @P1 LDG.E.U16 R8, desc[UR60][R22.64] ;  /* 0x0000003c16081981 */ /* 0x000f28000c1e1500 */
[----:B---3--:R-:W-:Y:S04]  /*1d070*/  STL [R1+0x275c], R151 ;  /* 0x00275c9701007387 */ /* 0x008fe80000100800 */
[----:B------:R-:W3:Y:S04]  /*1d080*/  LDL R22, [R1+0x17f8] ;  /* 0x0017f80001167983 */ /* 0x000ee80000100800 */
[----:B------:R-:W3:Y:S01]  /*1d090*/  LDL R23, [R1+0x17fc] ;  /* 0x0017fc0001177983 */ /* 0x000ee20000100800 */
[----:B------:R-:W-:-:S02]  /*1d0a0*/  ISETP.GT.AND P0, PT, R12, 0x42, PT ;  /* 0x000000420c00780c */ /* 0x000fc40003f04270 */
[----:B------:R-:W-:Y:S01]  /*1d0b0*/  PRMT R143, RZ, 0x7610, R143 ;  /* 0x00007610ff8f7816 */ /* 0x000fe2000000008f */
[----:B------:R-:W2:Y:S04]  /*1d0c0*/  LDL R31, [R1+0x17e0] ;  /* 0x0017e000011f7983 */ /* 0x000ea80000100800 */
[----:B------:R-:W2:Y:S04]  /*1d0d0*/  LDL R9, [R1+0x17e4] ;  /* 0x0017e40001097983 */ /* 0x000ea80000100800 */
[----:B----4-:R-:W-:Y:S02]  /*1d0e0*/  STL [R1+0x2760], R8 ;  /* 0x0027600801007387 */ /* 0x010fe40000100800 */
        /* <DEDUP_REMOVED lines=12> */
[----:B------:R-:W4:Y:S01]  /*1d1b0*/  LDL R23, [R1+0x17e8] ;  /* 0x0017e80001177983 */ /* 0x000f220000100800 */
[----:B------:R-:W-:Y:S01]  /*1d1c0*/  PRMT R205, RZ, 0x7610, R205 ;  /* 0x00007610ffcd7816 */ /* 0x000fe200000000cd */
[----:B--2---:R-:W-:Y:S01]  /*1d1d0*/  @P0 IMAD.MOV.U32 R22, RZ, RZ, R34 ;  /* 0x000000ffff160224 */ /* 0x004fe200078e0022 */
[----:B------:R-:W-:-:S04]  /*1d1e0*/  PRMT R206, RZ, 0x7610, R206 ;  /* 0x00007610ffce7816 */ /* 0x000fc800000000ce */
[----:B----4-:R0:W2:Y:S04]  /*1d1f0*/  @P0 LDG.E.U16 R205, desc[UR60][R22.64] ;  /* 0x0000003c16cd0981 */ /* 0x0100a8000c1e1500 */
[----:B---3--:R-:W-:Y:S04]  /*1d200*/  STL [R1+0x2768], R204 ;  /* 0x002768cc01007387 */ /* 0x008fe80000100800 */
[----:B------:R-:W3:Y:S01]  /*1d210*/  LDL R34, [R1+0x17cc] ;  /* 0x0017cc0001227983 */ /* 0x000ee20000100800 */
[----:B0-----:R-:W-:Y:S02]  /*1d220*/  @P0 IMAD.MOV.U32 R22, RZ, RZ, R9 ;  /* 0x000000ffff160224 */ /* 0x001fe400078e0009 */
[----:B------:R-:W-:-:S05]  /*1d230*/  @P0 IMAD.MOV.U32 R23, RZ, RZ, R31 ;  /* 0x000000ffff170224 */ /* 0x000fca00078e001f */
[----:B------:R-:W4:Y:S04]  /*1d240*/  @P0 LDG.E.U16 R206, desc[UR60][R22.64] ;  /* 0x0000003c16ce0981 */ /* 0x000f28000c1e1500 */
[----:B--2---:R0:W-:Y:S04]  /*1d250*/  STL [R1+0x276c], R205 ;  /* 0x00276ccd01007387 */ /* 0x0041e80000100800 */
[----:B------:R-:W2:Y:S04]  /*1d260*/  LDL R22, [R1+0x17d8] ;  /* 0x0017d80001167983 */ /* 0x000ea80000100800 */
[----:B------:R-:W2:Y:S01]  /*1d270*/  LDL R23, [R1+0x17dc] ;  /* 0x0017dc0001177983 */ /* 0x000ea20000100800 */
[----:B------:R-:W-:-:S02]  /*1d280*/  ISETP.GT.AND P1, PT, R12, 0x43, PT ;  /* 0x000000430c00780c */ /* 0x000fc40003f24270 */
[----:B------:R-:W-:Y:S01]  /*1d290*/  PRMT R33, RZ, 0x7610, R33 ;  /* 0x00007610ff217816 */ /* 0x000fe20000000021 */
[----:B------:R-:W3:Y:S04]  /*1d2a0*/  LDL R31, [R1+0x17c0] ;  /* 0x0017c000011f7983 */ /* 0x000ee80000100800 */
[----:B------:R-:W3:Y:S04]  /*1d2b0*/  LDL R9, [R1+0x17c4] ;  /* 0x0017c40001097983 */ /* 0x000ee80000100800 */
[----:B0-----:R-:W3:Y:S04]  /*1d2c0*/  LDL R205, [R1+0x17c8] ;  /* 0x0017c80001cd7983 */ /* 0x001ee80000100800 */
[----:B----4-:R0:W-:Y:S04]  /*1d2d0*/  STL [R1+0x2770], R206 ;  /* 0x002770ce01007387 */ /* 0x0101e80000100800 */
[----:B0-----:R-:W4:Y:S01]  /*1d2e0*/  LDL R206, [R1+0x17d4] ;  /* 0x0017d40001ce7983 */ /* 0x001f220000100800 */
[----:B--2---:R-:W-:-:S04]  /*1d2f0*/  @P1 LOP3.LUT R23, R23, R22, RZ, 0x3c, !PT ;  /* 0x0000001617171212 */ /* 0x004fc800078e3cff */
[----:B------:R-:W-:-:S04]  /*1d300*/  @P1 LOP3.LUT R22, R23, R22, RZ, 0x3c, !PT ;  /* 0x0000001617161212 */ /* 0x000fc800078e3cff */
[----:B------:R-:W-:-:S05]  /*1d310*/  @P1 LOP3.LUT R23, R23, R22, RZ, 0x3c, !PT ;  /* 0x0000001617171212 */ /* 0x000fca00078e3cff */
[----:B------:R4:W2:Y:S04]  /*1d320*/  @P1 LDG.E.U16 R33, desc[UR60][R22.64] ;  /* 0x0000003c16211981 */ /* 0x0008a8000c1e1500 */
[----:B------:R-:W3:Y:S01]  /*1d330*/  LDL R23, [R1+0x17d0] ;  /* 0x0017d00001177983 */ /* 0x000ee20000100800 */
[----:B------:R-:W-:Y:S01]  /*1d340*/  PRMT R35, RZ, 0x7610, R35 ;  /* 0x00007610ff237816 */ /* 0x000fe20000000023 */
[----:B----4-:R-:W-:Y:S01]  /*1d350*/  @P1 IMAD.MOV.U32 R22, RZ, RZ, R206 ;  /* 0x000000ffff161224 */ /* 0x010fe200078e00ce */
[----:B------:R-:W-:Y:S02]  /*1d360*/  PRMT R63, RZ, 0x7610, R63 ;  /* 0x00007610ff3f7816 */ /* 0x000fe4000000003f */
[----:B------:R-:W-:Y:S02]  /*1d370*/  PRMT R62, RZ, 0x7610, R62 ;  /* 0x00007610ff3e7816 */ /* 0x000fe4000000003e */
[----:B---3--:R0:W3:Y:S02]  /*1d380*/  @P1 LDG.E.U16 R35, desc[UR60][R22.64] ;  /* 0x0000003c16231981 */ /* 0x0080e4000c1e1500 */
[----:B0-----:R-:W-:-:S02]  /*1d390*/  @P1 IMAD.MOV.U32 R22, RZ, RZ, R34 ;  /* 0x000000ffff161224 */ /* 0x001fc400078e0022 */
[----:B------:R-:W-:-:S05]  /*1d3a0*/  @P1 IMAD.MOV.U32 R23, RZ, RZ, R205 ;  /* 0x000000ffff171224 */ /* 0x000fca00078e00cd */
[----:B------:R0:W4:Y:S02]  /*1d3b0*/  @P1 LDG.E.U16 R63, desc[UR60][R22.64] ;  /* 0x0000003c163f1981 */ /* 0x000124000c1e1500 */
[----:B0-----:R-:W-:Y:S02]  /*1d3c0*/  @P1 IMAD.MOV.U32 R22, RZ, RZ, R9 ;  /* 0x000000ffff161224 */ /* 0x001fe400078e0009 */
[----:B------:R-:W-:-:S05]  /*1d3d0*/  @P1 IMAD.MOV.U32 R23, RZ, RZ, R31 ;  /* 0x000000ffff171224 */ /* 0x000fca00078e001f */
[----:B------:R-:W4:Y:S04]  /*1d3e0*/  @P1 LDG.E.U16 R62, desc[UR60][R22.64] ;  /* 0x0000003c163e1981 */ /* 0x000f28000c1e1500 */
[----:B--2---:R-:W-:Y:S04]  /*1d3f0*/  STL [R1+0x2774], R33 ;  /* 0x0027742101007387 */ /* 0x004fe80000100800 */
[----:B---3--:R-:W-:Y:S04]  /*1d400*/  STL [R1+0x2778], R35 ;  /* 0x0027782301007387 */ /* 0x008fe80000100800 */
[----:B------:R-:W2:Y:S04]  /*1d410*/  LDL R205, [R1+0x17b4] ;  /* 0x0017b40001cd7983 */ /* 0x000ea80000100800 */
[----:B----4-:R-:W-:Y:S04]  /*1d420*/  STL [R1+0x277c], R63 ;  /* 0x00277c3f01007387 */ /* 0x010fe80000100800 */
[----:B------:R-:W3:Y:S04]  /*1d430*/  LDL R22, [R1+0x17b8] ;  /* 0x0017b80001167983 */ /* 0x000ee80000100800 */
[----:B------:R-:W3:Y:S04]  /*1d440*/  LDL R23, [R1+0x17bc] ;  /* 0x0017bc0001177983 */ /* 0x000ee80000100800 */
[----:B------:R-:W4:Y:S04]  /*1d450*/  LDL R206, [R1+0x17a8] ;  /* 0x0017a80001ce7983 */ /* 0x000f280000100800 */
[----:B------:R-:W4:Y:S04]  /*1d460*/  LDL R34, [R1+0x17ac] ;  /* 0x0017ac0001227983 */ /* 0x000f280000100800 */
[----:B------:R-:W4:Y:S04]  /*1d470*/  LDL R31, [R1+0x17a0] ;  /* 0x0017a000011f7983 */ /* 0x000f280000100800 */
[----:B------:R-:W4:Y:S04]  /*1d480*/  LDL R9, [R1+0x17a4] ;  /* 0x0017a40001097983 */ /* 0x000f280000100800 */
[----:B------:R0:W-:Y:S04]  /*1d490*/  STL [R1+0x278c], R62 ;  /* 0x00278c3e01007387 */ /* 0x0001e80000100800 */
[----:B0-----:R-:W4:Y:S01]  /*1d4a0*/  LDL R62, [R1+0x17b0] ;  /* 0x0017b000013e7983 */ /* 0x001f220000100800 */
[----:B------:R-:W-:-:S02]  /*1d4b0*/  ISETP.GT.AND P0, PT, R12, 0x44, PT ;  /* 0x000000440c00780c */ /* 0x000fc40003f04270 */
[----:B------:R-:W-:Y:S02]  /*1d4c0*/  PRMT R50, RZ, 0x7610, R50 ;  /* 0x00007610ff327816 */ /* 0x000fe40000000032 */
[----:B------:R-:W-:-:S09]  /*1d4d0*/  PRMT R49, RZ, 0x7610, R49 ;  /* 0x00007610ff317816 */ /* 0x000fd20000000031 */
[----:B---3--:R-:W-:-:S04]  /*1d4e0*/  @P0 LOP3.LUT R23, R23, R22, RZ, 0x3c, !PT ;  /* 0x0000001617170212 */ /* 0x008fc800078e3cff */
[----:B------:R-:W-:-:S04]  /*1d4f0*/  @P0 LOP3.LUT R22, R23, R22, RZ, 0x3c, !PT ;  /* 0x0000001617160212 */ /* 0x000fc800078e3cff */
[----:B------:R-:W-:-:S05]  /*1d500*/  @P0 LOP3.LUT R23, R23, R22, RZ, 0x3c, !PT ;  /* 0x0000001617170212 */ /* 0x000fca00078e3cff */
[----:B------:R2:W3:Y:S02]  /*1d510*/  @P0 LDG.E.U16 R50, desc[UR60][R22.64] ;  /* 0x0000003c16320981 */ /* 0x0004e4000c1e1500 */
[----:B--2---:R-:W-:Y:S02]  /*1d520*/  @P0 IMAD.MOV.U32 R22, RZ, RZ, R205 ;  /* 0x000000ffff160224 */ /* 0x004fe400078e00cd */
[----:B----4-:R-:W-:-:S05]  /*1d530*/  @P0 IMAD.MOV.U32 R23, RZ, RZ, R62 ;  /* 0x000000ffff170224 */ /* 0x010fca00078e003e */
[----:B------:R0:W2:Y:S01]  /*1d540*/  @P0 LDG.E.U16 R49, desc[UR60][R22.64] ;  /* 0x0000003c16310981 */ /* 0x0000a2000c1e1500 */
[----:B------:R-:W-:Y:S01]  /*1d550*/  PRMT R48, RZ, 0x7610, R48 ;  /* 0x00007610ff307816 */ /* 0x000fe20000000030 */
[----:B0-----:R-:W-:Y:S02]  /*1d560*/  @P0 IMAD.MOV.U32 R22, RZ, RZ, R34 ;  /* 0x000000ffff160224 */ /* 0x001fe400078e0022 */
[----:B------:R-:W-:-:S05]  /*1d570*/  @P0 IMAD.MOV.U32 R23, RZ, RZ, R206 ;  /* 0x000000ffff170224 */ /* 0x000fca00078e00ce */
[----:B------:R0:W4:Y:S04]  /*1d580*/  @P0 LDG.E.U16 R48, desc[UR60][R22.64] ;  /* 0x0000003c16300981 */ /* 0x000128000c1e1500 */
[----:B---3--:R1:W-:Y:S04]  /*1d590*/  STL [R1+0x2790], R50 ;  /* 0x0027903201007387 */ /* 0x0083e80000100800 */
[----:B------:R-:W3:Y:S04]  /*1d5a0*/  LDL R205, [R1+0x1798] ;  /* 0x0017980001cd7983 */ /* 0x000ee80000100800 */
[----:B------:R-:W3:Y:S04]  /*1d5b0*/  LDL R62, [R1+0x179c] ;  /* 0x00179c00013e7983 */ /* 0x000ee80000100800 */
[----:B--2---:R2:W-:Y:S04]  /*1d5c0*/  STL [R1+0x2794], R49 ;  /* 0x0027943101007387 */ /* 0x0045e80000100800 */
[----:B-1----:R-:W3:Y:S04]  /*1d5d0*/  LDL R50, [R1+0x1790] ;  /* 0x0017900001327983 */ /* 0x002ee80000100800 */
[----:B--2---:R-:W2:Y:S01]  /*1d5e0*/  LDL R49, [R1+0x1794] ;  /* 0x0017940001317983 */ /* 0x004ea20000100800 */
[----:B------:R-:W-:-:S02]  /*1d5f0*/  ISETP.GT.AND P1, PT, R12, 0x45, PT ;  /* 0x000000450c00780c */ /* 0x000fc40003f24270 */
[----:B------:R-:W-:Y:S01]  /*1d600*/  PRMT R14, RZ, 0x7610, R14 ;  /* 0x00007610ff0e7816 */ /* 0x000fe2000000000e */
[----:B0-----:R-:W-:Y:S02]  /*1d610*/  @P0 IMAD.MOV.U32 R22, RZ, RZ, R9 ;  /* 0x000000ffff160224 */ /* 0x001fe400078e0009 */
[----:B------:R-:W-:Y:S01]  /*1d620*/  @P0 IMAD.MOV.U32 R23, RZ, RZ, R31 ;  /* 0x000000ffff170224 */ /* 0x000fe200078e001f */
[----:B----4-:R0:W-:Y:S04]  /*1d630*/  STL [R1+0x2798], R48 ;  /* 0x0027983001007387 */ /* 0x0101e80000100800 */
[----:B------:R-:W4:Y:S01]  /*1d640*/  LDL R34, [R1+0x178c] ;  /* 0x00178c0001227983 */ /* 0x000f220000100800 */
[----:B------:R-:W-:-:S03]  /*1d650*/  PRMT R80, RZ, 0x7610, R80 ;  /* 0x00007610ff507816 */ /* 0x000fc60000000050 */
[----:B------:R3:W4:Y:S01]  /*1d660*/  @P0 LDG.E.U16 R14, desc[UR60][R22.64] ;  /* 0x0000003c160e0981 */ /* 0x000722000c1e1500 */
[----:B------:R-:W-:Y:S02]  /*1d670*/  PRMT R81, RZ, 0x7610, R81 ;  /* 0x00007610ff517816 */ /* 0x000fe40000000051 */
[----:B------:R-:W-:Y:S01]  /*1d680*/  PRMT R82, RZ, 0x7610, R82 ;  /* 0x00007610ff527816 */ /* 0x000fe20000000052 */
[----:B------:R-:W4:Y:S04]  /*1d690*/  LDL R31, [R1+0x1780] ;  /* 0x00178000011f7983 */ /* 0x000f280000100800 */
[----:B------:R-:W4:Y:S04]  /*1d6a0*/  LDL R9, [R1+0x1784] ;  /* 0x0017840001097983 */ /* 0x000f280000100800 */
[----:B0-----:R-:W4:Y:S01]  /*1d6b0*/  LDL R48, [R1+0x1788] ;  /* 0x0017880001307983 */ /* 0x001f220000100800 */
[----:B---3--:R-:W-:-:S02]  /*1d6c0*/  @P1 IMAD.MOV.U32 R23, RZ, RZ, R205 ;  /* 0x000000ffff171224 */ /* 0x008fc400078e00cd */
[----:B------:R-:W-:-:S05]  /*1d6d0*/  @P1 IMAD.MOV.U32 R22, RZ, RZ, R62 ;  /* 0x000000ffff161224 */ /* 0x000fca00078e003e */
[----:B------:R0:W3:Y:S02]  /*1d6e0*/  @P1 LDG.E.U16 R80, desc[UR60][R22.64] ;  /* 0x0000003c16501981 */ /* 0x0000e4000c1e1500 */
[----:B0-----:R-:W-:Y:S02]  /*1d6f0*/  @P1 IMAD.MOV.U32 R23, RZ, RZ, R50 ;  /* 0x000000ffff171224 */ /* 0x001fe400078e0032 */
[----:B--2---:R-:W-:-:S05]  /*1d700*/  @P1 IMAD.MOV.U32 R22, RZ, RZ, R49 ;  /* 0x000000ffff161224 */ /* 0x004fca00078e0031 */
[----:B------:R4:W2:Y:S02]  /*1d710*/  @P1 LDG.E.U16 R81, desc[UR60][R22.64] ;  /* 0x0000003c16511981 */ /* 0x0008a4000c1e1500 */
[----:B----4-:R-:W-:Y:S02]  /*1d720*/  @P1 IMAD.MOV.U32 R22, RZ, RZ, R34 ;  /* 0x000000ffff161224 */ /* 0x010fe400078e0022 */
[----:B------:R-:W-:Y:S01]  /*1d730*/  @P1 IMAD.MOV.U32 R23, RZ, RZ, R48 ;  /* 0x000000ffff171224 */ /* 0x000fe200078e0030 */
[----:B------:R0:W-:Y:S04]  /*1d740*/  STL [R1+0x279c], R14 ;  /* 0x00279c0e01007387 */ /* 0x0001e80000100800 */
[----:B------:R1:W4:Y:S04]  /*1d750*/  @P1 LDG.E.U16 R82, desc[UR60][R22.64] ;  /* 0x0000003c16521981 */ /* 0x000328000c1e1500 */
[----:B---3--:R-:W-:Y:S04]  /*1d760*/  STL [R1+0x27a0], R80 ;  /* 0x0027a05001007387 */ /* 0x008fe80000100800 */
[----:B------:R-:W3:Y:S04]  /*1d770*/  LDL R62, [R1+0x1778] ;  /* 0x00177800013e7983 */ /* 0x000ee80000100800 */
[----:B------:R-:W3:Y:S04]  /*1d780*/  LDL R50, [R1+0x177c] ;  /* 0x00177c0001327983 */ /* 0x000ee80000100800 */
[----:B--2---:R2:W-:Y:S04]  /*1d790*/  STL [R1+0x27a4], R81 ;  /* 0x0027a45101007387 */ /* 0x0045e80000100800 */
[----:B------:R-:W2:Y:S04]  /*1d7a0*/  LDL R49, [R1+0x1770] ;  /* 0x0017700001317983 */ /* 0x000ea80000100800 */
[----:B------:R-:W2:Y:S01]  /*1d7b0*/  LDL R48, [R1+0x1774] ;  /* 0x0017740001307983 */ /* 0x000ea20000100800 */
[----:B------:R-:W-:-:S02]  /*1d7c0*/  ISETP.GT.AND P0, PT, R12, 0x46, PT ;  /* 0x000000460c00780c */ /* 0x000fc40003f04270 */
[----:B------:R-:W-:Y:S01]  /*1d7d0*/  PRMT R83, RZ, 0x7610, R83 ;  /* 0x00007610ff537816 */ /* 0x000fe20000000053 */
[----:B-1----:R-:W-:Y:S02]  /*1d7e0*/  @P1 IMAD.MOV.U32 R22, RZ, RZ, R9 ;  /* 0x000000ffff161224 */ /* 0x002fe400078e0009 */
[----:B------:R-:W-:Y:S01]  /*1d7f0*/  @P1 IMAD.MOV.U32 R23, RZ, RZ, R31 ;  /* 0x000000ffff171224 */ /* 0x000fe200078e001f */
[----:B------:R-:W-:-:S04]  /*1d800*/  PRMT R195, RZ, 0x7610, R195 ;  /* 0x00007610ffc37816 */ /* 0x000fc800000000c3 */
[----:B------:R3:W2:Y:S04]  /*1d810*/  @P1 LDG.E.U16 R83, desc[UR60][R22.64] ;  /* 0x0000003c16531981 */ /* 0x0006a8000c1e1500 */
[----:B----4-:R1:W-:Y:S04]  /*1d820*/  STL [R1+0x27a8], R82 ;  /* 0x0027a85201007387 */ /* 0x0103e80000100800 */
[----:B------:R-:W4:Y:S04]  /*1d830*/  LDL R34, [R1+0x1768] ;  /* 0x0017680001227983 */ /* 0x000f280000100800 */
[----:B0-----:R-:W4:Y:S04]  /*1d840*/  LDL R14, [R1+0x176c] ;  /* 0x00176c00010e7983 */ /* 0x001f280000100800 */
[----:B------:R-:W4:Y:S04]  /*1d850*/  LDL R31, [R1+0x1760] ;  /* 0x00176000011f7983 */ /* 0x000f280000100800 */
[----:B------:R-:W4:Y:S01]  /*1d860*/  LDL R9, [R1+0x1764] ;  /* 0x0017640001097983 */ /* 0x000f220000100800 */
[----:B------:R-:W-:Y:S01]  /*1d870*/  PRMT R194, RZ, 0x7610, R194 ;  /* 0x00007610ffc27816 */ /* 0x000fe200000000c2 */
[----:B---3--:R-:W-:-:S02]  /*1d880*/  @P0 IMAD.MOV.U32 R23, RZ, RZ, R62 ;  /* 0x000000ffff170224 */ /* 0x008fc400078e003e */
[----:B------:R-:W-:-:S05]  /*1d890*/  @P0 IMAD.MOV.U32 R22, RZ, RZ, R50 ;  /* 0x000000ffff160224 */ /* 0x000fca00078e0032 */
[----:B------:R2:W3:Y:S02]  /*1d8a0*/  @P0 LDG.E.U16 R195, desc[UR60][R22.64] ;  /* 0x0000003c16c30981 */ /* 0x0004e4000c1e1500 */
[----:B--2---:R-:W-:Y:S02]  /*1d8b0*/  @P0 IMAD.MOV.U32 R23, RZ, RZ, R49 ;  /* 0x000000ffff170224 */ /* 0x004fe400078e0031 */
[----:B------:R-:W-:-:S05]  /*1d8c0*/  @P0 IMAD.MOV.U32 R22, RZ, RZ, R48 ;  /* 0x000000ffff160224 */ /* 0x000fca00078e0030 */
[----:B------:R4:W2:Y:S01]  /*1d8d0*/  @P0 LDG.E.U16 R194, desc[UR60][R22.64] ;  /* 0x0000003c16c20981 */ /* 0x0008a2000c1e1500 */
[----:B------:R-:W-:Y:S02]  /*1d8e0*/  PRMT R193, RZ, 0x7610, R193 ;  /* 0x00007610ffc17816 */ /* 0x000fe400000000c1 */
[----:B------:R-:W-:Y:S01]  /*1d8f0*/  PRMT R192, RZ, 0x7610, R192 ;  /* 0x00007610ffc07816 */ /* 0x000fe200000000c0 */
[----:B----4-:R-:W-:Y:S02]  /*1d900*/  @P0 IMAD.MOV.U32 R23, RZ, RZ, R34 ;  /* 0x000000ffff170224 */ /* 0x010fe400078e0022 */
[----:B------:R-:W-:Y:S01]  /*1d910*/  @P0 IMAD.MOV.U32 R22, RZ, RZ, R14 ;  /* 0x000000ffff160224 */ /* 0x000fe200078e000e */
[----:B------:R0:W-:Y:S04]  /*1d920*/  STL [R1+0x27ac], R83 ;  /* 0x0027ac5301007387 */ /* 0x0001e80000100800 */
[----:B------:R4:W2:Y:S02]  /*1d930*/  @P0 LDG.E.U16 R193, desc[UR60][R22.64] ;  /* 0x0000003c16c10981 */ /* 0x0008a4000c1e1500 */
[----:B----4-:R-:W-:-:S02]  /*1d940*/  @P0 IMAD.MOV.U32 R22, RZ, RZ, R9 ;  /* 0x000000ffff160224 */ /* 0x010fc400078e0009 */
[----:B------:R-:W-:-:S05]  /*1d950*/  @P0 IMAD.MOV.U32 R23, RZ, RZ, R31 ;  /* 0x000000ffff170224 */ /* 0x000fca00078e001f */
[----:B------:R-:W4:Y:S04]  /*1d960*/  @P0 LDG.E.U16 R192, desc[UR60][R22.64] ;  /* 0x0000003c16c00981 */ /* 0x000f28000c1e1500 */
[----:B---3--:R-:W-:Y:S04]  /*1d970*/  STL [R1+0x27b0], R195 ;  /* 0x0027b0c301007387 */ /* 0x008fe80000100800 */
[----:B------:R-:W3:Y:S04]  /*1d980*/  LDL R49, [R1+0x1758] ;  /* 0x0017580001317983 */ /* 0x000ee80000100800 */
[----:B------:R-:W3:Y:S04]  /*1d990*/  LDL R48, [R1+0x175c] ;  /* 0x00175c0001307983 */ /* 0x000ee80000100800 */
[----:B--2---:R-:W-:Y:S04]  /*1d9a0*/  STL [R1+0x27b4], R194 ;  /* 0x0027b4c201007387 */ /* 0x004fe80000100800 */
[----:B------:R-:W2:Y:S04]  /*1d9b0*/  LDL R34, [R1+0x1750] ;  /* 0x0017500001227983 */ /* 0x000ea80000100800 */
[----:B------:R-:W2:Y:S01]  /*1d9c0*/  LDL R14, [R1+0x1754] ;  /* 0x00175400010e7983 */ /* 0x000ea20000100800 */
[----:B------:R-:W-:-:S02]  /*1d9d0*/  ISETP.GT.AND P1, PT, R12, 0x47, PT ;  /* 0x000000470c00780c */ /* 0x000fc40003f24270 */
[----:B------:R-:W-:Y:S01]  /*1d9e0*/  PRMT R131, RZ, 0x7610, R131 ;  /* 0x00007610ff837816 */ /* 0x000fe20000000083 */
[----:B------:R-:W-:Y:S04]  /*1d9f0*/  STL [R1+0x27b8], R193 ;  /* 0x0027b8c101007387 */ /* 0x000fe80000100800 */
[----:B------:R-:W2:Y:S04]  /*1da00*/  LDL R31, [R1+0x1748] ;  /* 0x00174800011f7983 */ /* 0x000ea80000100800 */
[----:B------:R-:W2:Y:S01]  /*1da10*/  LDL R9, [R1+0x174c] ;  /* 0x00174c0001097983 */ /* 0x000ea20000100800 */
[----:B------:R-:W-:-:S03]  /*1da20*/  PRMT R130, RZ, 0x7610, R130 ;  /* 0x00007610ff827816 */ /* 0x000fc60000000082 */
[----:B----4-:R-:W-:Y:S01]  /*1da30*/  STL [R1+0x27bc], R192 ;  /* 0x0027bcc001007387 */ /* 0x010fe20000100800 */
[----:B------:R-:W-:Y:S02]  /*1da40*/  PRMT R129, RZ, 0x7610, R129 ;  /* 0x00007610ff817816 */ /* 0x000fe40000000081 */
[----:B------:R-:W-:Y:S01]  /*1da50*/  PRMT R128, RZ, 0x7610, R128 ;  /* 0x00007610ff807816 */ /* 0x000fe20000000080 */
[----:B------:R-:W4:Y:S01]  /*1da60*/  LDL R50, [R1+0x173c] ;  /* 0x00173c0001327983 */ /* 0x000f220000100800 */
[----:B---3--:R-:W-:Y:S02]  /*1da70*/  @P1 IMAD.MOV.U32 R23, RZ, RZ, R49 ;  /* 0x000000ffff171224 */ /* 0x008fe400078e0031 */
[----:B------:R-:W-:Y:S01]  /*1da80*/  @P1 IMAD.MOV.U32 R22, RZ, RZ, R48 ;  /* 0x000000ffff161224 */ /* 0x000fe200078e0030 */
[----:B------:R-:W3:Y:S04]  /*1da90*/  LDL R49, [R1+0x1740] ;  /* 0x0017400001317983 */ /* 0x000ee80000100800 */
[----:B------:R-:W4:Y:S04]  /*1daa0*/  LDL R48, [R1+0x1744] ;  /* 0x0017440001307983 */ /* 0x000f280000100800 */
[----:B------:R2:W4:Y:S02]  /*1dab0*/  @P1 LDG.E.U16 R131, desc[UR60][R22.64] ;  /* 0x0000003c16831981 */ /* 0x000524000c1e1500 */
[----:B--2---:R-:W-:-:S02]  /*1dac0*/  @P1 IMAD.MOV.U32 R23, RZ, RZ, R34 ;  /* 0x000000ffff171224 */ /* 0x004fc400078e0022 */
[----:B------:R-:W-:-:S05]  /*1dad0*/  @P1 IMAD.MOV.U32 R22, RZ, RZ, R14 ;  /* 0x000000ffff161224 */ /* 0x000fca00078e000e */
[----:B------:R2:W4:Y:S02]  /*1dae0*/  @P1 LDG.E.U16 R130, desc[UR60][R22.64] ;  /* 0x0000003c16821981 */ /* 0x000524000c1e1500 */
[----:B--2---:R-:W-:Y:S02]  /*1daf0*/  @P1 IMAD.MOV.U32 R23, RZ, RZ, R31 ;  /* 0x000000ffff171224 */ /* 0x004fe400078e001f */
[----:B------:R-:W-:-:S05]  /*1db00*/  @P1 IMAD.MOV.U32 R22, RZ, RZ, R9 ;  /* 0x000000ffff161224 */ /* 0x000fca00078e0009 */
[----:B------:R3:W2:Y:S02]  /*1db10*/  @P1 LDG.E.U16 R129, desc[UR60][R22.64] ;  /* 0x0000003c16811981 */ /* 0x0006a4000c1e1500 */
[----:B---3--:R-:W-:Y:S02]  /*1db20*/  @P1 IMAD.MOV.U32 R23, RZ, RZ, R49 ;  /* 0x000000ffff171224 */ /* 0x008fe400078e0031 */
[----:B----4-:R-:W-:Y:S01]  /*1db30*/  @P1 IMAD.MOV.U32 R22, RZ, RZ, R48 ;  /* 0x000000ffff161224 */ /* 0x010fe200078e0030 */
[----:B------:R-:W-:Y:S04]  /*1db40*/  STL [R1+0x27c0], R131 ;  /* 0x0027c08301007387 */ /* 0x000fe80000100800 */
[----:B------:R-:W3:Y:S04]  /*1db50*/  LDL R62, [R1+0x1738] ;  /* 0x00173800013e7983 */ /* 0x000ee80000100800 */
[----:B------:R-:W4:Y:S04]  /*1db60*/  LDL R34, [R1+0x1730] ;  /* 0x0017300001227983 */ /* 0x000f280000100800 */
[----:B------:R-:W4:Y:S04]  /*1db70*/  LDL R14, [R1+0x1734] ;  /* 0x00173400010e7983 */ /* 0x000f280000100800 */
[----:B------:R1:W4:Y:S04]  /*1db80*/  @P1 LDG.E.U16 R128, desc[UR60][R22.64] ;  /* 0x0000003c16801981 */ /* 0x000328000c1e1500 */
[----:B------:R-:W-:Y:S04]  /*1db90*/  STL [R1+0x27c4], R130 ;  /* 0x0027c48201007387 */ /* 0x000fe80000100800 */
[----:B------:R-:W4:Y:S04]  /*1dba0*/  LDL R31, [R1+0x1728] ;  /* 0x00172800011f7983 */ /* 0x000f280000100800 */
[----:B------:R-:W4:Y:S01]  /*1dbb0*/  LDL R9, [R1+0x172c] ;  /* 0x00172c0001097983 */ /* 0x000f220000100800 */
[----:B------:R-:W-:-:S02]  /*1dbc0*/  ISETP.GT.AND P0, PT, R12, 0x48, PT ;  /* 0x000000480c00780c */ /* 0x000fc40003f04270 */
[----:B------:R-:W-:Y:S02]  /*1dbd0*/  PRMT R204, RZ, 0x7610, R204 ;  /* 0x00007610ffcc7816 */ /* 0x000fe400000000cc */
[----:B------:R-:W-:Y:S01]  /*1dbe0*/  PRMT R199, RZ, 0x7610, R199 ;  /* 0x00007610ffc77816 */ /* 0x000fe200000000c7 */
[----:B--2---:R-:W-:Y:S04]  /*1dbf0*/  STL [R1+0x27c8], R129 ;  /* 0x0027c88101007387 */ /* 0x004fe80000100800 */
[----:B------:R-:W2:Y:S04]  /*1dc00*/  LDL R49, [R1+0x1720] ;  /* 0x0017200001317983 */ /* 0x000ea80000100800 */
[----:B------:R-:W2:Y:S01]  /*1dc10*/  LDL R48, [R1+0x1724] ;  /* 0x0017240001307983 */ /* 0x000ea20000100800 */
[----:B-1----:R-:W-:Y:S01]  /*1dc20*/  @P0 IMAD.MOV.U32 R22, RZ, RZ, R50 ;  /* 0x000000ffff160224 */ /* 0x002fe200078e0032 */
[----:B------:R-:W-:Y:S01]  /*1dc30*/  PRMT R198, RZ, 0x7610, R198 ;  /* 0x00007610ffc67816 */ /* 0x000fe200000000c6 */
[----:B---3--:R-:W-:Y:S01]  /*1dc40*/  @P0 IMAD.MOV.U32 R23, RZ, RZ, R62 ;  /* 0x000000ffff170224 */ /* 0x008fe200078e003e */
[----:B----4-:R-:W-:Y:S04]  /*1dc50*/  STL [R1+0x27cc], R128 ;  /* 0x0027cc8001007387 */ /* 0x010fe80000100800 */
[----:B------:R-:W3:Y:S04]  /*1dc60*/  LDL R81, [R1+0x1718] ;  /* 0x0017180001517983 */ /* 0x000ee80000100800 */
[----:B------:R-:W4:Y:S04]  /*1dc70*/  LDL R50, [R1+0x171c] ;  /* 0x00171c0001327983 */ /* 0x000f280000100800 */
[----:B------:R1:W4:Y:S02]  /*1dc80*/  @P0 LDG.E.U16 R204, desc[UR60][R22.64] ;  /* 0x0000003c16cc0981 */ /* 0x000324000c1e1500 */
[----:B-1----:R-:W-:-:S02]  /*1dc90*/  @P0 IMAD.MOV.U32 R22, RZ, RZ, R14 ;  /* 0x000000ffff160224 */ /* 0x002fc400078e000e */
[----:B------:R-:W-:-:S05]  /*1dca0*/  @P0 IMAD.MOV.U32 R23, RZ, RZ, R34 ;  /* 0x000000ffff170224 */ /* 0x000fca00078e0022 */
[----:B------:R1:W4:Y:S02]  /*1dcb0*/  @P0 LDG.E.U16 R199, desc[UR60][R22.64] ;  /* 0x0000003c16c70981 */ /* 0x000324000c1e1500 */
[----:B-1----:R-:W-:Y:S02]  /*1dcc0*/  @P0 IMAD.MOV.U32 R22, RZ, RZ, R9 ;  /* 0x000000ffff160224 */ /* 0x002fe400078e0009 */
[----:B------:R-:W-:-:S05]  /*1dcd0*/  @P0 IMAD.MOV.U32 R23, RZ, RZ, R31 ;  /* 0x000000ffff170224 */ /* 0x000fca00078e001f */
[----:B------:R2:W4:Y:S01]  /*1dce0*/  @P0 LDG.E.U16 R198, desc[UR60][R22.64] ;  /* 0x0000003c16c60981 */ /* 0x000522000c1e1500 */
[----:B------:R-:W-:Y:S02]  /*1dcf0*/  ISETP.GT.AND P1, PT, R12, 0x49, PT ;  /* 0x000000490c00780c */ /* 0x000fe40003f24270 */
[----:B------:R-:W-:Y:S02]  /*1dd00*/  PRMT R197, RZ, 0x7610, R197 ;  /* 0x00007610ffc57816 */ /* 0x000fe400000000c5 */
[----:B------:R-:W-:Y:S01]  /*1dd10*/  PRMT R203, RZ, 0x7610, R203 ;  /* 0x00007610ffcb7816 */ /* 0x000fe200000000cb */
        /* <DEDUP_REMOVED lines=8> */
[----:B------:R3:W4:Y:S04]  /*1dda0*/  @P1 LDG.E.U16 R203, desc[UR60][R22.64] ;  /* 0x0000003c16cb1981 */ /* 0x000728000c1e1500 */
[----:B------:R-:W-:Y:S04]  /*1ddb0*/  STL [R1+0x27d4], R199 ;  /* 0x0027d4c701007387 */ /* 0x000fe80000100800 */
[----:B------:R-:W4:Y:S04]  /*1ddc0*/  LDL R80, [R1+0x1708] ;  /* 0x0017080001507983 */ /* 0x000f280000100800 */
[----:B------:R-:W4:Y:S04]  /*1ddd0*/  LDL R9, [R1+0x170c] ;  /* 0x00170c0001097983 */ /* 0x000f280000100800 */
[----:B------:R-:W4:Y:S04]  /*1dde0*/  LDL R31, [R1+0x1704] ;  /* 0x00170400011f7983 */ /* 0x000f280000100800 */
[----:B------:R-:W-:Y:S04]  /*1ddf0*/  STL [R1+0x27d8], R198 ;  /* 0x0027d8c601007387 */ /* 0x000fe80000100800 */
[----:B------:R-:W4:Y:S04]  /*1de00*/  LDL R48, [R1+0x1700] ;  /* 0x0017000001307983 */ /* 0x000f280000100800 */
[----:B------:R-:W4:Y:S04]  /*1de10*/  LDL R62, [R1+0x16f8] ;  /* 0x0016f800013e7983 */ /* 0x000f280000100800 */
[----:B------:R-:W4:Y:S01]  /*1de20*/  LDL R49, [R1+0x16fc] ;  /* 0x0016fc0001317983 */ /* 0x000f220000100800 */
[----:B------:R-:W-:-:S02]  /*1de30*/  PRMT R202, RZ, 0x7610, R202 ;  /* 0x00007610ffca7816 */ /* 0x000fc400000000ca */
[----:B------:R-:W-:Y:S01]  /*1de40*/  PRMT R201, RZ, 0x7610, R201 ;  /* 0x00007610ffc97816 */ /* 0x000fe200000000c9 */
[----:B--2---:R-:W-:Y:S04]  /*1de50*/  STL [R1+0x27dc], R197 ;  /* 0x0027dcc501007387 */ /* 0x004fe80000100800 */
[----:B------:R-:W2:Y:S04]  /*1de60*/  LDL R81, [R1+0x16f0] ;  /* 0x0016f00001517983 */ /* 0x000ea80000100800 */
[----:B------:R-:W2:Y:S01]  /*1de70*/  LDL R50, [R1+0x16f4] ;  /* 0x0016f40001327983 */ /* 0x000ea20000100800 */
[----:B---3--:R-:W-:-:S02]  /*1de80*/  @P1 IMAD.MOV.U32 R23, RZ, RZ, R34 ;  /* 0x000000ffff171224 */ /* 0x008fc400078e0022 */
[----:B----4-:R-:W-:Y:S01]  /*1de90*/  @P1 IMAD.MOV.U32 R22, RZ, RZ, R14 ;  /* 0x000000ffff161224 */ /* 0x010fe200078e000e */
[----:B------:R-:W-:Y:S04]  /*1dea0*/  STL [R1+0x27e0], R203 ;  /* 0x0027e0cb01007387 */ /* 0x000fe80000100800 */
[----:B------:R-:W3:Y:S04]  /*1deb0*/  LDL R34, [R1+0x16e8] ;  /* 0x0016e80001227983 */ /* 0x000ee80000100800 */
[----:B------:R-:W4:Y:S04]  /*1dec0*/  LDL R14, [R1+0x16ec] ;  /* 0x0016ec00010e7983 */ /* 0x000f280000100800 */
[----:B------:R1:W4:Y:S01]  /*1ded0*/  @P1 LDG.E.U16 R202, desc[UR60][R22.64] ;  /* 0x0000003c16ca1981 */ /* 0x000322000c1e1500 */
[----:B------:R-:W-:-:S02]  /*1dee0*/  ISETP.GT.AND P0, PT, R12, 0x4a, PT ;  /* 0x0000004a0c00780c */ /* 0x000fc40003f04270 */
[----:B------:R-:W-:Y:S02]  /*1def0*/  PRMT R200, RZ, 0x7610, R200 ;  /* 0x00007610ffc87816 */ /* 0x000fe400000000c8 */
[----:B------:R-:W-:Y:S02]  /*1df00*/  PRMT R207, RZ, 0x7610, R207 ;  /* 0x00007610ffcf7816 */ /* 0x000fe400000000cf */
[----:B------:R-:W-:Y:S02]  /*1df10*/  PRMT R210, RZ, 0x7610, R210 ;  /* 0x00007610ffd27816 */ /* 0x000fe400000000d2 */
[----:B------:R-:W-:Y:S02]  /*1df20*/  PRMT R209, RZ, 0x7610, R209 ;  /* 0x00007610ffd17816 */ /* 0x000fe400000000d1 */
[----:B------:R-:W-:Y:S02]  /*1df30*/  PRMT R208, RZ, 0x7610, R208 ;  /* 0x00007610ffd07816 */ /* 0x000fe400000000d0 */
[----:B------:R-:W-:-:S02]  /*1df40*/  PRMT R61, RZ, 0x7610, R61 ;  /* 0x00007610ff3d7816 */ /* 0x000fc4000000003d */
[----:B------:R-:W-:Y:S02]  /*1df50*/  PRMT R156, RZ, 0x7610, R156 ;  /* 0x00007610ff9c7816 */ /* 0x000fe4000000009c */
[----:B------:R-:W-:Y:S01]  /*1df60*/  PRMT R59, RZ, 0x7610, R59 ;  /* 0x00007610ff3b7816 */ /* 0x000fe2000000003b */
[----:B-1----:R-:W-:Y:S02]  /*1df70*/  @P1 IMAD.MOV.U32 R23, RZ, RZ, R80 ;  /* 0x000000ffff171224 */ /* 0x002fe400078e0050 */
[----:B------:R-:W-:Y:S01]  /*1df80*/  @P1 IMAD.MOV.U32 R22, RZ, RZ, R9 ;  /* 0x000000ffff161224 */ /* 0x000fe200078e0009 */
[----:B------:R-:W4:Y:S04]  /*1df90*/  LDL R80, [R1+0x16e0] ;  /* 0x0016e00001507983 */ /* 0x000f280000100800 */
[----:B------:R-:W4:Y:S04]  /*1dfa0*/  LDL R9, [R1+0x16e4] ;  /* 0x0016e40001097983 */ /* 0x000f280000100800 */
[----:B------:R1:W4:Y:S01]  /*1dfb0*/  @P1 LDG.E.U16 R201, desc[UR60][R22.64] ;  /* 0x0000003c16c91981 */ /* 0x000322000c1e1500 */
[----:B------:R-:W-:-:S02]  /*1dfc0*/  PRMT R58, RZ, 0x7610, R58 ;  /* 0x00007610ff3a7816 */ /* 0x000fc4000000003a */
[----:B------:R-:W-:Y:S02]  /*1dfd0*/  PRMT R15, RZ, 0x7610, R15 ;  /* 0x00007610ff0f7816 */ /* 0x000fe4000000000f */
[----:B------:R-:W-:Y:S02]  /*1dfe0*/  PRMT R16, RZ, 0x7610, R16 ;  /* 0x00007610ff107816 */ /* 0x000fe40000000010 */
[----:B------:R-:W-:Y:S02]  /*1dff0*/  PRMT R17, RZ, 0x7610, R17 ;  /* 0x00007610ff117816 */ /* 0x000fe40000000011 */
[----:B------:R-:W-:Y:S02]  /*1e000*/  PRMT R18, RZ, 0x7610, R18 ;  /* 0x00007610ff127816 */ /* 0x000fe40000000012 */
[----:B------:R-:W-:Y:S02]  /*1e010*/  PRMT R88, RZ, 0x7610, R88 ;  /* 0x00007610ff587816 */ /* 0x000fe40000000058 */
[----:B------:R-:W-:-:S02]  /*1e020*/  PRMT R89, RZ, 0x7610, R89 ;  /* 0x00007610ff597816 */ /* 0x000fc40000000059 */
[----:B------:R-:W-:Y:S02]  /*1e030*/  PRMT R90, RZ, 0x7610, R90 ;  /* 0x00007610ff5a7816 */ /* 0x000fe4000000005a */
[----:B------:R-:W-:Y:S02]  /*1e040*/  PRMT R91, RZ, 0x7610, R91 ;  /* 0x00007610ff5b7816 */ /* 0x000fe4000000005b */
[----:B------:R-:W-:Y:S02]  /*1e050*/  PRMT R191, RZ, 0x7610, R191 ;  /* 0x00007610ffbf7816 */ /* 0x000fe400000000bf */
[----:B------:R-:W-:Y:S01]  /*1e060*/  PRMT R190, RZ, 0x7610, R190 ;  /* 0x00007610ffbe7816 */ /* 0x000fe200000000be */
[----:B-1----:R-:W-:Y:S01]  /*1e070*/  @P1 IMAD.MOV.U32 R23, RZ, RZ, R48 ;  /* 0x000000ffff171224 */ /* 0x002fe200078e0030 */
[----:B------:R-:W-:Y:S01]  /*1e080*/  PRMT R189, RZ, 0x7610, R189 ;  /* 0x00007610ffbd7816 */ /* 0x000fe200000000bd */
[----:B------:R-:W4:Y:S01]  /*1e090*/  LDL R48, [R1+0x16d8] ;  /* 0x0016d80001307983 */ /* 0x000f220000100800 */
[----:B------:R-:W-:-:S03]  /*1e0a0*/  @P1 IMAD.MOV.U32 R22, RZ, RZ, R31 ;  /* 0x000000ffff161224 */ /* 0x000fc600078e001f */
[----:B------:R-:W4:Y:S01]  /*1e0b0*/  LDL R31, [R1+0x16dc] ;  /* 0x0016dc00011f7983 */ /* 0x000f220000100800 */
[----:B------:R-:W-:Y:S02]  /*1e0c0*/  PRMT R188, RZ, 0x7610, R188 ;  /* 0x00007610ffbc7816 */ /* 0x000fe400000000bc */
[----:B------:R-:W-:Y:S02]  /*1e0d0*/  PRMT R127, RZ, 0x7610, R127 ;  /* 0x00007610ff7f7816 */ /* 0x000fe4000000007f */
[----:B------:R-:W-:Y:S01]  /*1e0e0*/  PRMT R126, RZ, 0x7610, R126 ;  /* 0x00007610ff7e7816 */ /* 0x000fe2000000007e */
[----:B------:R1:W4:Y:S01]  /*1e0f0*/  @P1 LDG.E.U16 R200, desc[UR60][R22.64] ;  /* 0x0000003c16c81981 */ /* 0x000322000c1e1500 */
[----:B------:R-:W-:Y:S02]  /*1e100*/  PRMT R125, RZ, 0x7610, R125 ;  /* 0x00007610ff7d7816 */ /* 0x000fe4000000007d */
[----:B------:R-:W-:Y:S02]  /*1e110*/  PRMT R124, RZ, 0x7610, R124 ;  /* 0x00007610ff7c7816 */ /* 0x000fe4000000007c */
[----:B------:R-:W-:-:S02]  /*1e120*/  PRMT R196, RZ, 0x7610, R196 ;  /* 0x00007610ffc47816 */ /* 0x000fc400000000c4 */
[----:B------:R-:W-:Y:S02]  /*1e130*/  PRMT R151, RZ, 0x7610, R151 ;  /* 0x00007610ff977816 */ /* 0x000fe40000000097 */
[----:B------:R-:W-:Y:S02]  /*1e140*/  PRMT R143, RZ, 0x7610, R143 ;  /* 0x00007610ff8f7816 */ /* 0x000fe4000000008f */
[----:B------:R-:W-:Y:S02]  /*1e150*/  PRMT R135, RZ, 0x7610, R135 ;  /* 0x00007610ff877816 */ /* 0x000fe40000000087 */
[----:B------:R-:W-:Y:S02]  /*1e160*/  PRMT R163, RZ, 0x7610, R163 ;  /* 0x00007610ffa37816 */ /* 0x000fe400000000a3 */
[----:B------:R-:W-:Y:S02]  /*1e170*/  PRMT R162, RZ, 0x7610, R162 ;  /* 0x00007610ffa27816 */ /* 0x000fe400000000a2 */
[----:B------:R-:W-:Y:S01]  /*1e180*/  PRMT R161, RZ, 0x7610, R161 ;  /* 0x00007610ffa17816 */ /* 0x000fe200000000a1 */
[----:B-1----:R-:W-:-:S02]  /*1e190*/  @P0 IMAD.MOV.U32 R22, RZ, RZ, R49 ;  /* 0x000000ffff160224 */ /* 0x002fc400078e0031 */
[----:B------:R-:W-:Y:S01]  /*1e1a0*/  @P0 IMAD.MOV.U32 R23, RZ, RZ, R62 ;  /* 0x000000ffff170224 */ /* 0x000fe200078e003e */
[----:B------:R-:W4:Y:S04]  /*1e1b0*/  LDL R49, [R1+0x16d4] ;  /* 0x0016d40001317983 */ /* 0x000f280000100800 */
        /* <DEDUP_REMOVED lines=11> */
[----:B--2---:R-:W-:Y:S02]  /*1e270*/  @P0 IMAD.MOV.U32 R22, RZ, RZ, R50 ;  /* 0x000000ffff160224 */ /* 0x004fe400078e0032 */
[----:B------:R-:W-:Y:S01]  /*1e280*/  @P0 IMAD.MOV.U32 R23, RZ, RZ, R81 ;  /* 0x000000ffff170224 */ /* 0x000fe200078e0051 */
[----:B------:R-:W2:Y:S04]  /*1e290*/  LDL R50, [R1+0x16cc] ;  /* 0x0016cc0001327983 */ /* 0x000ea80000100800 */
[----:B------:R-:W2:Y:S04]  /*1e2a0*/  LDL R81, [R1+0x16c8] ;  /* 0x0016c80001517983 */ /* 0x000ea80000100800 */
[----:B------:R3:W2:Y:S01]  /*1e2b0*/  @P0 LDG.E.U16 R210, desc[UR60][R22.64] ;  /* 0x0000003c16d20981 */ /* 0x0006a2000c1e1500 */
        /* <DEDUP_REMOVED lines=157> */
[----:B------:R-:W-:Y:S01]  /*1ec90*/  PRMT R228, RZ, 0x7610, R228 ;  /* 0x00007610ffe47816 */ /* 0x000fe200000000e4 */
[----:B------:R-:W2:Y:S01]  /*1eca0*/  LDL R82, [R1+0x10b0] ;  /* 0x0010b00001527983 */ /* 0x000ea20000100800 */
[----:B------:R-:W-:Y:S02]  /*1ecb0*/  PRMT R227, RZ, 0x7610, R227 ;  /* 0x00007610ffe37816 */ /* 0x000fe400000000e3 */
[----:B------:R-:W-:Y:S02]  /*1ecc0*/  PRMT R226, RZ, 0x7610, R226 ;  /* 0x00007610ffe27816 */ /* 0x000fe400000000e2 */
[----:B------:R-:W-:Y:S02]  /*1ecd0*/  PRMT R225, RZ, 0x7610, R225 ;  /* 0x00007610ffe17816 */ /* 0x000fe400000000e1 */
[----:B------:R-:W-:Y:S02]  /*1ece0*/  PRMT R224, RZ, 0x7610, R224 ;  /* 0x00007610ffe07816 */ /* 0x000fe400000000e0 */
[----:B------:R-:W-:-:S02]  /*1ecf0*/  PRMT R223, RZ, 0x7610, R223 ;  /* 0x00007610ffdf7816 */ /* 0x000fc400000000df */
[----:B------:R-:W-:Y:S02]  /*1ed00*/  PRMT R222, RZ, 0x7610, R222 ;  /* 0x00007610ffde7816 */ /* 0x000fe400000000de */
[----:B------:R-:W-:Y:S02]  /*1ed10*/  PRMT R221, RZ, 0x7610, R221 ;  /* 0x00007610ffdd7816 */ /* 0x000fe400000000dd */
[----:B------:R-:W-:Y:S01]  /*1ed20*/  PRMT R220, RZ, 0x7610, R220 ;  /* 0x00007610ffdc7816 */ /* 0x000fe200000000dc */
[----:B0-----:R-:W2:Y:S01]  /*1ed30*/  LDL R83, [R1+0x1070] ;  /* 0x0010700001537983 */ /* 0x001ea20000100800 */
[----:B---3--:R-:W-:Y:S02]  /*1ed40*/  @P0 IMAD.MOV.U32 R23, RZ, RZ, R34 ;  /* 0x000000ffff170224 */ /* 0x008fe400078e0022 */
[----:B----4-:R-:W-:Y:S01]  /*1ed50*/  @P0 IMAD.MOV.U32 R22, RZ, RZ, R14 ;  /* 0x000000ffff160224 */ /* 0x010fe200078e000e */
[----:B------:R-:W3:Y:S04]  /*1ed60*/  LDL R34, [R1+0x16c0] ;  /* 0x0016c00001227983 */ /* 0x000ee80000100800 */
[----:B------:R-:W4:Y:S04]  /*1ed70*/  LDL R14, [R1+0x16c4] ;  /* 0x0016c400010e7983 */ /* 0x000f280000100800 */
[----:B------:R0:W4:Y:S02]  /*1ed80*/  @P0 LDG.E.U16 R209, desc[UR60][R22.64] ;  /* 0x0000003c16d10981 */ /* 0x000124000c1e1500 */
[----:B0-----:R-:W-:-:S02]  /*1ed90*/  @P0 IMAD.MOV.U32 R23, RZ, RZ, R80 ;  /* 0x000000ffff170224 */ /* 0x001fc400078e0050 */
[----:B------:R-:W-:Y:S01]  /*1eda0*/  @P0 IMAD.MOV.U32 R22, RZ, RZ, R9 ;  /* 0x000000ffff160224 */ /* 0x000fe200078e0009 */
[----:B------:R-:W4:Y:S04]  /*1edb0*/  LDL R80, [R1+0x16b8] ;  /* 0x0016b80001507983 */ /* 0x000f280000100800 */
[----:B------:R-:W4:Y:S04]  /*1edc0*/  LDL R9, [R1+0x16bc] ;  /* 0x0016bc0001097983 */ /* 0x000f280000100800 */
[----:B------:R0:W4:Y:S02]  /*1edd0*/  @P0 LDG.E.U16 R208, desc[UR60][R22.64] ;  /* 0x0000003c16d00981 */ /* 0x000124000c1e1500 */
[----:B0-----:R-:W-:-:S02]  /*1ede0*/  @P1 IMAD.MOV.U32 R23, RZ, RZ, R48 ;  /* 0x000000ffff171224 */ /* 0x001fc400078e0030 */
[----:B------:R-:W4:Y:S01]  /*1edf0*/  LDL R48, [R1+0x16b0] ;  /* 0x0016b00001307983 */ /* 0x000f220000100800 */
[----:B------:R-:W-:-:S03]  /*1ee00*/  @P1 IMAD.MOV.U32 R22, RZ, RZ, R31 ;  /* 0x000000ffff161224 */ /* 0x000fc600078e001f */
[----:B------:R-:W4:Y:S04]  /*1ee10*/  LDL R31, [R1+0x16b4] ;  /* 0x0016b400011f7983 */ /* 0x000f280000100800 */
[----:B------:R0:W4:Y:S02]  /*1ee20*/  @P1 LDG.E.U16 R61, desc[UR60][R22.64] ;  /* 0x0000003c163d1981 */ /* 0x000124000c1e1500 */
[----:B0-----:R-:W-:Y:S02]  /*1ee30*/  @P1 IMAD.MOV.U32 R22, RZ, RZ, R49 ;  /* 0x000000ffff161224 */ /* 0x001fe400078e0031 */
[----:B------:R-:W-:Y:S01]  /*1ee40*/  @P1 IMAD.MOV.U32 R23, RZ, RZ, R62 ;  /* 0x000000ffff171224 */ /* 0x000fe200078e003e */
[----:B------:R-:W4:Y:S04]  /*1ee50*/  LDL R49, [R1+0x16ac] ;  /* 0x0016ac0001317983 */ /* 0x000f280000100800 */
[----:B------:R-:W4:Y:S01]  /*1ee60*/  LDL R62, [R1+0x16a8] ;  /* 0x0016a800013e7983 */ /* 0x000f220000100800 */
[----:B------:R-:W-:-:S03]  /*1ee70*/  ISETP.GT.AND P0, PT, R12, 0x4c, PT ;  /* 0x0000004c0c00780c */ /* 0x000fc60003f04270 */
[----:B------:R2:W4:Y:S02]  /*1ee80*/  @P1 LDG.E.U16 R156, desc[UR60][R22.64] ;  /* 0x0000003c169c1981 */ /* 0x000524000c1e1500 */
[----:B--2---:R-:W-:Y:S02]  /*1ee90*/  @P1 IMAD.MOV.U32 R22, RZ, RZ, R50 ;  /* 0x000000ffff161224 */ /* 0x004fe400078e0032 */
[----:B------:R-:W-:Y:S01]  /*1eea0*/  @P1 IMAD.MOV.U32 R23, RZ, RZ, R81 ;  /* 0x000000ffff171224 */ /* 0x000fe200078e0051 */
[----:B------:R-:W2:Y:S04]  /*1eeb0*/  LDL R50, [R1+0x16a4] ;  /* 0x0016a40001327983 */ /* 0x000ea80000100800 */
[----:B------:R-:W2:Y:S04]  /*1eec0*/  LDL R81, [R1+0x16a0] ;  /* 0x0016a00001517983 */ /* 0x000ea80000100800 */
[----:B------:R3:W2:Y:S02]  /*1eed0*/  @P1 LDG.E.U16 R59, desc[UR60][R22.64] ;  /* 0x0000003c163b1981 */ /* 0x0006a4000c1e1500 */
[----:B---3--:R-:W-:-:S02]  /*1eee0*/  @P1 IMAD.MOV.U32 R23, RZ, RZ, R34 ;  /* 0x000000ffff171224 */ /* 0x008fc400078e0022 */
        /* <DEDUP_REMOVED lines=13> */
[----:B------:R0:W4:Y:S01]  /*1efc0*/  @P0 LDG.E.U16 R16, desc[UR60][R22.64] ;  /* 0x0000003c16100981 */ /* 0x000122000c1e1500 */
[----:B------:R-:W-:Y:S01]  /*1efd0*/  ISETP.GT.AND P1, PT, R12, 0x4d, PT ;  /* 0x0000004d0c00780c */ /* 0x000fe20003f24270 */
[----:B0-----:R-:W-:Y:S02]  /*1efe0*/  @P0 IMAD.MOV.U32 R22, RZ, RZ, R49 ;  /* 0x000000ffff160224 */ /* 0x001fe400078e0031 */
[----:B------:R-:W-:Y:S01]  /*1eff0*/  @P0 IMAD.MOV.U32 R23, RZ, RZ, R62 ;  /* 0x000000ffff170224 */ /* 0x000fe200078e003e */
[----:B------:R-:W4:Y:S04]  /*1f000*/  LDL R49, [R1+0x1684] ;  /* 0x0016840001317983 */ /* 0x000f280000100800 */
[----:B------:R-:W4:Y:S04]  /*1f010*/  LDL R62, [R1+0x1680] ;  /* 0x00168000013e7983 */ /* 0x000f280000100800 */
[----:B------:R2:W4:Y:S02]  /*1f020*/  @P0 LDG.E.U16 R17, desc[UR60][R22.64] ;  /* 0x0000003c16110981 */ /* 0x000524000c1e1500 */
[----:B--2---:R-:W-:-:S02]  /*1f030*/  @P0 IMAD.MOV.U32 R22, RZ, RZ, R50 ;  /* 0x000000ffff160224 */ /* 0x004fc400078e0032 */
        /* <DEDUP_REMOVED lines=17> */
[----:B------:R-:W4:Y:S01]  /*1f150*/  LDL R31, [R1+0x1664] ;  /* 0x00166400011f7983 */ /* 0x000f220000100800 */
[----:B------:R-:W-:-:S03]  /*1f160*/  ISETP.GT.AND P0, PT, R12, 0x4e, PT ;  /* 0x0000004e0c00780c */ /* 0x000fc60003f04270 */
[----:B------:R0:W4:Y:S02]  /*1f170*/  @P1 LDG.E.U16 R90, desc[UR60][R22.64] ;  /* 0x0000003c165a1981 */ /* 0x000124000c1e1500 */
        /* <DEDUP_REMOVED lines=25> */
[----:B------:R0:W4:Y:S10]  /*1f310*/  @P0 LDG.E.U16 R188, desc[UR60][R22.64] ;  /* 0x0000003c16bc0981 */ /* 0x000134000c1e1500 */
[----:B0-----:R-:W-:-:S02]  /*1f320*/  @P1 IMAD.MOV.U32 R22, RZ, RZ, R49 ;  /* 0x000000ffff161224 */ /* 0x001fc400078e0031 */
[----:B------:R-:W-:Y:S01]  /*1f330*/  @P1 IMAD.MOV.U32 R23, RZ, RZ, R62 ;  /* 0x000000ffff171224 */ /* 0x000fe200078e003e */
[----:B------:R-:W4:Y:S04]  /*1f340*/  LDL R49, [R1+0x1634] ;  /* 0x0016340001317983 */ /* 0x000f280000100800 */
[----:B------:R-:W4:Y:S04]  /*1f350*/  LDL R62, [R1+0x1630] ;  /* 0x00163000013e7983 */ /* 0x000f280000100800 */
[----:B------:R2:W4:Y:S01]  /*1f360*/  @P1 LDG.E.U16 R127, desc[UR60][R22.64] ;  /* 0x0000003c167f1981 */ /* 0x000522000c1e1500 */
[----:B------:R-:W-:Y:S01]  /*1f370*/  ISETP.GT.AND P0, PT, R12, 0x50, PT ;  /* 0x000000500c00780c */ /* 0x000fe20003f04270 */
        /* <DEDUP_REMOVED lines=941> */
[----:B------:R-:W-:Y:S01]  /*22e50*/  ISETP.GT.AND P1, PT, R12, 0x7d, PT ;  /* 0x0000007d0c00780c */ /* 0x000fe20003f24270 */
[----:B------:R-:W4:Y:S04]  /*22e60*/  LDL R62, [R1+0x1090] ;  /* 0x00109000013e7983 */ /* 0x000f280000100800 */
[----:B------:R0:W4:Y:S04]  /*22e70*/  @P0 LDG.E.U16 R224, desc[UR60][R22.64] ;  /* 0x0000003c16e00981 */ /* 0x000128000c1e1500 */
[----:B------:R-:W4:Y:S01]  /*22e80*/  LDL R49, [R1+0x108c] ;  /* 0x00108c0001317983 */ /* 0x000f220000100800 */
[----:B0-----:R-:W-:-:S02]  /*22e90*/  @P0 IMAD.MOV.U32 R23, RZ, RZ, R82 ;  /* 0x000000ffff170224 */ /* 0x001fc400078e0052 */
[----:B--2---:R-:W-:Y:S01]  /*22ea0*/  @P0 IMAD.MOV.U32 R22, RZ, RZ, R50 ;  /* 0x000000ffff160224 */ /* 0x004fe200078e0032 */
[----:B------:R-:W-:Y:S01]  /*22eb0*/  PRMT R219, RZ, 0x7610, R219 ;  /* 0x00007610ffdb7816 */ /* 0x000fe200000000db */
[----:B------:R-:W2:Y:S04]  /*22ec0*/  LDL R50, [R1+0x1088] ;  /* 0x0010880001327983 */ /* 0x000ea80000100800 */
[----:B------:R3:W2:Y:S01]  /*22ed0*/  @P0 LDG.E.U16 R223, desc[UR60][R22.64] ;  /* 0x0000003c16df0981 */ /* 0x0006a2000c1e1500 */
[----:B------:R-:W-:-:S03]  /*22ee0*/  PRMT R218, RZ, 0x7610, R218 ;  /* 0x00007610ffda7816 */ /* 0x000fc600000000da */
[----:B------:R-:W2:Y:S01]  /*22ef0*/  LDL R82, [R1+0x106c] ;  /* 0x00106c0001527983 */ /* 0x000ea20000100800 */
[----:B---3--:R-:W-:Y:S02]  /*22f00*/  @P0 IMAD.MOV.U32 R23, RZ, RZ, R34 ;  /* 0x000000ffff170224 */ /* 0x008fe400078e0022 */
[----:B----4-:R-:W-:Y:S01]  /*22f10*/  @P0 IMAD.MOV.U32 R22, RZ, RZ, R14 ;  /* 0x000000ffff160224 */ /* 0x010fe200078e000e */
[----:B------:R-:W3:Y:S04]  /*22f20*/  LDL R34, [R1+0x1080] ;  /* 0x0010800001227983 */ /* 0x000ee80000100800 */
[----:B------:R-:W4:Y:S04]  /*22f30*/  LDL R14, [R1+0x1084] ;  /* 0x00108400010e7983 */ /* 0x000f280000100800 */
[----:B------:R0:W4:Y:S02]  /*22f40*/  @P0 LDG.E.U16 R222, desc[UR60][R22.64] ;  /* 0x0000003c16de0981 */ /* 0x000124000c1e1500 */
[----:B0-----:R-:W-:-:S02]  /*22f50*/  @P0 IMAD.MOV.U32 R23, RZ, RZ, R81 ;  /* 0x000000ffff170224 */ /* 0x001fc400078e0051 */
[----:B------:R-:W-:Y:S01]  /*22f60*/  @P0 IMAD.MOV.U32 R22, RZ, RZ, R9 ;  /* 0x000000ffff160224 */ /* 0x000fe200078e0009 */
[----:B------:R-:W-:Y:S01]  /*22f70*/  PRMT R217, RZ, 0x7610, R217 ;  /* 0x00007610ffd97816 */ /* 0x000fe200000000d9 */
[----:B------:R-:W4:Y:S04]  /*22f80*/  LDL R9, [R1+0x107c] ;  /* 0x00107c0001097983 */ /* 0x000f280000100800 */
[----:B------:R0:W4:Y:S04]  /*22f90*/  @P0 LDG.E.U16 R221, desc[UR60][R22.64] ;  /* 0x0000003c16dd0981 */ /* 0x000128000c1e1500 */
[----:B------:R-:W4:Y:S01]  /*22fa0*/  LDL R81, [R1+0x1060] ;  /* 0x0010600001517983 */ /* 0x000f220000100800 */
[----:B0-----:R-:W-:-:S02]  /*22fb0*/  @P1 IMAD.MOV.U32 R23, RZ, RZ, R80 ;  /* 0x000000ffff171224 */ /* 0x001fc400078e0050 */
[----:B------:R-:W-:Y:S01]  /*22fc0*/  @P1 IMAD.MOV.U32 R22, RZ, RZ, R48 ;  /* 0x000000ffff161224 */ /* 0x000fe200078e0030 */
[----:B------:R-:W-:Y:S01]  /*22fd0*/  ISETP.GT.AND P0, PT, R12, 0x7e, PT ;  /* 0x0000007e0c00780c */ /* 0x000fe20003f04270 */
[----:B------:R-:W4:Y:S04]  /*22fe0*/  LDL R48, [R1+0x1078] ;  /* 0x0010780001307983 */ /* 0x000f280000100800 */
[----:B------:R0:W4:Y:S04]  /*22ff0*/  @P1 LDG.E.U16 R220, desc[UR60][R22.64] ;  /* 0x0000003c16dc1981 */ /* 0x000128000c1e1500 */
[----:B------:R-:W4:Y:S01]  /*23000*/  LDL R80, [R1+0x1064] ;  /* 0x0010640001507983 */ /* 0x000f220000100800 */
[----:B0-----:R-:W-:-:S03]  /*23010*/  @P1 IMAD.MOV.U32 R22, RZ, RZ, R31 ;  /* 0x000000ffff161224 */ /* 0x001fc600078e001f */
[----:B------:R-:W4:Y:S01]  /*23020*/  LDL R31, [R1+0x1074] ;  /* 0x00107400011f7983 */ /* 0x000f220000100800 */
[----:B------:R-:W-:Y:S01]  /*23030*/  @P1 IMAD.MOV.U32 R23, RZ, RZ, R62 ;  /* 0x000000ffff171224 */ /* 0x000fe200078e003e */
[----:B------:R-:W-:Y:S02]  /*23040*/  PRMT R167, RZ, 0x7610, R167 ;  /* 0x00007610ffa77816 */ /* 0x000fe400000000a7 */
[----:B------:R-:W4:Y:S04]  /*23050*/  LDL R62, [R1+0x1058] ;  /* 0x00105800013e7983 */ /* 0x000f280000100800 */
[----:B------:R0:W4:Y:S02]  /*23060*/  @P1 LDG.E.U16 R219, desc[UR60][R22.64] ;  /* 0x0000003c16db1981 */ /* 0x000124000c1e1500 */
[----:B0-----:R-:W-:-:S02]  /*23070*/  @P1 IMAD.MOV.U32 R22, RZ, RZ, R49 ;  /* 0x000000ffff161224 */ /* 0x001fc400078e0031 */
[----:B--2---:R-:W-:Y:S01]  /*23080*/  @P1 IMAD.MOV.U32 R23, RZ, RZ, R50 ;  /* 0x000000ffff171224 */ /* 0x004fe200078e0032 */
[----:B------:R-:W2:Y:S04]  /*23090*/  LDL R49, [R1+0x1054] ;  /* 0x0010540001317983 */ /* 0x000ea80000100800 */
[----:B------:R-:W2:Y:S04]  /*230a0*/  LDL R50, [R1+0x1050] ;  /* 0x0010500001327983 */ /* 0x000ea80000100800 */
[----:B------:R3:W2:Y:S01]  /*230b0*/  @P1 LDG.E.U16 R218, desc[UR60][R22.64] ;  /* 0x0000003c16da1981 */ /* 0x0006a2000c1e1500 */
[----:B------:R-:W-:Y:S01]  /*230c0*/  PRMT R166, RZ, 0x7610, R166 ;  /* 0x00007610ffa67816 */ /* 0x000fe200000000a6 */
[----:B---3--:R-:W-:-:S02]  /*230d0*/  @P1 IMAD.MOV.U32 R23, RZ, RZ, R34 ;  /* 0x000000ffff171224 */ /* 0x008fc400078e0022 */
[----:B----4-:R-:W-:Y:S02]  /*230e0*/  @P1 IMAD.MOV.U32 R22, RZ, RZ, R14 ;  /* 0x000000ffff161224 */ /* 0x010fe400078e000e */
[----:B------:R-:W3:Y:S04]  /*230f0*/  LDL R14, [R1+0x1048] ;  /* 0x00104800010e7983 */ /* 0x000ee80000100800 */
[----:B------:R0:W4:Y:S04]  /*23100*/  @P1 LDG.E.U16 R217, desc[UR60][R22.64] ;  /* 0x0000003c16d91981 */ /* 0x000128000c1e1500 */
[----:B------:R-:W2:Y:S01]  /*23110*/  LDL.LU R34, [R1+0x105c] ;  /* 0x00105c0001227983 */ /* 0x000ea20000300800 */
[----:B0-----:R-:W-:-:S02]  /*23120*/  @P0 IMAD.MOV.U32 R22, RZ, RZ, R9 ;  /* 0x000000ffff160224 */ /* 0x001fc400078e0009 */
[----:B------:R-:W-:Y:S02]  /*23130*/  @P0 IMAD.MOV.U32 R23, RZ, RZ, R48 ;  /* 0x000000ffff170224 */ /* 0x000fe400078e0030 */
[----:B------:R-:W4:Y:S04]  /*23140*/  LDL R48, [R1+0x1044] ;  /* 0x0010440001307983 */ /* 0x000f280000100800 */
[----:B------:R0:W4:Y:S04]  /*23150*/  @P0 LDG.E.U16 R167, desc[UR60][R22.64] ;  /* 0x0000003c16a70981 */ /* 0x000128000c1e1500 */
[----:B------:R-:W4:Y:S04]  /*23160*/  LDL.LU R205, [R1+0xc40] ;  /* 0x000c400001cd7983 */ /* 0x000f280000300800 */
[----:B------:R-:W4:Y:S01]  /*23170*/  LDL.LU R9, [R1+0xc3c] ;  /* 0x000c3c0001097983 */ /* 0x000f220000300800 */
[----:B0-----:R-:W-:-:S02]  /*23180*/  @P0 IMAD.MOV.U32 R22, RZ, RZ, R31 ;  /* 0x000000ffff160224 */ /* 0x001fc400078e001f */
[----:B------:R-:W-:Y:S01]  /*23190*/  @P0 IMAD.MOV.U32 R23, RZ, RZ, R83 ;  /* 0x000000ffff170224 */ /* 0x000fe200078e0053 */
[----:B------:R-:W4:Y:S04]  /*231a0*/  LDL.LU R31, [R1+0xc38] ;  /* 0x000c3800011f7983 */ /* 0x000f280000300800 */
[----:B------:R0:W-:Y:S04]  /*231b0*/  STL [R1+0x2104], R216 ;  /* 0x002104d801007387 */ /* 0x0001e80000100800 */
[----:B------:R1:W4:Y:S02]  /*231c0*/  @P0 LDG.E.U16 R166, desc[UR60][R22.64] ;  /* 0x0000003c16a60981 */ /* 0x000324000c1e1500 */
[----:B-1----:R-:W-:-:S02]  /*231d0*/  @P0 IMAD.MOV.U32 R23, RZ, RZ, R216 ;  /* 0x000000ffff170224 */ /* 0x002fc400078e00d8 */
[----:B0-----:R-:W4:Y:S01]  /*231e0*/  LDL.LU R216, [R1+0x104c] ;  /* 0x00104c0001d87983 */ /* 0x001f220000300800 */
[----:B------:R-:W-:Y:S02]  /*231f0*/  PRMT R165, RZ, 0x7610, R165 ;  /* 0x00007610ffa57816 */ /* 0x000fe400000000a5 */
[----:B------:R-:W-:Y:S01]  /*23200*/  ISETP.GT.AND P1, PT, R12, 0x7f, PT ;  /* 0x0000007f0c00780c */ /* 0x000fe20003f24270 */
[----:B------:R-:W-:Y:S01]  /*23210*/  @P0 IMAD.MOV.U32 R22, RZ, RZ, R82 ;  /* 0x000000ffff160224 */ /* 0x000fe200078e0052 */
[----:B------:R-:W-:-:S04]  /*23220*/  PRMT R164, RZ, 0x7610, R164 ;  /* 0x00007610ffa47816 */ /* 0x000fc800000000a4 */
[----:B------:R0:W4:Y:S01]  /*23230*/  @P0 LDG.E.U16 R165, desc[UR60][R22.64] ;  /* 0x0000003c16a50981 */ /* 0x000122000c1e1500 */
[----:B------:R-:W-:Y:S01]  /*23240*/  PRMT R103, RZ, 0x7610, R103 ;  /* 0x00007610ff677816 */ /* 0x000fe20000000067 */
[----:B0-----:R-:W-:Y:S02]  /*23250*/  @P0 IMAD.MOV.U32 R22, RZ, RZ, R80 ;  /* 0x000000ffff160224 */ /* 0x001fe400078e0050 */
[----:B------:R-:W-:-:S05]  /*23260*/  @P0 IMAD.MOV.U32 R23, RZ, RZ, R81 ;  /* 0x000000ffff170224 */ /* 0x000fca00078e0051 */
[----:B------:R0:W4:Y:S01]  /*23270*/  @P0 LDG.E.U16 R164, desc[UR60][R22.64] ;  /* 0x0000003c16a40981 */ /* 0x000122000c1e1500 */
[----:B------:R-:W-:Y:S01]  /*23280*/  PRMT R102, RZ, 0x7610, R102 ;  /* 0x00007610ff667816 */ /* 0x000fe20000000066 */
[----:B0-----:R-:W-:Y:S01]  /*23290*/  @P1 IMAD.MOV.U32 R23, RZ, RZ, R62 ;  /* 0x000000ffff171224 */ /* 0x001fe200078e003e */
[----:B------:R-:W-:Y:S02]  /*232a0*/  PRMT R101, RZ, 0x7610, R101 ;  /* 0x00007610ff657816 */ /* 0x000fe40000000065 */
[----:B------:R-:W-:Y:S01]  /*232b0*/  PRMT R100, RZ, 0x7610, R100 ;  /* 0x00007610ff647816 */ /* 0x000fe20000000064 */
[----:B------:R-:W0:Y:S01]  /*232c0*/  S2R R206, SR_TID.X ;  /* 0x0000000000ce7919 */ /* 0x000e220000002100 */
[----:B--2---:R-:W-:-:S05]  /*232d0*/  @P1 IMAD.MOV.U32 R22, RZ, RZ, R34 ;  /* 0x000000ffff161224 */ /* 0x004fca00078e0022 */
[----:B------:R1:W2:Y:S02]  /*232e0*/  @P1 LDG.E.U16 R103, desc[UR60][R22.64] ;  /* 0x0000003c16671981 */ /* 0x0002a4000c1e1500 */
[----:B-1----:R-:W-:Y:S02]  /*232f0*/  @P1 IMAD.MOV.U32 R22, RZ, RZ, R49 ;  /* 0x000000ffff161224 */ /* 0x002fe400078e0031 */
[----:B------:R-:W-:-:S05]  /*23300*/  @P1 IMAD.MOV.U32 R23, RZ, RZ, R50 ;  /* 0x000000ffff171224 */ /* 0x000fca00078e0032 */
[----:B------:R3:W2:Y:S02]  /*23310*/  @P1 LDG.E.U16 R102, desc[UR60][R22.64] ;  /* 0x0000003c16661981 */ /* 0x0006a4000c1e1500 */
[----:B---3--:R-:W-:Y:S02]  /*23320*/  @P1 IMAD.MOV.U32 R23, RZ, RZ, R14 ;  /* 0x000000ffff171224 */ /* 0x008fe400078e000e */
[----:B----4-:R-:W-:-:S05]  /*23330*/  @P1 IMAD.MOV.U32 R22, RZ, RZ, R216 ;  /* 0x000000ffff161224 */ /* 0x010fca00078e00d8 */
[----:B------:R1:W3:Y:S02]  /*23340*/  @P1 LDG.E.U16 R101, desc[UR60][R22.64] ;  /* 0x0000003c16651981 */ /* 0x0002e4000c1e1500 */
[----:B-1----:R-:W-:Y:S02]  /*23350*/  @P1 IMAD.MOV.U32 R22, RZ, RZ, R48 ;  /* 0x000000ffff161224 */ /* 0x002fe400078e0030 */
[----:B------:R-:W-:-:S05]  /*23360*/  @P1 IMAD.MOV.U32 R23, RZ, RZ, R2 ;  /* 0x000000ffff171224 */ /* 0x000fca00078e0002 */
[----:B------:R-:W4:Y:S01]  /*23370*/  @P1 LDG.E.U16 R100, desc[UR60][R22.64] ;  /* 0x0000003c16641981 */ /* 0x000f22000c1e1500 */
[----:B------:R-:W-:Y:S06]  /*23380*/  BAR.SYNC.DEFER_BLOCKING 0x0 ;  /* 0x0000000000007b1d */ /* 0x000fec0000010000 */
[----:B------:R-:W-:Y:S04]  /*23390*/  STL [R1+0x2108], R216 ;  /* 0x002108d801007387 */ /* 0x000fe80000100800 */
[----:B------:R-:W-:Y:S04]  /*233a0*/  STL [R1+0x2100], R2 ;  /* 0x0021000201007387 */ /* 0x000fe80000100800 */
[----:B------:R-:W2:Y:S01]  /*233b0*/  LDL.LU R203, [R1+0xc34] ;  /* 0x000c340001cb7983 */ /* 0x000ea20000300800 */
[----:B0-----:R-:W-:-:S03]  /*233c0*/  LOP3.LUT R14, R206, 0x7f, RZ, 0xc0, !PT ;  /* 0x0000007fce0e7812 */ /* 0x001fc600078ec0ff */
[----:B------:R0:W-:Y:S04]  /*233d0*/  STS.U16 [R10], R205 ;  /* 0x000000cd0a007388 */ /* 0x0001e80000000400 */
[----:B0-----:R-:W3:Y:S04]  /*233e0*/  LDL.LU R205, [R1+0xbb4] ;  /* 0x000bb40001cd7983 */ /* 0x001ee80000300800 */
[----:B------:R-:W4:Y:S04]  /*233f0*/  LDL.LU R197, [R1+0xbb0] ;  /* 0x000bb00001c57983 */ /* 0x000f280000300800 */
        /* <DEDUP_REMOVED lines=13> */
[----:B------:R-:W4:Y:S01]  /*234d0*/  LDL.LU R81, [R1+0x9f4] ;  /* 0x0009f40001517983 */ /* 0x000f220000300800 */
[----:B------:R-:W-:-:S03]  /*234e0*/  ISETP.GE.AND P0, PT, R14, R12, PT ;  /* 0x0000000c0e00720c */ /* 0x000fc60003f06270 */
[----:B------:R-:W4:Y:S04]  /*234f0*/  LDL.LU R80, [R1+0x97c] ;  /* 0x00097c0001507983 */ /* 0x000f280000300800 */
[----:B------:R-:W4:Y:S04]  /*23500*/  LDL.LU R14, [R1+0x978] ;  /* 0x00097800010e7983 */ /* 0x000f280000300800 */
[----:B------:R-:W4:Y:S04]  /*23510*/  LDL.LU R48, [R1+0x974] ;  /* 0x0009740001307983 */ /* 0x000f280000300800 */
[----:B------:R-:W4:Y:S04]  /*23520*/  LDL.LU R49, [R1+0x970] ;  /* 0x0009700001317983 */ /* 0x000f280000300800 */
[----:B------:R-:W4:Y:S04]  /*23530*/  LDL.LU R50, [R1+0x8fc] ;  /* 0x0008fc0001327983 */ /* 0x000f280000300800 */
[----:B------:R0:W-:Y:S04]  /*23540*/  STS.U16 [R10+0x8000], R9 ;  /* 0x008000090a007388 */ /* 0x0001e80000000400 */
[----:B------:R-:W4:Y:S04]  /*23550*/  LDL.LU R62, [R1+0x8f8] ;  /* 0x0008f800013e7983 */ /* 0x000f280000300800 */
[----:B------:R1:W-:Y:S04]  /*23560*/  STS.U16 [R10+0x10000], R31 ;  /* 0x0100001f0a007388 */ /* 0x0003e80000000400 */
[----:B0-----:R-:W4:Y:S04]  /*23570*/  LDL.LU R9, [R1+0x8f4] ;  /* 0x0008f40001097983 */ /* 0x001f280000300800 */
[----:B-1----:R-:W4:Y:S04]  /*23580*/  LDL.LU R31, [R1+0x8f0] ;  /* 0x0008f000011f7983 */ /* 0x002f280000300800 */
[----:B------:R-:W4:Y:S04]  /*23590*/  LDL.LU R22, [R1+0x87c] ;  /* 0x00087c0001167983 */ /* 0x000f280000300800 */
[----:B------:R-:W4:Y:S04]  /*235a0*/  LDL.LU R23, [R1+0x878] ;  /* 0x0008780001177983 */ /* 0x000f280000300800 */
[----:B------:R-:W4:Y:S04]  /*235b0*/  LDL.LU R2, [R1+0x874] ;  /* 0x0008740001027983 */ /* 0x000f280000300800 */
[----:B------:R-:W4:Y:S04]  /*235c0*/  LDL.LU R216, [R1+0x870] ;  /* 0x0008700001d87983 */ /* 0x000f280000300800 */
[----:B------:R-:W4:Y:S04]  /*235d0*/  LDL.LU R206, [R1+0x7fc] ;  /* 0x0007fc0001ce7983 */ /* 0x000f280000300800 */
[----:B--2---:R0:W-:Y:S04]  /*235e0*/  STS.U16 [R10+0x18000], R203 ;  /* 0x018000cb0a007388 */ /* 0x0041e80000000400 */
[----:B0-----:R-:W2:Y:S04]  /*235f0*/  LDL.LU R203, [R1+0x27e0] ;  /* 0x0027e00001cb7983 */ /* 0x001ea80000300800 */
[----:B---3--:R0:W-:Y:S04]  /*23600*/  STS.U16 [R10+0x400], R205 ;  /* 0x000400cd0a007388 */ /* 0x0081e80000000400 */
[----:B----4-:R1:W-:Y:S04]  /*23610*/  STS.U16 [R10+0x8400], R197 ;  /* 0x008400c50a007388 */ /* 0x0103e80000000400 */
[----:B------:R3:W-:Y:S04]  /*23620*/  STS.U16 [R10+0x10400], R198 ;  /* 0x010400c60a007388 */ /* 0x0007e80000000400 */
[----:B------:R4:W-:Y:S04]  /*23630*/  STS.U16 [R10+0x18400], R199 ;  /* 0x018400c70a007388 */ /* 0x0009e80000000400 */
[----:B------:R4:W-:Y:S04]  /*23640*/  STS.U16 [R10+0x800], R204 ;  /* 0x000800cc0a007388 */ /* 0x0009e80000000400 */
[----:B------:R4:W-:Y:S04]  /*23650*/  STS.U16 [R10+0x8800], R128 ;  /* 0x008800800a007388 */ /* 0x0009e80000000400 */
[----:B0-----:R-:W2:Y:S04]  /*23660*/  LDL.LU R205, [R1+0x7f4] ;  /* 0x0007f40001cd7983 */ /* 0x001ea80000300800 */
[----:B-1----:R-:W2:Y:S04]  /*23670*/  LDL.LU R197, [R1+0x27dc] ;  /* 0x0027dc0001c57983 */ /* 0x002ea80000300800 */
[----:B---3--:R-:W3:Y:S04]  /*23680*/  LDL.LU R198, [R1+0x27d8] ;  /* 0x0027d80001c67983 */ /* 0x008ee80000300800 */
[----:B----4-:R-:W4:Y:S04]  /*23690*/  LDL.LU R199, [R1+0x27d4] ;  /* 0x0027d40001c77983 */ /* 0x010f280000300800 */
[----:B------:R-:W3:Y:S04]  /*236a0*/  LDL.LU R204, [R1+0x27d0] ;  /* 0x0027d00001cc7983 */ /* 0x000ee80000300800 */
[----:B------:R-:W4:Y:S04]  /*236b0*/  LDL.LU R128, [R1+0x27cc] ;  /* 0x0027cc0001807983 */ /* 0x000f280000300800 */
[----:B------:R0:W-:Y:S04]  /*236c0*/  STS.U16 [R10+0x10800], R129 ;  /* 0x010800810a007388 */ /* 0x0001e80000000400 */
[----:B------:R1:W-:Y:S04]  /*236d0*/  STS.U16 [R10+0x18800], R130 ;  /* 0x018800820a007388 */ /* 0x0003e80000000400 */
[----:B------:R1:W-:Y:S04]  /*236e0*/  STS.U16 [R10+0xc00], R131 ;  /* 0x000c00830a007388 */ /* 0x0003e80000000400 */
[----:B------:R1:W-:Y:S04]  /*236f0*/  STS.U16 [R10+0x8c00], R192 ;  /* 0x008c00c00a007388 */ /* 0x0003e80000000400 */
[----:B------:R1:W-:Y:S04]  /*23700*/  STS.U16 [R10+0x10c00], R193 ;  /* 0x010c00c10a007388 */ /* 0x0003e80000000400 */
[----:B------:R1:W-:Y:S04]  /*23710*/  STS.U16 [R10+0x18c00], R194 ;  /* 0x018c00c20a007388 */ /* 0x0003e80000000400 */
[----:B0-----:R-:W4:Y:S04]  /*23720*/  LDL.LU R129, [R1+0x27c8] ;  /* 0x0027c80001817983 */ /* 0x001f280000300800 */
[----:B-1----:R-:W4:Y:S04]  /*23730*/  LDL.LU R130, [R1+0x27c4] ;  /* 0x0027c40001827983 */ /* 0x002f280000300800 */
[----:B------:R-:W4:Y:S04]  /*23740*/  LDL.LU R131, [R1+0x27c0] ;  /* 0x0027c00001837983 */ /* 0x000f280000300800 */
[----:B------:R-:W4:Y:S04]  /*23750*/  LDL.LU R192, [R1+0x27bc] ;  /* 0x0027bc0001c07983 */ /* 0x000f280000300800 */
[----:B------:R-:W4:Y:S04]  /*23760*/  LDL.LU R193, [R1+0x27b8] ;  /* 0x0027b80001c17983 */ /* 0x000f280000300800 */
        /* <DEDUP_REMOVED lines=25> */
[----:B------:R-:W-:Y:S04]  /*23900*/  STS.U16 [R10+0x1b000], R63 ;  /* 0x01b0003f0a007388 */ /* 0x000fe80000000400 */
        /* <DEDUP_REMOVED lines=8> */
[----:B--2---:R-:W-:Y:S04]  /*23990*/  STS.U16 [R10+0x12000], R205 ;  /* 0x012000cd0a007388 */ /* 0x004fe80000000400 */
[----:B---3--:R-:W-:Y:S04]  /*239a0*/  STS.U16 [R10+0x2400], R204 ;  /* 0x002400cc0a007388 */ /* 0x008fe80000000400 */
[----:B----4-:R-:W-:Y:S04]  /*239b0*/  STS.U16 [R10+0x1a000], R9 ;  /* 0x01a000090a007388 */ /* 0x010fe80000000400 */
[----:B------:R0:W-:Y:S04]  /*239c0*/  STS.U16 [R10+0xa000], R31 ;  /* 0x00a0001f0a007388 */ /* 0x0001e80000000400 */
[----:B0-----:R-:W2:Y:S04]  /*239d0*/  LDL.LU R31, [R1+0xc30] ;  /* 0x000c3000011f7983 */ /* 0x001ea80000300800 */
[----:B------:R-:W2:Y:S04]  /*239e0*/  LDL.LU R9, [R1+0x2780] ;  /* 0x0027800001097983 */ /* 0x000ea80000300800 */
[----:B------:R-:W3:Y:S04]  /*239f0*/  LDL.LU R63, [R1+0xc2c] ;  /* 0x000c2c00013f7983 */ /* 0x000ee80000300800 */
        /* <DEDUP_REMOVED lines=21> */
[----:B------:R0:W-:Y:S04]  /*23b50*/  STS.U16 [R10+0x12400], R198 ;  /* 0x012400c60a007388 */ /* 0x0001e80000000400 */
[----:B------:R-:W4:Y:S04]  /*23b60*/  LDL.LU R197, [R1+0x9ec] ;  /* 0x0009ec0001c57983 */ /* 0x000f280000300800 */
        /* <DEDUP_REMOVED lines=13> */
[----:B------:R-:W-:Y:S04]  /*23c40*/  STS.U16 [R10+0x1c00], R22 ;  /* 0x001c00160a007388 */ /* 0x000fe80000000400 */
[----:B------:R-:W-:Y:S04]  /*23c50*/  STS.U16 [R10+0x9c00], R23 ;  /* 0x009c00170a007388 */ /* 0x000fe80000000400 */
[----:B------:R-:W-:Y:S04]  /*23c60*/  STS.U16 [R10+0x11c00], R2 ;  /* 0x011c00020a007388 */ /* 0x000fe80000000400 */
[----:B------:R-:W-:Y:S04]  /*23c70*/  STS.U16 [R10+0x19c00], R216 ;  /* 0x019c00d80a007388 */ /* 0x000fe80000000400 */
[----:B------:R1:W-:Y:S04]  /*23c80*/  STS.U16 [R10+0x13400], R43 ;  /* 0x0134002b0a007388 */ /* 0x0003e80000000400 */
[----:B0-----:R-:W4:Y:S04]  /*23c90*/  LDL.LU R51, [R1+0x8ec] ;  /* 0x0008ec0001337983 */ /* 0x001f280000300800 */
[----:B------:R-:W-:Y:S04]  /*23ca0*/  STS.U16 [R10+0x3c00], R240 ;  /* 0x003c00f00a007388 */ /* 0x000fe80000000400 */
[----:B------:R-:W-:Y:S04]  /*23cb0*/  STS.U16 [R10+0xbc00], R239 ;  /* 0x00bc00ef0a007388 */ /* 0x000fe80000000400 */
[----:B------:R-:W-:Y:S04]  /*23cc0*/  STS.U16 [R10+0x13c00], R238 ;  /* 0x013c00ee0a007388 */ /* 0x000fe80000000400 */
[----:B------:R-:W-:Y:S04]  /*23cd0*/  STS.U16 [R10+0x1bc00], R237 ;  /* 0x01bc00ed0a007388 */ /* 0x000fe80000000400 */
[----:B-1----:R-:W4:Y:S04]  /*23ce0*/  LDL.LU R45, [R1+0x8e8] ;  /* 0x0008e800012d7983 */ /* 0x002f280000300800 */
[----:B------:R-:W4:Y:S04]  /*23cf0*/  LDL.LU R43, [R1+0x8e4] ;  /* 0x0008e400012b7983 */ /* 0x000f280000300800 */
[----:B--2---:R0:W-:Y:S04]  /*23d00*/  STS.U16 [R9+0x80], R31 ;  /* 0x0000801f09007388 */ /* 0x0041e80000000400 */
[----:B---3--:R1:W-:Y:S04]  /*23d10*/  STS.U16 [R9+0x8080], R63 ;  /* 0x0080803f09007388 */ /* 0x0083e80000000400 */
[----:B----4-:R2:W-:Y:S04]  /*23d20*/  STS.U16 [R9+0x10080], R35 ;  /* 0x0100802309007388 */ /* 0x0105e80000000400 */
[----:B------:R3:W-:Y:S04]  /*23d30*/  STS.U16 [R9+0x18080], R33 ;  /* 0x0180802109007388 */ /* 0x0007e80000000400 */
[----:B0-----:R-:W4:Y:S04]  /*23d40*/  LDL.LU R31, [R1+0x8e0] ;  /* 0x0008e000011f7983 */ /* 0x001f280000300800 */
[----:B------:R-:W4:Y:S04]  /*23d50*/  LDL.LU R22, [R1+0x86c] ;  /* 0x00086c0001167983 */ /* 0x000f280000300800 */
[----:B------:R-:W4:Y:S04]  /*23d60*/  LDL.LU R23, [R1+0x868] ;  /* 0x0008680001177983 */ /* 0x000f280000300800 */
[----:B------:R-:W4:Y:S04]  /*23d70*/  LDL.LU R2, [R1+0x864] ;  /* 0x0008640001027983 */ /* 0x000f280000300800 */
[----:B------:R-:W4:Y:S04]  /*23d80*/  LDL.LU R216, [R1+0x860] ;  /* 0x0008600001d87983 */ /* 0x000f280000300800 */
[----:B-1----:R-:W4:Y:S04]  /*23d90*/  LDL.LU R63, [R1+0x277c] ;  /* 0x00277c00013f7983 */ /* 0x002f280000300800 */
[----:B--2---:R-:W2:Y:S04]  /*23da0*/  LDL.LU R35, [R1+0x2778] ;  /* 0x0027780001237983 */ /* 0x004ea80000300800 */
[----:B---3--:R-:W3:Y:S04]  /*23db0*/  LDL.LU R33, [R1+0x2774] ;  /* 0x0027740001217983 */ /* 0x008ee80000300800 */
[----:B------:R0:W-:Y:S04]  /*23dc0*/  STS.U16 [R9+0x480], R206 ;  /* 0x000480ce09007388 */ /* 0x0001e80000000400 */
[----:B------:R1:W-:Y:S04]  /*23dd0*/  STS.U16 [R9+0x8480], R205 ;  /* 0x008480cd09007388 */ /* 0x0003e80000000400 */
[----:B------:R1:W-:Y:S04]  /*23de0*/  STS.U16 [R9+0x10480], R204 ;  /* 0x010480cc09007388 */ /* 0x0003e80000000400 */
[----:B------:R1:W-:Y:S04]  /*23df0*/  STS.U16 [R9+0x18480], R143 ;  /* 0x0184808f09007388 */ /* 0x0003e80000000400 */
[----:B------:R1:W-:Y:S04]  /*23e00*/  STS.U16 [R9+0x880], R8 ;  /* 0x0008800809007388 */ /* 0x0003e80000000400 */
[----:B------:R1:W-:Y:S04]  /*23e10*/  STS.U16 [R9+0x8880], R151 ;  /* 0x0088809709007388 */ /* 0x0003e80000000400 */
[----:B0-----:R-:W2:Y:S04]  /*23e20*/  LDL.LU R206, [R1+0x2770] ;  /* 0x0027700001ce7983 */ /* 0x001ea80000300800 */
[----:B-1----:R-:W3:Y:S04]  /*23e30*/  LDL.LU R205, [R1+0x276c] ;  /* 0x00276c0001cd7983 */ /* 0x002ee80000300800 */
[----:B------:R-:W2:Y:S04]  /*23e40*/  LDL.LU R204, [R1+0x2768] ;  /* 0x0027680001cc7983 */ /* 0x000ea80000300800 */
[----:B------:R-:W3:Y:S04]  /*23e50*/  LDL.LU R143, [R1+0x2764] ;  /* 0x00276400018f7983 */ /* 0x000ee80000300800 */
[----:B------:R-:W2:Y:S04]  /*23e60*/  LDL.LU R8, [R1+0x2760] ;  /* 0x0027600001087983 */ /* 0x000ea80000300800 */
[----:B------:R-:W3:Y:S04]  /*23e70*/  LDL.LU R151, [R1+0x275c] ;  /* 0x00275c0001977983 */ /* 0x000ee80000300800 */
[----:B------:R0:W-:Y:S04]  /*23e80*/  STS.U16 [R9+0x10880], R28 ;  /* 0x0108801c09007388 */ /* 0x0001e80000000400 */
[----:B------:R1:W-:Y:S04]  /*23e90*/  STS.U16 [R9+0x18880], R32 ;  /* 0x0188802009007388 */ /* 0x0003e80000000400 */
[----:B0-----:R-:W3:Y:S04]  /*23ea0*/  LDL.LU R28, [R1+0x2758] ;  /* 0x00275800011c7983 */ /* 0x001ee80000300800 */
[----:B-1----:R-:W3:Y:S04]  /*23eb0*/  LDL.LU R32, [R1+0x2754] ;  /* 0x0027540001207983 */ /* 0x002ee80000300800 */
[----:B------:R0:W-:Y:S04]  /*23ec0*/  STS.U16 [R9+0xc80], R132 ;  /* 0x000c808409007388 */ /* 0x0001e80000000400 */
[----:B------:R1:W-:Y:S04]  /*23ed0*/  STS.U16 [R9+0x8c80], R133 ;  /* 0x008c808509007388 */ /* 0x0003e80000000400 */
[----:B------:R1:W-:Y:S04]  /*23ee0*/  STS.U16 [R9+0x10c80], R134 ;  /* 0x010c808609007388 */ /* 0x0003e80000000400 */
[----:B------:R1:W-:Y:S04]  /*23ef0*/  STS.U16 [R9+0x18c80], R135 ;  /* 0x018c808709007388 */ /* 0x0003e80000000400 */
[----:B------:R1:W-:Y:S04]  /*23f00*/  STS.U16 [R9+0x1080], R196 ;  /* 0x001080c409007388 */ /* 0x0003e80000000400 */
[----:B------:R1:W-:Y:S04]  /*23f10*/  STS.U16 [R9+0x9080], R197 ;  /* 0x009080c509007388 */ /* 0x0003e80000000400 */
[----:B0-----:R-:W3:Y:S04]  /*23f20*/  LDL.LU R132, [R1+0x2750] ;  /* 0x0027500001847983 */ /* 0x001ee80000300800 */
[----:B-1----:R-:W3:Y:S04]  /*23f30*/  LDL.LU R133, [R1+0x274c] ;  /* 0x00274c0001857983 */ /* 0x002ee80000300800 */
[----:B------:R-:W3:Y:S04]  /*23f40*/  LDL.LU R134, [R1+0x2748] ;  /* 0x0027480001867983 */ /* 0x000ee80000300800 */
[----:B------:R-:W3:Y:S04]  /*23f50*/  LDL.LU R135, [R1+0x2744] ;  /* 0x0027440001877983 */ /* 0x000ee80000300800 */
[----:B------:R-:W3:Y:S04]  /*23f60*/  LDL.LU R196, [R1+0x2740] ;  /* 0x0027400001c47983 */ /* 0x000ee80000300800 */
[----:B------:R-:W3:Y:S04]  /*23f70*/  LDL.LU R197, [R1+0x273c] ;  /* 0x00273c0001c57983 */ /* 0x000ee80000300800 */
        /* <DEDUP_REMOVED lines=15> */
[----:B------:R-:W-:Y:S04]  /*24070*/  STS.U16 [R9+0x1a880], R150 ;  /* 0x01a8809609007388 */ /* 0x000fe80000000400 */
[----:B0-----:R-:W3:Y:S04]  /*24080*/  LDL.LU R51, [R1+0x2720] ;  /* 0x0027200001337983 */ /* 0x001ee80000300800 */
[----:B-1----:R-:W3:Y:S04]  /*24090*/  LDL.LU R45, [R1+0x271c] ;  /* 0x00271c00012d7983 */ /* 0x002ee80000300800 */
[----:B------:R-:W3:Y:S04]  /*240a0*/  LDL.LU R43, [R1+0x2718] ;  /* 0x00271800012b7983 */ /* 0x000ee80000300800 */
[----:B------:R-:W-:Y:S04]  /*240b0*/  STS.U16 [R9+0x12c80], R142 ;  /* 0x012c808e09007388 */ /* 0x000fe80000000400 */
[----:B------:R-:W-:Y:S04]  /*240c0*/  STS.U16 [R9+0x1ac80], R141 ;  /* 0x01ac808d09007388 */ /* 0x000fe80000000400 */
[----:B------:R-:W-:Y:S04]  /*240d0*/  STS.U16 [R9+0x3080], R140 ;  /* 0x0030808c09007388 */ /* 0x000fe80000000400 */
[----:B------:R-:W-:Y:S04]  /*240e0*/  STS.U16 [R9+0x1b880], R29 ;  /* 0x01b8801d09007388 */ /* 0x000fe80000000400 */
[----:B----4-:R0:W-:Y:S04]  /*240f0*/  STS.U16 [R9+0x19880], R31 ;  /* 0x0198801f09007388 */ /* 0x0101e80000000400 */
[----:B0-----:R-:W4:Y:S04]  /*24100*/  LDL.LU R31, [R1+0x2714] ;  /* 0x00271400011f7983 */ /* 0x001f280000300800 */
[----:B--2---:R-:W-:Y:S04]  /*24110*/  STS.U16 [R9+0x1a080], R8 ;  /* 0x01a0800809007388 */ /* 0x004fe80000000400 */
[----:B---3--:R-:W-:Y:S04]  /*24120*/  STS.U16 [R9+0x12080], R151 ;  /* 0x0120809709007388 */ /* 0x008fe80000000400 */
[----:B------:R-:W-:Y:S04]  /*24130*/  STS.U16 [R9+0xa080], R28 ;  /* 0x00a0801c09007388 */ /* 0x000fe80000000400 */
[----:B------:R0:W-:Y:S04]  /*24140*/  STS.U16 [R9+0x2080], R32 ;  /* 0x0020802009007388 */ /* 0x0001e80000000400 */
[----:B0-----:R-:W2:Y:S04]  /*24150*/  LDL.LU R32, [R1+0x2710] ;  /* 0x0027100001207983 */ /* 0x001ea80000300800 */
[----:B------:R-:W3:Y:S04]  /*24160*/  LDL.LU R28, [R1+0x270c] ;  /* 0x00270c00011c7983 */ /* 0x000ee80000300800 */
[----:B------:R-:W4:Y:S04]  /*24170*/  LDL.LU R151, [R1+0x2708] ;  /* 0x0027080001977983 */ /* 0x000f280000300800 */
[----:B------:R-:W2:Y:S04]  /*24180*/  LDL.LU R8, [R1+0x2704] ;  /* 0x0027040001087983 */ /* 0x000ea80000300800 */
[----:B------:R-:W2:Y:S04]  /*24190*/  LDL.LU R150, [R1+0xc20] ;  /* 0x000c200001967983 */ /* 0x000ea80000300800 */
[----:B------:R-:W3:Y:S04]  /*241a0*/  LDL.LU R142, [R1+0xc1c] ;  /* 0x000c1c00018e7983 */ /* 0x000ee80000300800 */
        /* <DEDUP_REMOVED lines=44> */
[----:B------:R-:W-:Y:S04]  /*24470*/  STS.U16 [R9+0x3c80], R236 ;  /* 0x003c80ec09007388 */ /* 0x000fe80000000400 */
[----:B------:R-:W-:Y:S04]  /*24480*/  STS.U16 [R9+0xbc80], R235 ;  /* 0x00bc80eb09007388 */ /* 0x000fe80000000400 */
[----:B0-----:R-:W4:Y:S04]  /*24490*/  LDL.LU R42, [R1+0x950] ;  /* 0x00095000012a7983 */ /* 0x001f280000300800 */
[----:B------:R-:W-:Y:S04]  /*244a0*/  STS.U16 [R9+0x13c80], R234 ;  /* 0x013c80ea09007388 */ /* 0x000fe80000000400 */
[----:B-1----:R-:W4:Y:S04]  /*244b0*/  LDL.LU R22, [R1+0x8dc] ;  /* 0x0008dc0001167983 */ /* 0x002f280000300800 */
[----:B------:R-:W4:Y:S04]  /*244c0*/  LDL.LU R23, [R1+0x8d8] ;  /* 0x0008d80001177983 */ /* 0x000f280000300800 */
[----:B------:R-:W-:Y:S04]  /*244d0*/  STS.U16 [R9+0x1bc80], R233 ;  /* 0x01bc80e909007388 */ /* 0x000fe80000000400 */
[----:B------:R-:W4:Y:S04]  /*244e0*/  LDL.LU R2, [R1+0x8d4] ;  /* 0x0008d40001027983 */ /* 0x000f280000300800 */
[----:B------:R-:W4:Y:S04]  /*244f0*/  LDL.LU R216, [R1+0x8d0] ;  /* 0x0008d00001d87983 */ /* 0x000f280000300800 */
[----:B--2---:R0:W-:Y:S04]  /*24500*/  STS.U16 [R8+0x100], R150 ;  /* 0x0001009608007388 */ /* 0x0041e80000000400 */
[----:B---3--:R1:W-:Y:S04]  /*24510*/  STS.U16 [R8+0x8100], R142 ;  /* 0x0081008e08007388 */ /* 0x0083e80000000400 */
[----:B----4-:R2:W-:Y:S04]  /*24520*/  STS.U16 [R8+0x10100], R141 ;  /* 0x0101008d08007388 */ /* 0x0105e80000000400 */
[----:B------:R3:W-:Y:S04]  /*24530*/  STS.U16 [R8+0x18100], R140 ;  /* 0x0181008c08007388 */ /* 0x0007e80000000400 */
[----:B------:R4:W-:Y:S04]  /*24540*/  STS.U16 [R8+0x500], R29 ;  /* 0x0005001d08007388 */ /* 0x0009e80000000400 */
[----:B0-----:R-:W4:Y:S04]  /*24550*/  LDL.LU R150, [R1+0x2700] ;  /* 0x0027000001967983 */ /* 0x001f280000300800 */
[----:B-1----:R-:W4:Y:S04]  /*24560*/  LDL.LU R142, [R1+0x26fc] ;  /* 0x0026fc00018e7983 */ /* 0x002f280000300800 */
[----:B--2---:R-:W2:Y:S04]  /*24570*/  LDL.LU R141, [R1+0x26f8] ;  /* 0x0026f800018d7983 */ /* 0x004ea80000300800 */
[----:B---3--:R-:W3:Y:S04]  /*24580*/  LDL.LU R140, [R1+0x26f4] ;  /* 0x0026f400018c7983 */ /* 0x008ee80000300800 */
[----:B----4-:R-:W4:Y:S04]  /*24590*/  LDL.LU R29, [R1+0x26f0] ;  /* 0x0026f000011d7983 */ /* 0x010f280000300800 */
[----:B------:R0:W-:Y:S04]  /*245a0*/  STS.U16 [R8+0x8500], R136 ;  /* 0x0085008808007388 */ /* 0x0001e80000000400 */
[----:B------:R1:W-:Y:S04]  /*245b0*/  STS.U16 [R8+0x10500], R137 ;  /* 0x0105008908007388 */ /* 0x0003e80000000400 */
[----:B------:R1:W-:Y:S04]  /*245c0*/  STS.U16 [R8+0x18500], R138 ;  /* 0x0185008a08007388 */ /* 0x0003e80000000400 */
[----:B------:R1:W-:Y:S04]  /*245d0*/  STS.U16 [R8+0x900], R139 ;  /* 0x0009008b08007388 */ /* 0x0003e80000000400 */
[----:B------:R1:W-:Y:S04]  /*245e0*/  STS.U16 [R8+0x8900], R200 ;  /* 0x008900c808007388 */ /* 0x0003e80000000400 */
[----:B------:R1:W-:Y:S04]  /*245f0*/  STS.U16 [R8+0x10900], R201 ;  /* 0x010900c908007388 */ /* 0x0003e80000000400 */
[----:B0-----:R-:W2:Y:S04]  /*24600*/  LDL.LU R136, [R1+0x26ec] ;  /* 0x0026ec0001887983 */ /* 0x001ea80000300800 */
[----:B-1----:R-:W2:Y:S04]  /*24610*/  LDL.LU R137, [R1+0x26e8] ;  /* 0x0026e80001897983 */ /* 0x002ea80000300800 */
[----:B------:R-:W2:Y:S04]  /*24620*/  LDL.LU R138, [R1+0x26e4] ;  /* 0x0026e400018a7983 */ /* 0x000ea80000300800 */
[----:B------:R-:W2:Y:S04]  /*24630*/  LDL.LU R139, [R1+0x26e0] ;  /* 0x0026e000018b7983 */ /* 0x000ea80000300800 */
[----:B------:R-:W2:Y:S04]  /*24640*/  LDL.LU R200, [R1+0x26dc] ;  /* 0x0026dc0001c87983 */ /* 0x000ea80000300800 */
[----:B------:R-:W2:Y:S04]  /*24650*/  LDL.LU R201, [R1+0x26d8] ;  /* 0x0026d80001c97983 */ /* 0x000ea80000300800 */
        /* <DEDUP_REMOVED lines=25> */
[----:B------:R-:W-:Y:S04]  /*247f0*/  STS.U16 [R8+0x2100], R143 ;  /* 0x0021008f08007388 */ /* 0x000fe80000000400 */
[----:B------:R-:W-:Y:S04]  /*24800*/  STS.U16 [R8+0xa100], R204 ;  /* 0x00a100cc08007388 */ /* 0x000fe80000000400 */
[----:B------:R-:W-:Y:S04]  /*24810*/  STS.U16 [R8+0x12100], R205 ;  /* 0x012100cd08007388 */ /* 0x000fe80000000400 */
[----:B0-----:R-:W2:Y:S04]  /*24820*/  LDL.LU R42, [R1+0x26a4] ;  /* 0x0026a400012a7983 */ /* 0x001ea80000300800 */
        /* <DEDUP_REMOVED lines=30> */
[----:B----4-:R0:W-:Y:S04]  /*24a10*/  STS.U16 [R8+0x1d00], R29 ;  /* 0x001d001d08007388 */ /* 0x0101e80000000400 */
[----:B---3--:R1:W-:Y:S04]  /*24a20*/  STS.U16 [R8+0x9d00], R140 ;  /* 0x009d008c08007388 */ /* 0x0083e80000000400 */
[----:B--2---:R2:W-:Y:S04]  /*24a30*/  STS.U16 [R8+0x11d00], R141 ;  /* 0x011d008d08007388 */ /* 0x0045e80000000400 */
[----:B0-----:R-:W3:Y:S04]  /*24a40*/  LDL.LU R29, [R1+0x26a0] ;  /* 0x0026a000011d7983 */ /* 0x001ee80000300800 */
[----:B-1----:R-:W4:Y:S04]  /*24a50*/  LDL.LU R140, [R1+0x269c] ;  /* 0x00269c00018c7983 */ /* 0x002f280000300800 */
[----:B--2---:R-:W2:Y:S04]  /*24a60*/  LDL.LU R141, [R1+0x2698] ;  /* 0x00269800018d7983 */ /* 0x004ea80000300800 */
[----:B------:R-:W4:Y:S04]  /*24a70*/  LDL.LU R142, [R1+0x2694] ;  /* 0x00269400018e7983 */ /* 0x000f280000300800 */
[----:B------:R-:W2:Y:S04]  /*24a80*/  LDL.LU R143, [R1+0x2690] ;  /* 0x00269000018f7983 */ /* 0x000ea80000300800 */
[----:B------:R-:W4:Y:S04]  /*24a90*/  LDL.LU R204, [R1+0x268c] ;  /* 0x00268c0001cc7983 */ /* 0x000f280000300800 */
[----:B------:R-:W2:Y:S04]  /*24aa0*/  LDL.LU R205, [R1+0x2688] ;  /* 0x0026880001cd7983 */ /* 0x000ea80000300800 */
[----:B------:R-:W4:Y:S04]  /*24ab0*/  LDL.LU R206, [R1+0x2684] ;  /* 0x0026840001ce7983 */ /* 0x000f280000300800 */
[----:B------:R-:W2:Y:S04]  /*24ac0*/  LDL.LU R207, [R1+0x2680] ;  /* 0x0026800001cf7983 */ /* 0x000ea80000300800 */
[----:B------:R-:W3:Y:S04]  /*24ad0*/  LDL.LU R53, [R1+0xc10] ;  /* 0x000c100001357983 */ /* 0x000ee80000300800 */
[----:B------:R-:W4:Y:S04]  /*24ae0*/  LDL.LU R54, [R1+0xc0c] ;  /* 0x000c0c0001367983 */ /* 0x000f280000300800 */
[----:B------:R-:W2:Y:S04]  /*24af0*/  LDL.LU R27, [R1+0xc08] ;  /* 0x000c0800011b7983 */ /* 0x000ea80000300800 */
        /* <DEDUP_REMOVED lines=23> */
[----:B------:R-:W3:Y:S04]  /*24c70*/  LDL.LU R7, [R1+0x2664] ;  /* 0x0026640001077983 */ /* 0x000ee80000300800 */
[----:B------:R-:W-:Y:S04]  /*24c80*/  STS.U16 [R8+0x3d00], R232 ;  /* 0x003d00e808007388 */ /* 0x000fe80000000400 */
[----:B------:R-:W-:Y:S04]  /*24c90*/  STS.U16 [R8+0xbd00], R231 ;  /* 0x00bd00e708007388 */ /* 0x000fe80000000400 */
[----:B------:R-:W-:Y:S04]  /*24ca0*/  STS.U16 [R8+0x13d00], R230 ;  /* 0x013d00e608007388 */ /* 0x000fe80000000400 */
[----:B------:R-:W-:Y:S04]  /*24cb0*/  STS.U16 [R8+0x1bd00], R229 ;  /* 0x01bd00e508007388 */ /* 0x000fe80000000400 */
[----:B---3--:R0:W-:Y:S04]  /*24cc0*/  STS.U16 [R7+0x180], R53 ;  /* 0x0001803507007388 */ /* 0x0081e80000000400 */
[----:B----4-:R1:W-:Y:S04]  /*24cd0*/  STS.U16 [R7+0x8180], R54 ;  /* 0x0081803607007388 */ /* 0x0103e80000000400 */
[----:B--2---:R2:W-:Y:S04]  /*24ce0*/  STS.U16 [R7+0x10180], R27 ;  /* 0x0101801b07007388 */ /* 0x0045e80000000400 */
[----:B------:R3:W-:Y:S04]  /*24cf0*/  STS.U16 [R7+0x18180], R55 ;  /* 0x0181803707007388 */ /* 0x0007e80000000400 */
[----:B------:R4:W-:Y:S04]  /*24d00*/  STS.U16 [R7+0x580], R64 ;  /* 0x0005804007007388 */ /* 0x0009e80000000400 */
[----:B------:R4:W-:Y:S04]  /*24d10*/  STS.U16 [R7+0x8580], R65 ;  /* 0x0085804107007388 */ /* 0x0009e80000000400 */
[----:B0-----:R-:W4:Y:S04]  /*24d20*/  LDL.LU R53, [R1+0x2660] ;  /* 0x0026600001357983 */ /* 0x001f280000300800 */
[----:B-1----:R-:W4:Y:S04]  /*24d30*/  LDL.LU R54, [R1+0x265c] ;  /* 0x00265c0001367983 */ /* 0x002f280000300800 */
[----:B--2---:R-:W2:Y:S04]  /*24d40*/  LDL.LU R27, [R1+0x2658] ;  /* 0x00265800011b7983 */ /* 0x004ea80000300800 */
[----:B---3--:R-:W3:Y:S04]  /*24d50*/  LDL.LU R55, [R1+0x2654] ;  /* 0x0026540001377983 */ /* 0x008ee80000300800 */
[----:B----4-:R-:W4:Y:S04]  /*24d60*/  LDL.LU R64, [R1+0x2650] ;  /* 0x0026500001407983 */ /* 0x010f280000300800 */
[----:B------:R-:W3:Y:S04]  /*24d70*/  LDL.LU R65, [R1+0x264c] ;  /* 0x00264c0001417983 */ /* 0x000ee80000300800 */
        /* <DEDUP_REMOVED lines=57> */
[----:B---3--:R0:W-:Y:S04]  /*25110*/  STS.U16 [R7+0x1580], R65 ;  /* 0x0015804107007388 */ /* 0x0081e80000000400 */
[----:B----4-:R1:W-:Y:S04]  /*25120*/  STS.U16 [R7+0x9580], R64 ;  /* 0x0095804007007388 */ /* 0x0103e80000000400 */
[----:B------:R2:W-:Y:S04]  /*25130*/  STS.U16 [R7+0x11580], R55 ;  /* 0x0115803707007388 */ /* 0x0005e80000000400 */
[----:B0-----:R-:W3:Y:S04]  /*25140*/  LDL.LU R65, [R1+0x2620] ;  /* 0x0026200001417983 */ /* 0x001ee80000300800 */
[----:B-1----:R-:W4:Y:S04]  /*25150*/  LDL.LU R64, [R1+0x261c] ;  /* 0x00261c0001407983 */ /* 0x002f280000300800 */
[----:B--2---:R-:W2:Y:S04]  /*25160*/  LDL.LU R55, [R1+0x2618] ;  /* 0x0026180001377983 */ /* 0x004ea80000300800 */
[----:B------:R-:W3:Y:S04]  /*25170*/  LDL.LU R27, [R1+0x2614] ;  /* 0x00261400011b7983 */ /* 0x000ee80000300800 */
[----:B------:R-:W4:Y:S04]  /*25180*/  LDL.LU R29, [R1+0x2610] ;  /* 0x00261000011d7983 */ /* 0x000f280000300800 */
[----:B------:R-:W2:Y:S04]  /*25190*/  LDL.LU R42, [R1+0x260c] ;  /* 0x00260c00012a7983 */ /* 0x000ea80000300800 */
[----:B------:R-:W3:Y:S04]  /*251a0*/  LDL.LU R148, [R1+0x2608] ;  /* 0x0026080001947983 */ /* 0x000ee80000300800 */
        /* <DEDUP_REMOVED lines=42> */
[----:B--2---:R1:W-:Y:S04]  /*25450*/  STS.U16 [R6+0x8200], R24 ;  /* 0x0082001806007388 */ /* 0x0043e80000000400 */
[----:B---3--:R2:W-:Y:S04]  /*25460*/  STS.U16 [R6+0x10200], R59 ;  /* 0x0102003b06007388 */ /* 0x0085e80000000400 */
        /* <DEDUP_REMOVED lines=8> */
[----:B------:R-:W2:Y:S04]  /*254f0*/  LDL.LU R56, [R1+0x2598] ;  /* 0x0025980001387983 */ /* 0x000ea80000300800 */
[----:B------:R0:W-:Y:S04]  /*25500*/  STS.U16 [R6+0x10600], R156 ;  /* 0x0106009c06007388 */ /* 0x0001e80000000400 */
[----:B0-----:R-:W3:Y:S04]  /*25510*/  LDL.LU R156, [R1+0x2594] ;  /* 0x00259400019c7983 */ /* 0x001ee80000300800 */
        /* <DEDUP_REMOVED lines=43> */
[----:B---3--:R0:W-:Y:S04]  /*257d0*/  STS.U16 [R6+0x18a00], R156 ;  /* 0x018a009c06007388 */ /* 0x0081e80000000400 */
[----:B0-----:R-:W3:Y:S04]  /*257e0*/  LDL.LU R156, [R1+0x2590] ;  /* 0x00259000019c7983 */ /* 0x001ee80000300800 */
        /* <DEDUP_REMOVED lines=20> */
[----:B------:R-:W4:Y:S04]  /*25930*/  LDL.LU R50, [R1+0x253c] ;  /* 0x00253c0001327983 */ /* 0x000f280000300800 */
        /* <DEDUP_REMOVED lines=21> */
[----:B------:R-:W3:Y:S04]  /*25a90*/  LDL.LU R5, [R1+0x24e4] ;  /* 0x0024e40001057983 */ /* 0x000ee80000300800 */
[----:B------:R-:W-:Y:S04]  /*25aa0*/  STS.U16 [R6+0x18600], R22 ;  /* 0x0186001606007388 */ /* 0x000fe80000000400 */
[----:B------:R-:W-:Y:S04]  /*25ab0*/  STS.U16 [R6+0xa00], R23 ;  /* 0x000a001706007388 */ /* 0x000fe80000000400 */
[----:B------:R-:W-:Y:S04]  /*25ac0*/  STS.U16 [R6+0x8a00], R2 ;  /* 0x008a000206007388 */ /* 0x000fe80000000400 */
[----:B------:R-:W-:Y:S04]  /*25ad0*/  STS.U16 [R6+0x10a00], R216 ;  /* 0x010a00d806007388 */ /* 0x000fe80000000400 */
[----:B------:R0:W-:Y:S04]  /*25ae0*/  STS.U16 [R6+0x1b600], R47 ;  /* 0x01b6002f06007388 */ /* 0x0001e80000000400 */
        /* <DEDUP_REMOVED lines=8> */
[----:B0-----:R-:W4:Y:S04]  /*25b70*/  LDL.LU R47, [R1+0x24e0] ;  /* 0x0024e000012f7983 */ /* 0x001f280000300800 */
[----:B---3--:R0:W-:Y:S04]  /*25b80*/  STS.U16 [R5+0x280], R48 ;  /* 0x0002803005007388 */ /* 0x0081e80000000400 */
[----:B--2---:R1:W-:Y:S04]  /*25b90*/  STS.U16 [R5+0x8280], R49 ;  /* 0x0082803105007388 */ /* 0x0043e80000000400 */
[----:B----4-:R2:W-:Y:S04]  /*25ba0*/  STS.U16 [R5+0x10280], R50 ;  /* 0x0102803205007388 */ /* 0x0105e80000000400 */
        /* <DEDUP_REMOVED lines=10> */
[----:B------:R1:W-:Y:S04]  /*25c50*/  STS.U16 [R5+0x18680], R55 ;  /* 0x0186803705007388 */ /* 0x0003e80000000400 */
[----:B------:R1:W-:Y:S04]  /*25c60*/  STS.U16 [R5+0xa80], R56 ;  /* 0x000a803805007388 */ /* 0x0003e80000000400 */
[----:B------:R1:W-:Y:S04]  /*25c70*/  STS.U16 [R5+0x8a80], R57 ;  /* 0x008a803905007388 */ /* 0x0003e80000000400 */
[----:B------:R1:W-:Y:S04]  /*25c80*/  STS.U16 [R5+0x10a80], R58 ;  /* 0x010a803a05007388 */ /* 0x0003e80000000400 */
[----:B------:R1:W-:Y:S04]  /*25c90*/  STS.U16 [R5+0x18a80], R59 ;  /* 0x018a803b05007388 */ /* 0x0003e80000000400 */
[----:B0-----:R-:W3:Y:S04]  /*25ca0*/  LDL.LU R54, [R1+0x24c4] ;  /* 0x0024c40001367983 */ /* 0x001ee80000300800 */
[----:B-1----:R-:W4:Y:S04]  /*25cb0*/  LDL.LU R55, [R1+0x24c0] ;  /* 0x0024c00001377983 */ /* 0x002f280000300800 */
[----:B------:R-:W2:Y:S04]  /*25cc0*/  LDL.LU R56, [R1+0x24bc] ;  /* 0x0024bc0001387983 */ /* 0x000ea80000300800 */
[----:B------:R-:W3:Y:S04]  /*25cd0*/  LDL.LU R57, [R1+0x24b8] ;  /* 0x0024b80001397983 */ /* 0x000ee80000300800 */
[----:B------:R-:W4:Y:S04]  /*25ce0*/  LDL.LU R58, [R1+0x24b4] ;  /* 0x0024b400013a7983 */ /* 0x000f280000300800 */
        /* <DEDUP_REMOVED lines=74> */
[----:B0-----:R-:W3:Y:S04]  /*26190*/  LDL.LU R4, [R1+0x241c] ;  /* 0x00241c0001047983 */ /* 0x001ee80000300800 */
        /* <DEDUP_REMOVED lines=9> */
[----:B------:R-:W-:Y:S04]  /*26230*/  STS.U16 [R5+0xba80], R243 ;  /* 0x00ba80f305007388 */ /* 0x000fe80000000400 */
[----:B------:R-:W-:Y:S04]  /*26240*/  STS.U16 [R5+0x13a80], R242 ;  /* 0x013a80f205007388 */ /* 0x000fe80000000400 */
[----:B------:R-:W-:Y:S04]  /*26250*/  STS.U16 [R5+0x1ba80], R241 ;  /* 0x01ba80f105007388 */ /* 0x000fe80000000400 */
[----:B------:R-:W-:Y:S04]  /*26260*/  STS.U16 [R5+0x3e80], R220 ;  /* 0x003e80dc05007388 */ /* 0x000fe80000000400 */
[----:B------:R-:W-:Y:S04]  /*26270*/  STS.U16 [R5+0xbe80], R219 ;  /* 0x00be80db05007388 */ /* 0x000fe80000000400 */
[----:B------:R-:W-:Y:S04]  /*26280*/  STS.U16 [R5+0x13e80], R218 ;  /* 0x013e80da05007388 */ /* 0x000fe80000000400 */
[----:B------:R-:W-:Y:S04]  /*26290*/  STS.U16 [R5+0x1be80], R217 ;  /* 0x01be80d905007388 */ /* 0x000fe80000000400 */
[----:B------:R-:W4:Y:S04]  /*262a0*/  LDL R23, [R1+0x205c] ;  /* 0x00205c0001177983 */ /* 0x000f280000100800 */
[----:B------:R-:W4:Y:S04]  /*262b0*/  LDL R22, [R1+0x2060] ;  /* 0x0020600001167983 */ /* 0x000f280000100800 */
[----:B------:R-:W4:Y:S04]  /*262c0*/  LDL R2, [R1+0xfc0] ;  /* 0x000fc00001027983 */ /* 0x000f280000100800 */
[----:B---3--:R0:W-:Y:S04]  /*262d0*/  STS.U16 [R4+0x10300], R31 ;  /* 0x0103001f04007388 */ /* 0x0081e80000000400 */
[----:B------:R1:W-:Y:S04]  /*262e0*/  STS.U16 [R4+0x18300], R30 ;  /* 0x0183001e04007388 */ /* 0x0003e80000000400 */
[----:B------:R3:W-:Y:S04]  /*262f0*/  STS.U16 [R4+0x700], R27 ;  /* 0x0007001b04007388 */ /* 0x0007e80000000400 */
[----:B0-----:R-:W4:Y:S04]  /*26300*/  LDL R31, [R1+0x203c] ;  /* 0x00203c00011f7983 */ /* 0x001f280000100800 */
[----:B-1----:R-:W4:Y:S04]  /*26310*/  LDL R30, [R1+0x2040] ;  /* 0x00204000011e7983 */ /* 0x002f280000100800 */
[----:B---3--:R-:W3:Y:S04]  /*26320*/  LDL R27, [R1+0x1000] ;  /* 0x00100000011b7983 */ /* 0x008ee80000100800 */
[----:B------:R0:W-:Y:S04]  /*26330*/  STS.U16 [R4+0x8700], R29 ;  /* 0x0087001d04007388 */ /* 0x0001e80000000400 */
[----:B0-----:R-:W3:Y:S04]  /*26340*/  LDL R29, [R1+0xffc] ;  /* 0x000ffc00011d7983 */ /* 0x001ee80000100800 */
        /* <DEDUP_REMOVED lines=8> */
[----:B0-----:R-:W3:Y:S04]  /*263d0*/  LDL R24, [R1+0xfbc] ;  /* 0x000fbc0001187983 */ /* 0x001ee80000100800 */
[----:B------:R-:W-:Y:S04]  /*263e0*/  STS.U16 [R4+0xf00], R35 ;  /* 0x000f002304007388 */ /* 0x000fe80000000400 */
[----:B------:R-:W-:Y:S04]  /*263f0*/  STS.U16 [R4+0x8f00], R33 ;  /* 0x008f002104007388 */ /* 0x000fe80000000400 */
[----:B------:R-:W-:Y:S04]  /*26400*/  STS.U16 [R4+0x10f00], R32 ;  /* 0x010f002004007388 */ /* 0x000fe80000000400 */
[----:B------:R-:W-:Y:S04]  /*26410*/  STS.U16 [R4+0x18f00], R28 ;  /* 0x018f001c04007388 */ /* 0x000fe80000000400 */
[----:B------:R0:W-:Y:S04]  /*26420*/  STS.U16 [R4+0x1300], R13 ;  /* 0x0013000d04007388 */ /* 0x0001e80000000400 */
[----:B0-----:R-:W3:Y:S04]  /*26430*/  LDL.LU R13, [R1+0xc9c] ;  /* 0x000c9c00010d7983 */ /* 0x001ee80000300800 */
[----:B------:R-:W3:Y:S04]  /*26440*/  LDL R35, [R1+0xf7c] ;  /* 0x000f7c0001237983 */ /* 0x000ee80000100800 */
[----:B------:R-:W3:Y:S04]  /*26450*/  LDL R33, [R1+0xf80] ;  /* 0x000f800001217983 */ /* 0x000ee80000100800 */
[----:B------:R-:W3:Y:S04]  /*26460*/  LDL R32, [R1+0xf3c] ;  /* 0x000f3c0001207983 */ /* 0x000ee80000100800 */
[----:B------:R-:W3:Y:S01]  /*26470*/  LDL R28, [R1+0xf40] ;  /* 0x000f4000011c7983 */ /* 0x000ee20000100800 */
[----:B--2---:R-:W-:-:S02]  /*26480*/  PRMT R99, RZ, 0x7610, R99 ;  /* 0x00007610ff637816 */ /* 0x004fc40000000063 */
[----:B----4-:R-:W-:-:S04]  /*26490*/  PRMT R98, RZ, 0x7610, R98 ;  /* 0x00007610ff627816 */ /* 0x010fc80000000062 */
[----:B------:R0:W2:Y:S01]  /*264a0*/  @!P0 LDG.E.U16 R99, desc[UR60][R22.64] ;  /* 0x0000003c16638981 */ /* 0x0000a2000c1e1500 */
[----:B------:R-:W-:Y:S02]  /*264b0*/  PRMT R97, RZ, 0x7610, R97 ;  /* 0x00007610ff617816 */ /* 0x000fe40000000061 */
[----:B------:R-:W-:Y:S02]  /*264c0*/  PRMT R96, RZ, 0x7610, R96 ;  /* 0x00007610ff607816 */ /* 0x000fe40000000060 */
[----:B------:R-:W-:Y:S01]  /*264d0*/  PRMT R95, RZ, 0x7610, R95 ;  /* 0x00007610ff5f7816 */ /* 0x000fe2000000005f */
[----:B0-----:R-:W-:Y:S02]  /*264e0*/  @!P0 IMAD.MOV.U32 R23, RZ, RZ, R31 ;  /* 0x000000ffff178224 */ /* 0x001fe400078e001f */
[----:B------:R-:W-:Y:S01]  /*264f0*/  @!P0 IMAD.MOV.U32 R22, RZ, RZ, R30 ;  /* 0x000000ffff168224 */ /* 0x000fe200078e001e */
[----:B------:R-:W4:Y:S04]  /*26500*/  LDL R31, [R1+0xefc] ;  /* 0x000efc00011f7983 */ /* 0x000f280000100800 */
[----:B------:R-:W2:Y:S04]  /*26510*/  LDL R30, [R1+0xf00] ;  /* 0x000f0000011e7983 */ /* 0x000ea80000100800 */
[----:B------:R3:W2:Y:S02]  /*26520*/  @!P0 LDG.E.U16 R98, desc[UR60][R22.64] ;  /* 0x0000003c16628981 */ /* 0x0006a4000c1e1500 */
[----:B---3--:R-:W-:-:S02]  /*26530*/  @!P0 IMAD.MOV.U32 R22, RZ, RZ, R27 ;  /* 0x000000ffff168224 */ /* 0x008fc400078e001b */
[----:B------:R-:W3:Y:S01]  /*26540*/  LDL R27, [R1+0xec0] ;  /* 0x000ec000011b7983 */ /* 0x000ee20000100800 */
[----:B------:R-:W-:-:S03]  /*26550*/  @!P0 IMAD.MOV.U32 R23, RZ, RZ, R29 ;  /* 0x000000ffff178224 */ /* 0x000fc600078e001d */
[----:B------:R-:W3:Y:S04]  /*26560*/  LDL R29, [R1+0xebc] ;  /* 0x000ebc00011d7983 */ /* 0x000ee80000100800 */
[----:B------:R0:W3:Y:S02]  /*26570*/  @!P0 LDG.E.U16 R97, desc[UR60][R22.64] ;  /* 0x0000003c16618981 */ /* 0x0000e4000c1e1500 */
[----:B0-----:R-:W-:Y:S02]  /*26580*/  @!P0 IMAD.MOV.U32 R22, RZ, RZ, R2 ;  /* 0x000000ffff168224 */ /* 0x001fe400078e0002 */
[----:B------:R-:W3:Y:S01]  /*26590*/  LDL R2, [R1+0xe80] ;  /* 0x000e800001027983 */ /* 0x000ee20000100800 */
[----:B------:R-:W-:-:S03]  /*265a0*/  @!P0 IMAD.MOV.U32 R23, RZ, RZ, R24 ;  /* 0x000000ffff178224 */ /* 0x000fc600078e0018 */
[----:B------:R-:W3:Y:S04]  /*265b0*/  LDL R24, [R1+0xe7c] ;  /* 0x000e7c0001187983 */ /* 0x000ee80000100800 */
[----:B------:R0:W3:Y:S02]  /*265c0*/  @!P0 LDG.E.U16 R96, desc[UR60][R22.64] ;  /* 0x0000003c16608981 */ /* 0x0000e4000c1e1500 */
[----:B0-----:R-:W-:Y:S02]  /*265d0*/  @!P0 IMAD.MOV.U32 R22, RZ, RZ, R33 ;  /* 0x000000ffff168224 */ /* 0x001fe400078e0021 */
[----:B------:R-:W-:Y:S01]  /*265e0*/  @!P0 IMAD.MOV.U32 R23, RZ, RZ, R35 ;  /* 0x000000ffff178224 */ /* 0x000fe200078e0023 */
[----:B------:R-:W3:Y:S04]  /*265f0*/  LDL R33, [R1+0xe3c] ;  /* 0x000e3c0001217983 */ /* 0x000ee80000100800 */
[----:B------:R0:W3:Y:S02]  /*26600*/  @!P0 LDG.E.U16 R95, desc[UR60][R22.64] ;  /* 0x0000003c165f8981 */ /* 0x0000e4000c1e1500 */
[----:B0-----:R-:W-:-:S02]  /*26610*/  @!P0 IMAD.MOV.U32 R23, RZ, RZ, R32 ;  /* 0x000000ffff178224 */ /* 0x001fc400078e0020 */
[----:B------:R-:W3:Y:S01]  /*26620*/  LDL R32, [R1+0xe40] ;  /* 0x000e400001207983 */ /* 0x000ee20000100800 */
[----:B------:R-:W-:-:S03]  /*26630*/  @!P0 IMAD.MOV.U32 R22, RZ, RZ, R28 ;  /* 0x000000ffff168224 */ /* 0x000fc600078e001c */
[----:B------:R-:W3:Y:S01]  /*26640*/  LDL R28, [R1+0xe00] ;  /* 0x000e0000011c7983 */ /* 0x000ee20000100800 */
[----:B------:R-:W-:Y:S02]  /*26650*/  PRMT R94, RZ, 0x7610, R94 ;  /* 0x00007610ff5e7816 */ /* 0x000fe4000000005e */
[----:B------:R-:W-:-:S04]  /*26660*/  PRMT R93, RZ, 0x7610, R93 ;  /* 0x00007610ff5d7816 */ /* 0x000fc8000000005d */
[----:B------:R4:W3:Y:S01]  /*26670*/  @!P0 LDG.E.U16 R94, desc[UR60][R22.64] ;  /* 0x0000003c165e8981 */ /* 0x0008e2000c1e1500 */
[----:B------:R-:W-:Y:S02]  /*26680*/  PRMT R92, RZ, 0x7610, R92 ;  /* 0x00007610ff5c7816 */ /* 0x000fe4000000005c */
[----:B------:R-:W-:Y:S02]  /*26690*/  PRMT R91, RZ, 0x7610, R91 ;  /* 0x00007610ff5b7816 */ /* 0x000fe4000000005b */
[----:B------:R-:W-:Y:S01]  /*266a0*/  PRMT R90, RZ, 0x7610, R90 ;  /* 0x00007610ff5a7816 */ /* 0x000fe2000000005a */
[----:B----4-:R-:W-:Y:S02]  /*266b0*/  @!P0 IMAD.MOV.U32 R23, RZ, RZ, R31 ;  /* 0x000000ffff178224 */ /* 0x010fe400078e001f */
[----:B--2---:R-:W-:Y:S01]  /*266c0*/  @!P0 IMAD.MOV.U32 R22, RZ, RZ, R30 ;  /* 0x000000ffff168224 */ /* 0x004fe200078e001e */
[----:B------:R-:W2:Y:S04]  /*266d0*/  LDL R31, [R1+0xdfc] ;  /* 0x000dfc00011f7983 */ /* 0x000ea80000100800 */
[----:B------:R-:W4:Y:S04]  /*266e0*/  LDL R30, [R1+0xdbc] ;  /* 0x000dbc00011e7983 */ /* 0x000f280000100800 */
[----:B------:R3:W4:Y:S02]  /*266f0*/  @!P0 LDG.E.U16 R93, desc[UR60][R22.64] ;  /* 0x0000003c165d8981 */ /* 0x000724000c1e1500 */
[----:B---3--:R-:W-:-:S02]  /*26700*/  @!P0 IMAD.MOV.U32 R22, RZ, RZ, R27 ;  /* 0x000000ffff168224 */ /* 0x008fc400078e001b */
[----:B------:R-:W3:Y:S01]  /*26710*/  LDL R27, [R1+0xdc0] ;  /* 0x000dc000011b7983 */ /* 0x000ee20000100800 */
[----:B------:R-:W-:-:S05]  /*26720*/  @!P0 IMAD.MOV.U32 R23, RZ, RZ, R29 ;  /* 0x000000ffff178224 */ /* 0x000fca00078e001d */
[----:B------:R0:W4:Y:S02]  /*26730*/  @!P0 LDG.E.U16 R92, desc[UR60][R22.64] ;  /* 0x0000003c165c8981 */ /* 0x000124000c1e1500 */
[----:B0-----:R-:W-:Y:S02]  /*26740*/  @!P0 IMAD.MOV.U32 R22, RZ, RZ, R2 ;  /* 0x000000ffff168224 */ /* 0x001fe400078e0002 */
[----:B------:R-:W4:Y:S01]  /*26750*/  LDL R2, [R1+0xd80] ;  /* 0x000d800001027983 */ /* 0x000f220000100800 */
[----:B------:R-:W-:-:S03]  /*26760*/  @!P0 IMAD.MOV.U32 R23, RZ, RZ, R24 ;  /* 0x000000ffff178224 */ /* 0x000fc600078e0018 */
[----:B------:R-:W4:Y:S04]  /*26770*/  LDL R24, [R1+0xd7c] ;  /* 0x000d7c0001187983 */ /* 0x000f280000100800 */
[----:B------:R-:W4:Y:S04]  /*26780*/  LDL.LU R38, [R1+0xd3c] ;  /* 0x000d3c0001267983 */ /* 0x000f280000300800 */
[----:B------:R-:W4:Y:S04]  /*26790*/  LDL.LU R29, [R1+0xd00] ;  /* 0x000d0000011d7983 */ /* 0x000f280000300800 */
[----:B------:R-:W4:Y:S04]  /*267a0*/  LDL R36, [R1+0xd40] ;  /* 0x000d400001247983 */ /* 0x000f280000100800 */
[----:B------:R0:W4:Y:S04]  /*267b0*/  @!P0 LDG.E.U16 R91, desc[UR60][R22.64] ;  /* 0x0000003c165b8981 */ /* 0x000128000c1e1500 */
[----:B------:R-:W4:Y:S01]  /*267c0*/  LDL R35, [R1+0xcfc] ;  /* 0x000cfc0001237983 */ /* 0x000f220000100800 */
[----:B0-----:R-:W-:Y:S01]  /*267d0*/  @!P0 IMAD.MOV.U32 R23, RZ, RZ, R33 ;  /* 0x000000ffff178224 */ /* 0x001fe200078e0021 */
[----:B------:R-:W-:-:S02]  /*267e0*/  PRMT R89, RZ, 0x7610, R89 ;  /* 0x00007610ff597816 */ /* 0x000fc40000000059 */
[----:B------:R-:W4:Y:S01]  /*267f0*/  LDL R33, [R1+0xcbc] ;  /* 0x000cbc0001217983 */ /* 0x000f220000100800 */
[----:B------:R-:W-:Y:S01]  /*26800*/  @!P0 IMAD.MOV.U32 R22, RZ, RZ, R32 ;  /* 0x000000ffff168224 */ /* 0x000fe200078e0020 */
[----:B------:R-:W-:Y:S02]  /*26810*/  PRMT R88, RZ, 0x7610, R88 ;  /* 0x00007610ff587816 */ /* 0x000fe40000000058 */
[----:B------:R-:W4:Y:S04]  /*26820*/  LDL R32, [R1+0x103c] ;  /* 0x00103c0001207983 */ /* 0x000f280000100800 */
[----:B------:R0:W4:Y:S02]  /*26830*/  @!P0 LDG.E.U16 R90, desc[UR60][R22.64] ;  /* 0x0000003c165a8981 */ /* 0x000124000c1e1500 */
[----:B0-----:R-:W-:-:S02]  /*26840*/  @!P0 IMAD.MOV.U32 R22, RZ, RZ, R28 ;  /* 0x000000ffff168224 */ /* 0x001fc400078e001c */
[----:B------:R-:W4:Y:S01]  /*26850*/  LDL R28, [R1+0xcc0] ;  /* 0x000cc000011c7983 */ /* 0x000f220000100800 */
[----:B------:R-:W-:Y:S02]  /*26860*/  PRMT R83, RZ, 0x7610, R83 ;  /* 0x00007610ff537816 */ /* 0x000fe40000000053 */
[----:B------:R-:W-:Y:S02]  /*26870*/  PRMT R82, RZ, 0x7610, R82 ;  /* 0x00007610ff527816 */ /* 0x000fe40000000052 */
[----:B------:R-:W-:Y:S01]  /*26880*/  PRMT R81, RZ, 0x7610, R81 ;  /* 0x00007610ff517816 */ /* 0x000fe20000000051 */
[----:B--2---:R-:W-:Y:S02]  /*26890*/  @!P0 IMAD.MOV.U32 R23, RZ, RZ, R31 ;  /* 0x000000ffff178224 */ /* 0x004fe400078e001f */
[----:B------:R-:W2:Y:S04]  /*268a0*/  LDL R31, [R1+0xff4] ;  /* 0x000ff400011f7983 */ /* 0x000ea80000100800 */
[----:B------:R3:W2:Y:S02]  /*268b0*/  @!P0 LDG.E.U16 R89, desc[UR60][R22.64] ;  /* 0x0000003c16598981 */ /* 0x0006a4000c1e1500 */
[----:B---3--:R-:W-:-:S02]  /*268c0*/  @!P0 IMAD.MOV.U32 R22, RZ, RZ, R27 ;  /* 0x000000ffff168224 */ /* 0x008fc400078e001b */
[----:B------:R-:W3:Y:S01]  /*268d0*/  LDL R27, [R1+0x2034] ;  /* 0x00203400011b7983 */ /* 0x000ee20000100800 */
[----:B----4-:R-:W-:-:S03]  /*268e0*/  @!P0 IMAD.MOV.U32 R23, RZ, RZ, R30 ;  /* 0x000000ffff178224 */ /* 0x010fc600078e001e */
[----:B------:R-:W4:Y:S04]  /*268f0*/  LDL R30, [R1+0x1034] ;  /* 0x00103400011e7983 */ /* 0x000f280000100800 */
[----:B------:R0:W2:Y:S02]  /*26900*/  @!P0 LDG.E.U16 R88, desc[UR60][R22.64] ;  /* 0x0000003c16588981 */ /* 0x0000a4000c1e1500 */
[----:B0-----:R-:W-:Y:S02]  /*26910*/  @!P0 IMAD.MOV.U32 R22, RZ, RZ, R2 ;  /* 0x000000ffff168224 */ /* 0x001fe400078e0002 */
[----:B------:R-:W2:Y:S01]  /*26920*/  LDL R2, [R1+0x2038] ;  /* 0x0020380001027983 */ /* 0x000ea20000100800 */
[----:B------:R-:W-:-:S03]  /*26930*/  @!P0 IMAD.MOV.U32 R23, RZ, RZ, R24 ;  /* 0x000000ffff178224 */ /* 0x000fc600078e0018 */
[----:B------:R-:W2:Y:S04]  /*26940*/  LDL R24, [R1+0xff8] ;  /* 0x000ff80001187983 */ /* 0x000ea80000100800 */
[----:B------:R0:W2:Y:S02]  /*26950*/  @!P0 LDG.E.U16 R83, desc[UR60][R22.64] ;  /* 0x0000003c16538981 */ /* 0x0000a4000c1e1500 */
[----:B0-----:R-:W-:Y:S02]  /*26960*/  @!P0 IMAD.MOV.U32 R22, RZ, RZ, R36 ;  /* 0x000000ffff168224 */ /* 0x001fe400078e0024 */
[----:B------:R-:W-:-:S05]  /*26970*/  @!P0 IMAD.MOV.U32 R23, RZ, RZ, R38 ;  /* 0x000000ffff178224 */ /* 0x000fca00078e0026 */
[----:B------:R0:W2:Y:S02]  /*26980*/  @!P0 LDG.E.U16 R82, desc[UR60][R22.64] ;  /* 0x0000003c16528981 */ /* 0x0000a4000c1e1500 */
[----:B0-----:R-:W-:Y:S02]  /*26990*/  @!P0 IMAD.MOV.U32 R22, RZ, RZ, R29 ;  /* 0x000000ffff168224 */ /* 0x001fe400078e001d */
[----:B------:R-:W-:Y:S01]  /*269a0*/  @!P0 IMAD.MOV.U32 R23, RZ, RZ, R35 ;  /* 0x000000ffff178224 */ /* 0x000fe200078e0023 */
[----:B------:R-:W-:Y:S01]  /*269b0*/  PRMT R80, RZ, 0x7610, R80 ;  /* 0x00007610ff507816 */ /* 0x000fe20000000050 */
[----:B------:R-:W2:Y:S04]  /*269c0*/  LDL R35, [R1+0xfb4] ;  /* 0x000fb40001237983 */ /* 0x000ea80000100800 */
[----:B------:R0:W2:Y:S02]  /*269d0*/  @!P0 LDG.E.U16 R81, desc[UR60][R22.64] ;  /* 0x0000003c16518981 */ /* 0x0000a4000c1e1500 */
[----:B0-----:R-:W-:-:S02]  /*269e0*/  @!P0 IMAD.MOV.U32 R22, RZ, RZ, R28 ;  /* 0x000000ffff168224 */ /* 0x001fc400078e001c */
[----:B------:R-:W2:Y:S01]  /*269f0*/  LDL R28, [R1+0xfb8] ;  /* 0x000fb800011c7983 */ /* 0x000ea20000100800 */
[----:B------:R-:W-:Y:S01]  /*26a00*/  @!P0 IMAD.MOV.U32 R23, RZ, RZ, R33 ;  /* 0x000000ffff178224 */ /* 0x000fe200078e0021 */
[----:B------:R-:W-:Y:S02]  /*26a10*/  PRMT R79, RZ, 0x7610, R79 ;  /* 0x00007610ff4f7816 */ /* 0x000fe4000000004f */
[----:B------:R-:W-:Y:S01]  /*26a20*/  PRMT R78, RZ, 0x7610, R78 ;  /* 0x00007610ff4e7816 */ /* 0x000fe2000000004e */
[----:B------:R-:W2:Y:S04]  /*26a30*/  LDL R33, [R1+0xef4] ;  /* 0x000ef40001217983 */ /* 0x000ea80000100800 */
[----:B------:R0:W2:Y:S02]  /*26a40*/  @!P0 LDG.E.U16 R80, desc[UR60][R22.64] ;  /* 0x0000003c16508981 */ /* 0x0000a4000c1e1500 */
[----:B0-----:R-:W-:-:S02]  /*26a50*/  @!P0 IMAD.MOV.U32 R23, RZ, RZ, R32 ;  /* 0x000000ffff178224 */ /* 0x001fc400078e0020 */
[----:B------:R-:W2:Y:S01]  /*26a60*/  LDL R32, [R1+0xf74] ;  /* 0x000f740001207983 */ /* 0x000ea20000100800 */
[----:B------:R-:W-:Y:S01]  /*26a70*/  PRMT R77, RZ, 0x7610, R77 ;  /* 0x00007610ff4d7816 */ /* 0x000fe2000000004d */
[----:B---3--:R-:W-:Y:S02]  /*26a80*/  @!P0 IMAD.MOV.U32 R22, RZ, RZ, R27 ;  /* 0x000000ffff168224 */ /* 0x008fe400078e001b */
[----:B------:R-:W3:Y:S04]  /*26a90*/  LDL R27, [R1+0xf78] ;  /* 0x000f7800011b7983 */ /* 0x000ee80000100800 */
[----:B------:R4:W3:Y:S02]  /*26aa0*/  @!P0 LDG.E.U16 R79, desc[UR60][R22.64] ;  /* 0x0000003c164f8981 */ /* 0x0008e4000c1e1500 */
[----:B----4-:R-:W-:-:S02]  /*26ab0*/  @!P0 IMAD.MOV.U32 R23, RZ, RZ, R30 ;  /* 0x000000ffff178224 */ /* 0x010fc400078e001e */
[----:B------:R-:W4:Y:S01]  /*26ac0*/  LDL R30, [R1+0xf34] ;  /* 0x000f3400011e7983 */ /* 0x000f220000100800 */
[----:B--2---:R-:W-:-:S03]  /*26ad0*/  @!P0 IMAD.MOV.U32 R22, RZ, RZ, R2 ;  /* 0x000000ffff168224 */ /* 0x004fc600078e0002 */
[----:B------:R-:W2:Y:S04]  /*26ae0*/  LDL R2, [R1+0xf38] ;  /* 0x000f380001027983 */ /* 0x000ea80000100800 */
[----:B------:R0:W2:Y:S02]  /*26af0*/  @!P0 LDG.E.U16 R78, desc[UR60][R22.64] ;  /* 0x0000003c164e8981 */ /* 0x0000a4000c1e1500 */
[----:B0-----:R-:W-:Y:S02]  /*26b00*/  @!P0 IMAD.MOV.U32 R23, RZ, RZ, R31 ;  /* 0x000000ffff178224 */ /* 0x001fe400078e001f */
[----:B------:R-:W2:Y:S01]  /*26b10*/  LDL R31, [R1+0xef8] ;  /* 0x000ef800011f7983 */ /* 0x000ea20000100800 */
[----:B------:R-:W-:-:S03]  /*26b20*/  @!P0 IMAD.MOV.U32 R22, RZ, RZ, R24 ;  /* 0x000000ffff168224 */ /* 0x000fc600078e0018 */
[----:B------:R-:W2:Y:S04]  /*26b30*/  LDL R24, [R1+0xeb8] ;  /* 0x000eb80001187983 */ /* 0x000ea80000100800 */
[----:B------:R0:W2:Y:S02]  /*26b40*/  @!P0 LDG.E.U16 R77, desc[UR60][R22.64] ;  /* 0x0000003c164d8981 */ /* 0x0000a4000c1e1500 */
[----:B0-----:R-:W-:Y:S02]  /*26b50*/  @!P0 IMAD.MOV.U32 R22, RZ, RZ, R28 ;  /* 0x000000ffff168224 */ /* 0x001fe400078e001c */
[----:B------:R-:W2:Y:S01]  /*26b60*/  LDL R28, [R1+0xeb4] ;  /* 0x000eb400011c7983 */ /* 0x000ea20000100800 */
[----:B------:R-:W-:Y:S01]  /*26b70*/  PRMT R76, RZ, 0x7610, R76 ;  /* 0x00007610ff4c7816 */ /* 0x000fe2000000004c */
[----:B------:R-:W-:-:S05]  /*26b80*/  @!P0 IMAD.MOV.U32 R23, RZ, RZ, R35 ;  /* 0x000000ffff178224 */ /* 0x000fca00078e0023 */
[----:B------:R0:W2:Y:S01]  /*26b90*/  @!P0 LDG.E.U16 R76, desc[UR60][R22.64] ;  /* 0x0000003c164c8981 */ /* 0x0000a2000c1e1500 */
[----:B------:R-:W-:Y:S01]  /*26ba0*/  PRMT R75, RZ, 0x7610, R75 ;  /* 0x00007610ff4b7816 */ /* 0x000fe2000000004b */
[----:B0-----:R-:W-:Y:S02]  /*26bb0*/  @!P0 IMAD.MOV.U32 R23, RZ, RZ, R32 ;  /* 0x000000ffff178224 */ /* 0x001fe400078e0020 */
[----:B------:R-:W2:Y:S01]  /*26bc0*/  LDL R32, [R1+0xe74] ;  /* 0x000e740001207983 */ /* 0x000ea20000100800 */
[----:B------:R-:W-:Y:S02]  /*26bd0*/  PRMT R74, RZ, 0x7610, R74 ;  /* 0x00007610ff4a7816 */ /* 0x000fe4000000004a */
        /* <DEDUP_REMOVED lines=8> */
[----:B------:R0:W4:Y:S04]  /*26c60*/  @!P0 LDG.E.U16 R74, desc[UR60][R22.64] ;  /* 0x0000003c164a8981 */ /* 0x000128000c1e1500 */
[----:B------:R-:W4:Y:S01]  /*26c70*/  LDL.LU R35, [R1+0xdf4] ;  /* 0x000df40001237983 */ /* 0x000f220000300800 */
[----:B0-----:R-:W-:-:S03]  /*26c80*/  @!P0 IMAD.MOV.U32 R22, RZ, RZ, R31 ;  /* 0x000000ffff168224 */ /* 0x001fc600078e001f */
[----:B------:R-:W4:Y:S01]  /*26c90*/  LDL R31, [R1+0xdf8] ;  /* 0x000df800011f7983 */ /* 0x000f220000100800 */
[----:B------:R-:W-:-:S05]  /*26ca0*/  @!P0 IMAD.MOV.U32 R23, RZ, RZ, R33 ;  /* 0x000000ffff178224 */ /* 0x000fca00078e0021 */
[----:B------:R0:W4:Y:S02]  /*26cb0*/  @!P0 LDG.E.U16 R73, desc[UR60][R22.64] ;  /* 0x0000003c16498981 */ /* 0x000124000c1e1500 */
[----:B0-----:R-:W-:Y:S02]  /*26cc0*/  @!P0 IMAD.MOV.U32 R22, RZ, RZ, R24 ;  /* 0x000000ffff168224 */ /* 0x001fe400078e0018 */
[----:B------:R-:W4:Y:S01]  /*26cd0*/  LDL R24, [R1+0xdb8] ;  /* 0x000db80001187983 */ /* 0x000f220000100800 */
[----:B------:R-:W-:-:S03]  /*26ce0*/  @!P0 IMAD.MOV.U32 R23, RZ, RZ, R28 ;  /* 0x000000ffff178224 */ /* 0x000fc600078e001c */
[----:B------:R-:W4:Y:S01]  /*26cf0*/  LDL R28, [R1+0xdb4] ;  /* 0x000db400011c7983 */ /* 0x000f220000100800 */
[----:B------:R-:W-:-:S03]  /*26d00*/  PRMT R72, RZ, 0x7610, R72 ;  /* 0x00007610ff487816 */ /* 0x000fc60000000048 */
[----:B------:R-:W4:Y:S04]  /*26d10*/  LDL.LU R33, [R1+0xd78] ;  /* 0x000d780001217983 */ /* 0x000f280000300800 */
[----:B------:R-:W4:Y:S04]  /*26d20*/  LDL.LU R37, [R1+0xd34] ;  /* 0x000d340001257983 */ /* 0x000f280000300800 */
[----:B------:R0:W4:Y:S01]  /*26d30*/  @!P0 LDG.E.U16 R72, desc[UR60][R22.64] ;  /* 0x0000003c16488981 */ /* 0x000122000c1e1500 */
[----:B------:R-:W-:Y:S01]  /*26d40*/  PRMT R71, RZ, 0x7610, R71 ;  /* 0x00007610ff477816 */ /* 0x000fe20000000047 */
[----:B0-----:R-:W-:Y:S01]  /*26d50*/  @!P0 IMAD.MOV.U32 R23, RZ, RZ, R32 ;  /* 0x000000ffff178224 */ /* 0x001fe200078e0020 */
[----:B------:R-:W-:-:S02]  /*26d60*/  PRMT R70, RZ, 0x7610, R70 ;  /* 0x00007610ff467816 */ /* 0x000fc40000000046 */
[----:B------:R-:W-:Y:S01]  /*26d70*/  PRMT R69, RZ, 0x7610, R69 ;  /* 0x00007610ff457816 */ /* 0x000fe20000000045 */
[----:B---3--:R-:W-:Y:S02]  /*26d80*/  @!P0 IMAD.MOV.U32 R22, RZ, RZ, R27 ;  /* 0x000000ffff168224 */ /* 0x008fe400078e001b */
[----:B------:R-:W3:Y:S04]  /*26d90*/  LDL.LU R27, [R1+0xcf8] ;  /* 0x000cf800011b7983 */ /* 0x000ee80000300800 */
[----:B------:R-:W3:Y:S04]  /*26da0*/  LDL R45, [R1+0xd74] ;  /* 0x000d7400012d7983 */ /* 0x000ee80000100800 */
[----:B------:R-:W3:Y:S04]  /*26db0*/  LDL R43, [R1+0xd38] ;  /* 0x000d3800012b7983 */ /* 0x000ee80000100800 */
[----:B------:R-:W3:Y:S04]  /*26dc0*/  LDL R42, [R1+0xcf4] ;  /* 0x000cf400012a7983 */ /* 0x000ee80000100800 */
[----:B------:R2:W3:Y:S04]  /*26dd0*/  @!P0 LDG.E.U16 R71, desc[UR60][R22.64] ;  /* 0x0000003c16478981 */ /* 0x0004e8000c1e1500 */
[----:B------:R-:W3:Y:S01]  /*26de0*/  LDL R32, [R1+0x102c] ;  /* 0x00102c0001207983 */ /* 0x000ee20000100800 */
[----:B------:R-:W-:-:S02]  /*26df0*/  PRMT R68, RZ, 0x7610, R68 ;  /* 0x00007610ff447816 */ /* 0x000fc40000000044 */
[----:B------:R-:W-:Y:S02]  /*26e00*/  PRMT R67, RZ, 0x7610, R67 ;  /* 0x00007610ff437816 */ /* 0x000fe40000000043 */
[----:B------:R-:W-:Y:S02]  /*26e10*/  PRMT R66, RZ, 0x7610, R66 ;  /* 0x00007610ff427816 */ /* 0x000fe40000000042 */
[----:B------:R-:W-:Y:S01]  /*26e20*/  PRMT R65, RZ, 0x7610, R65 ;  /* 0x00007610ff417816 */ /* 0x000fe20000000041 */
[----:B------:R-:W3:Y:S04]  /*26e30*/  LDL R39, [R1+0xfec] ;  /* 0x000fec0001277983 */ /* 0x000ee80000100800 */
[----:B------:R-:W3:Y:S01]  /*26e40*/  LDL R36, [R1+0xff0] ;  /* 0x000ff00001247983 */ /* 0x000ee20000100800 */
[----:B--2---:R-:W-:-:S03]  /*26e50*/  @!P0 IMAD.MOV.U32 R22, RZ, RZ, R2 ;  /* 0x000000ffff168224 */ /* 0x004fc600078e0002 */
[----:B------:R-:W2:Y:S01]  /*26e60*/  LDL R2, [R1+0xcb8] ;  /* 0x000cb80001027983 */ /* 0x000ea20000100800 */
[----:B----4-:R-:W-:-:S03]  /*26e70*/  @!P0 IMAD.MOV.U32 R23, RZ, RZ, R30 ;  /* 0x000000ffff178224 */ /* 0x010fc600078e001e */
[----:B------:R-:W4:Y:S04]  /*26e80*/  LDL R30, [R1+0xcb4] ;  /* 0x000cb400011e7983 */ /* 0x000f280000100800 */
[----:B------:R0:W4:Y:S02]  /*26e90*/  @!P0 LDG.E.U16 R70, desc[UR60][R22.64] ;  /* 0x0000003c16468981 */ /* 0x000124000c1e1500 */
[----:B0-----:R-:W-:Y:S02]  /*26ea0*/  @!P0 IMAD.MOV.U32 R22, RZ, RZ, R31 ;  /* 0x000000ffff168224 */ /* 0x001fe400078e001f */
[----:B------:R-:W4:Y:S01]  /*26eb0*/  LDL R31, [R1+0x2030] ;  /* 0x00203000011f7983 */ /* 0x000f220000100800 */
[----:B------:R-:W-:-:S05]  /*26ec0*/  @!P0 IMAD.MOV.U32 R23, RZ, RZ, R35 ;  /* 0x000000ffff178224 */ /* 0x000fca00078e0023 */
[----:B------:R0:W4:Y:S02]  /*26ed0*/  @!P0 LDG.E.U16 R69, desc[UR60][R22.64] ;  /* 0x0000003c16458981 */ /* 0x000124000c1e1500 */
[----:B0-----:R-:W-:Y:S02]  /*26ee0*/  @!P0 IMAD.MOV.U32 R22, RZ, RZ, R24 ;  /* 0x000000ffff168224 */ /* 0x001fe400078e0018 */
[----:B------:R-:W4:Y:S01]  /*26ef0*/  LDL R24, [R1+0x2058] ;  /* 0x0020580001187983 */ /* 0x000f220000100800 */
[----:B------:R-:W-:-:S03]  /*26f00*/  @!P0 IMAD.MOV.U32 R23, RZ, RZ, R28 ;  /* 0x000000ffff178224 */ /* 0x000fc600078e001c */
[----:B------:R-:W4:Y:S04]  /*26f10*/  LDL R28, [R1+0x1030] ;  /* 0x00103000011c7983 */ /* 0x000f280000100800 */
[----:B------:R0:W4:Y:S02]  /*26f20*/  @!P0 LDG.E.U16 R68, desc[UR60][R22.64] ;  /* 0x0000003c16448981 */ /* 0x000124000c1e1500 */
[----:B0-----:R-:W-:Y:S01]  /*26f30*/  @!P0 IMAD.MOV.U32 R22, RZ, RZ, R33 ;  /* 0x000000ffff168224 */ /* 0x001fe200078e0021 */
[----:B------:R-:W-:Y:S02]  /*26f40*/  PRMT R64, RZ, 0x7610, R64 ;  /* 0x00007610ff407816 */ /* 0x000fe40000000040 */
[----:B------:R-:W-:Y:S01]  /*26f50*/  PRMT R63, RZ, 0x7610, R63 ;  /* 0x00007610ff3f7816 */ /* 0x000fe2000000003f */
[----:B---3--:R-:W-:-:S05]  /*26f60*/  @!P0 IMAD.MOV.U32 R23, RZ, RZ, R45 ;  /* 0x000000ffff178224 */ /* 0x008fca00078e002d */
[----:B------:R0:W3:Y:S02]  /*26f70*/  @!P0 LDG.E.U16 R67, desc[UR60][R22.64] ;  /* 0x0000003c16438981 */ /* 0x0000e4000c1e1500 */
[----:B0-----:R-:W-:Y:S02]  /*26f80*/  @!P0 IMAD.MOV.U32 R22, RZ, RZ, R43 ;  /* 0x000000ffff168224 */ /* 0x001fe400078e002b */
[----:B------:R-:W-:-:S05]  /*26f90*/  @!P0 IMAD.MOV.U32 R23, RZ, RZ, R37 ;  /* 0x000000ffff178224 */ /* 0x000fca00078e0025 */
[----:B------:R0:W3:Y:S02]  /*26fa0*/  @!P0 LDG.E.U16 R66, desc[UR60][R22.64] ;  /* 0x0000003c16428981 */ /* 0x0000e4000c1e1500 */
[----:B0-----:R-:W-:Y:S02]  /*26fb0*/  @!P0 IMAD.MOV.U32 R22, RZ, RZ, R27 ;  /* 0x000000ffff168224 */ /* 0x001fe400078e001b */
[----:B------:R-:W-:Y:S01]  /*26fc0*/  @!P0 IMAD.MOV.U32 R23, RZ, RZ, R42 ;  /* 0x000000ffff178224 */ /* 0x000fe200078e002a */
[----:B------:R-:W-:Y:S02]  /*26fd0*/  PRMT R62, RZ, 0x7610, R62 ;  /* 0x00007610ff3e7816 */ /* 0x000fe4000000003e */
[----:B------:R-:W-:Y:S01]  /*26fe0*/  PRMT R61, RZ, 0x7610, R61 ;  /* 0x00007610ff3d7816 */ /* 0x000fe2000000003d */
[----:B------:R-:W3:Y:S04]  /*26ff0*/  LDL R42, [R1+0xeec] ;  /* 0x000eec00012a7983 */ /* 0x000ee80000100800 */
[----:B------:R2:W3:Y:S02]  /*27000*/  @!P0 LDG.E.U16 R65, desc[UR60][R22.64] ;  /* 0x0000003c16418981 */ /* 0x0004e4000c1e1500 */
[----:B--2---:R-:W-:-:S02]  /*27010*/  @!P0 IMAD.MOV.U32 R22, RZ, RZ, R2 ;  /* 0x000000ffff168224 */ /* 0x004fc400078e0002 */
[----:B------:R-:W2:Y:S01]  /*27020*/  LDL R2, [R1+0xfb0] ;  /* 0x000fb00001027983 */ /* 0x000ea20000100800 */
[----:B----4-:R-:W-:-:S03]  /*27030*/  @!P0 IMAD.MOV.U32 R23, RZ, RZ, R30 ;  /* 0x000000ffff178224 */ /* 0x010fc600078e001e */
[----:B------:R-:W4:Y:S04]  /*27040*/  LDL R30, [R1+0xfac] ;  /* 0x000fac00011e7983 */ /* 0x000f280000100800 */
        /* <DEDUP_REMOVED lines=9> */
[----:B------:R-:W3:Y:S04]  /*270e0*/  LDL R28, [R1+0xf30] ;  /* 0x000f3000011c7983 */ /* 0x000ee80000100800 */
[----:B------:R0:W3:Y:S02]  /*270f0*/  @!P0 LDG.E.U16 R62, desc[UR60][R22.64] ;  /* 0x0000003c163e8981 */ /* 0x0000e4000c1e1500 */
[----:B0-----:R-:W-:-:S02]  /*27100*/  @!P0 IMAD.MOV.U32 R22, RZ, RZ, R36 ;  /* 0x000000ffff168224 */ /* 0x001fc400078e0024 */
[----:B------:R-:W-:Y:S01]  /*27110*/  @!P0 IMAD.MOV.U32 R23, RZ, RZ, R39 ;  /* 0x000000ffff178224 */ /* 0x000fe200078e0027 */
[----:B------:R-:W-:Y:S01]  /*27120*/  PRMT R60, RZ, 0x7610, R60 ;  /* 0x00007610ff3c7816 */ /* 0x000fe2000000003c */
[----:B------:R-:W3:Y:S04]  /*27130*/  LDL R39, [R1+0xef0] ;  /* 0x000ef00001277983 */ /* 0x000ee80000100800 */
[----:B------:R2:W3:Y:S04]  /*27140*/  @!P0 LDG.E.U16 R61, desc[UR60][R22.64] ;  /* 0x0000003c163d8981 */ /* 0x0004e8000c1e1500 */
[----:B------:R-:W3:Y:S01]  /*27150*/  LDL R36, [R1+0xe6c] ;  /* 0x000e6c0001247983 */ /* 0x000ee20000100800 */
[----:B------:R-:W-:Y:S01]  /*27160*/  PRMT R59, RZ, 0x7610, R59 ;  /* 0x00007610ff3b7816 */ /* 0x000fe2000000003b */
[----:B--2---:R-:W-:-:S02]  /*27170*/  @!P0 IMAD.MOV.U32 R22, RZ, RZ, R2 ;  /* 0x000000ffff168224 */ /* 0x004fc400078e0002 */
[----:B------:R-:W2:Y:S01]  /*27180*/  LDL R2, [R1+0xeb0] ;  /* 0x000eb00001027983 */ /* 0x000ea20000100800 */
[----:B----4-:R-:W-:-:S03]  /*27190*/  @!P0 IMAD.MOV.U32 R23, RZ, RZ, R30 ;  /* 0x000000ffff178224 */ /* 0x010fc600078e001e */
[----:B------:R-:W4:Y:S04]  /*271a0*/  LDL R30, [R1+0xeac] ;  /* 0x000eac00011e7983 */ /* 0x000f280000100800 */
[----:B------:R3:W4:Y:S02]  /*271b0*/  @!P0 LDG.E.U16 R60, desc[UR60][R22.64] ;  /* 0x0000003c163c8981 */ /* 0x000724000c1e1500 */
[----:B---3--:R-:W-:Y:S02]  /*271c0*/  @!P0 IMAD.MOV.U32 R23, RZ, RZ, R31 ;  /* 0x000000ffff178224 */ /* 0x008fe400078e001f */
[----:B------:R-:W3:Y:S01]  /*271d0*/  LDL R31, [R1+0xe70] ;  /* 0x000e7000011f7983 */ /* 0x000ee20000100800 */
[----:B------:R-:W-:-:S03]  /*271e0*/  @!P0 IMAD.MOV.U32 R22, RZ, RZ, R24 ;  /* 0x000000ffff168224 */ /* 0x000fc600078e0018 */
[----:B------:R-:W3:Y:S04]  /*271f0*/  LDL.LU R24, [R1+0xdec] ;  /* 0x000dec0001187983 */ /* 0x000ee80000300800 */
[----:B------:R0:W3:Y:S02]  /*27200*/  @!P0 LDG.E.U16 R59, desc[UR60][R22.64] ;  /* 0x0000003c163b8981 */ /* 0x0000e4000c1e1500 */
[----:B0-----:R-:W-:Y:S02]  /*27210*/  @!P0 IMAD.MOV.U32 R23, RZ, RZ, R32 ;  /* 0x000000ffff178224 */ /* 0x001fe400078e0020 */
[----:B------:R-:W-:Y:S01]  /*27220*/  @!P0 IMAD.MOV.U32 R22, RZ, RZ, R28 ;  /* 0x000000ffff168224 */ /* 0x000fe200078e001c */
[----:B------:R-:W3:Y:S04]  /*27230*/  LDL R32, [R1+0xe2c] ;  /* 0x000e2c0001207983 */ /* 0x000ee80000100800 */
[----:B------:R-:W3:Y:S01]  /*27240*/  LDL R28, [R1+0xe30] ;  /* 0x000e3000011c7983 */ /* 0x000ee20000100800 */
[----:B------:R-:W-:-:S02]  /*27250*/  PRMT R58, RZ, 0x7610, R58 ;  /* 0x00007610ff3a7816 */ /* 0x000fc4000000003a */
[----:B------:R-:W-:-:S04]  /*27260*/  PRMT R57, RZ, 0x7610, R57 ;  /* 0x00007610ff397816 */ /* 0x000fc80000000039 */
[----:B------:R0:W3:Y:S02]  /*27270*/  @!P0 LDG.E.U16 R58, desc[UR60][R22.64] ;  /* 0x0000003c163a8981 */ /* 0x0000e4000c1e1500 */
[----:B0-----:R-:W-:Y:S02]  /*27280*/  @!P0 IMAD.MOV.U32 R22, RZ, RZ, R39 ;  /* 0x000000ffff168224 */ /* 0x001fe400078e0027 */
[----:B------:R-:W-:-:S05]  /*27290*/  @!P0 IMAD.MOV.U32 R23, RZ, RZ, R42 ;  /* 0x000000ffff178224 */ /* 0x000fca00078e002a */
[----:B------:R2:W3:Y:S01]  /*272a0*/  @!P0 LDG.E.U16 R57, desc[UR60][R22.64] ;  /* 0x0000003c16398981 */ /* 0x0004e2000c1e1500 */
[----:B------:R-:W-:Y:S02]  /*272b0*/  PRMT R56, RZ, 0x7610, R56 ;  /* 0x00007610ff387816 */ /* 0x000fe40000000038 */
[----:B------:R-:W-:Y:S01]  /*272c0*/  PRMT R55, RZ, 0x7610, R55 ;  /* 0x00007610ff377816 */ /* 0x000fe20000000037 */
[----:B--2---:R-:W-:Y:S02]  /*272d0*/  @!P0 IMAD.MOV.U32 R22, RZ, RZ, R2 ;  /* 0x000000ffff168224 */ /* 0x004fe400078e0002 */
[----:B------:R-:W2:Y:S01]  /*272e0*/  LDL R2, [R1+0xdf0] ;  /* 0x000df00001027983 */ /* 0x000ea20000100800 */
[----:B----4-:R-:W-:-:S03]  /*272f0*/  @!P0 IMAD.MOV.U32 R23, RZ, RZ, R30 ;  /* 0x000000ffff178224 */ /* 0x010fc600078e001e */
[----:B------:R-:W4:Y:S04]  /*27300*/  LDL.LU R30, [R1+0xd70] ;  /* 0x000d7000011e7983 */ /* 0x000f280000300800 */
[----:B------:R-:W4:Y:S04]  /*27310*/  LDL R46, [R1+0xdac] ;  /* 0x000dac00012e7983 */ /* 0x000f280000100800 */
[----:B------:R-:W4:Y:S04]  /*27320*/  LDL R45, [R1+0xdb0] ;  /* 0x000db000012d7983 */ /* 0x000f280000100800 */
[----:B------:R-:W4:Y:S04]  /*27330*/  LDL R43, [R1+0xd6c] ;  /* 0x000d6c00012b7983 */ /* 0x000f280000100800 */
[----:B------:R3:W4:Y:S02]  /*27340*/  @!P0 LDG.E.U16 R56, desc[UR60][R22.64] ;  /* 0x0000003c16388981 */ /* 0x000724000c1e1500 */
[----:B---3--:R-:W-:-:S02]  /*27350*/  @!P0 IMAD.MOV.U32 R22, RZ, RZ, R31 ;  /* 0x000000ffff168224 */ /* 0x008fc400078e001f */
[----:B------:R-:W3:Y:S04]  /*27360*/  LDL.LU R31, [R1+0xd2c] ;  /* 0x000d2c00011f7983 */ /* 0x000ee80000300800 */
[----:B------:R-:W3:Y:S01]  /*27370*/  LDL R42, [R1+0xd30] ;  /* 0x000d3000012a7983 */ /* 0x000ee20000100800 */
[----:B------:R-:W-:-:S03]  /*27380*/  @!P0 IMAD.MOV.U32 R23, RZ, RZ, R36 ;  /* 0x000000ffff178224 */ /* 0x000fc600078e0024 */
[----:B------:R-:W3:Y:S04]  /*27390*/  LDL R39, [R1+0xcec] ;  /* 0x000cec0001277983 */ /* 0x000ee80000100800 */
[----:B------:R-:W3:Y:S04]  /*273a0*/  LDL R36, [R1+0xcf0] ;  /* 0x000cf00001247983 */ /* 0x000ee80000100800 */
[----:B------:R0:W3:Y:S02]  /*273b0*/  @!P0 LDG.E.U16 R55, desc[UR60][R22.64] ;  /* 0x0000003c16378981 */ /* 0x0000e4000c1e1500 */
[----:B0-----:R-:W-:-:S02]  /*273c0*/  @!P0 IMAD.MOV.U32 R23, RZ, RZ, R32 ;  /* 0x000000ffff178224 */ /* 0x001fc400078e0020 */
[----:B------:R-:W-:Y:S01]  /*273d0*/  @!P0 IMAD.MOV.U32 R22, RZ, RZ, R28 ;  /* 0x000000ffff168224 */ /* 0x000fe200078e001c */
[----:B------:R-:W3:Y:S04]  /*273e0*/  LDL R32, [R1+0xcac] ;  /* 0x000cac0001207983 */ /* 0x000ee80000100800 */
[----:B------:R-:W3:Y:S01]  /*273f0*/  LDL R28, [R1+0xcb0] ;  /* 0x000cb000011c7983 */ /* 0x000ee20000100800 */
[----:B------:R-:W-:Y:S02]  /*27400*/  PRMT R54, RZ, 0x7610, R54 ;  /* 0x00007610ff367816 */ /* 0x000fe40000000036 */
[----:B------:R-:W-:-:S04]  /*27410*/  PRMT R53, RZ, 0x7610, R53 ;  /* 0x00007610ff357816 */ /* 0x000fc80000000035 */
[----:B------:R0:W3:Y:S01]  /*27420*/  @!P0 LDG.E.U16 R54, desc[UR60][R22.64] ;  /* 0x0000003c16368981 */ /* 0x0000e2000c1e1500 */
[----:B------:R-:W-:Y:S01]  /*27430*/  PRMT R52, RZ, 0x7610, R52 ;  /* 0x00007610ff347816 */ /* 0x000fe20000000034 */
[----:B0-----:R-:W-:Y:S01]  /*27440*/  @!P0 IMAD.MOV.U32 R23, RZ, RZ, R24 ;  /* 0x000000ffff178224 */ /* 0x001fe200078e0018 */
[----:B------:R-:W-:Y:S02]  /*27450*/  PRMT R51, RZ, 0x7610, R51 ;  /* 0x00007610ff337816 */ /* 0x000fe40000000033 */
[----:B------:R-:W-:Y:S02]  /*27460*/  PRMT R50, RZ, 0x7610, R50 ;  /* 0x00007610ff327816 */ /* 0x000fe40000000032 */
[----:B------:R-:W-:Y:S01]  /*27470*/  PRMT R49, RZ, 0x7610, R49 ;  /* 0x00007610ff317816 */ /* 0x000fe20000000031 */
[----:B--2---:R-:W-:Y:S02]  /*27480*/  @!P0 IMAD.MOV.U32 R22, RZ, RZ, R2 ;  /* 0x000000ffff168224 */ /* 0x004fe400078e0002 */
[----:B------:R-:W2:Y:S04]  /*27490*/  LDL.LU R2, [R1+0x2054] ;  /* 0x0020540001027983 */ /* 0x000ea80000300800 */
[----:B------:R4:W2:Y:S04]  /*274a0*/  @!P0 LDG.E.U16 R53, desc[UR60][R22.64] ;  /* 0x0000003c16358981 */ /* 0x0008a8000c1e1500 */
[----:B------:R-:W2:Y:S04]  /*274b0*/  LDL R212, [R1+0xfe4] ;  /* 0x000fe40001d47983 */ /* 0x000ea80000100800 */
[----:B------:R-:W2:Y:S01]  /*274c0*/  LDL R211, [R1+0xfe8] ;  /* 0x000fe80001d37983 */ /* 0x000ea20000100800 */
[----:B----4-:R-:W-:-:S02]  /*274d0*/  @!P0 IMAD.MOV.U32 R22, RZ, RZ, R45 ;  /* 0x000000ffff168224 */ /* 0x010fc400078e002d */
[----:B------:R-:W-:Y:S01]  /*274e0*/  @!P0 IMAD.MOV.U32 R23, RZ, RZ, R46 ;  /* 0x000000ffff178224 */ /* 0x000fe200078e002e */
[----:B------:R-:W4:Y:S04]  /*274f0*/  LDL R45, [R1+0xf68] ;  /* 0x000f6800012d7983 */ /* 0x000f280000100800 */
[----:B------:R-:W4:Y:S04]  /*27500*/  LDL R46, [R1+0xf64] ;  /* 0x000f6400012e7983 */ /* 0x000f280000100800 */
[----:B------:R0:W4:Y:S02]  /*27510*/  @!P0 LDG.E.U16 R52, desc[UR60][R22.64] ;  /* 0x0000003c16348981 */ /* 0x000124000c1e1500 */
[----:B0-----:R-:W-:-:S02]  /*27520*/  @!P0 IMAD.MOV.U32 R22, RZ, RZ, R30 ;  /* 0x000000ffff168224 */ /* 0x001fc400078e001e */
[----:B------:R-:W-:Y:S02]  /*27530*/  @!P0 IMAD.MOV.U32 R23, RZ, RZ, R43 ;  /* 0x000000ffff178224 */ /* 0x000fe400078e002b */
[----:B------:R-:W4:Y:S04]  /*27540*/  LDL R43, [R1+0x202c] ;  /* 0x00202c00012b7983 */ /* 0x000f280000100800 */
[----:B------:R3:W4:Y:S02]  /*27550*/  @!P0 LDG.E.U16 R51, desc[UR60][R22.64] ;  /* 0x0000003c16338981 */ /* 0x000724000c1e1500 */
[----:B---3--:R-:W-:Y:S02]  /*27560*/  @!P0 IMAD.MOV.U32 R22, RZ, RZ, R42 ;  /* 0x000000ffff168224 */ /* 0x008fe400078e002a */
[----:B------:R-:W-:Y:S01]  /*27570*/  @!P0 IMAD.MOV.U32 R23, RZ, RZ, R31 ;  /* 0x000000ffff178224 */ /* 0x000fe200078e001f */
[----:B------:R-:W-:Y:S01]  /*27580*/  PRMT R44, RZ, 0x7610, R44 ;  /* 0x00007610ff2c7816 */ /* 0x000fe2000000002c */
[----:B------:R-:W3:Y:S04]  /*27590*/  LDL R42, [R1+0xf28] ;  /* 0x000f2800012a7983 */ /* 0x000ee80000100800 */
[----:B------:R0:W3:Y:S02]  /*275a0*/  @!P0 LDG.E.U16 R50, desc[UR60][R22.64] ;  /* 0x0000003c16328981 */ /* 0x0000e4000c1e1500 */
[----:B0-----:R-:W-:-:S02]  /*275b0*/  @!P0 IMAD.MOV.U32 R22, RZ, RZ, R36 ;  /* 0x000000ffff168224 */ /* 0x001fc400078e0024 */
[----:B------:R-:W-:Y:S01]  /*275c0*/  @!P0 IMAD.MOV.U32 R23, RZ, RZ, R39 ;  /* 0x000000ffff178224 */ /* 0x000fe200078e0027 */
[----:B------:R-:W3:Y:S04]  /*275d0*/  LDL R36, [R1+0x1028] ;  /* 0x0010280001247983 */ /* 0x000ee80000100800 */
[----:B------:R-:W3:Y:S04]  /*275e0*/  LDL R39, [R1+0x1024] ;  /* 0x0010240001277983 */ /* 0x000ee80000100800 */
[----:B------:R0:W3:Y:S02]  /*275f0*/  @!P0 LDG.E.U16 R49, desc[UR60][R22.64] ;  /* 0x0000003c16318981 */ /* 0x0000e4000c1e1500 */
[----:B0-----:R-:W-:-:S02]  /*27600*/  @!P0 IMAD.MOV.U32 R23, RZ, RZ, R32 ;  /* 0x000000ffff178224 */ /* 0x001fc400078e0020 */
[----:B------:R-:W-:Y:S01]  /*27610*/  @!P0 IMAD.MOV.U32 R22, RZ, RZ, R28 ;  /* 0x000000ffff168224 */ /* 0x000fe200078e001c */
[----:B------:R-:W3:Y:S04]  /*27620*/  LDL R32, [R1+0xfa4] ;  /* 0x000fa40001207983 */ /* 0x000ee80000100800 */
[----:B------:R-:W3:Y:S01]  /*27630*/  LDL R28, [R1+0xfa8] ;  /* 0x000fa800011c7983 */ /* 0x000ee20000100800 */
[----:B------:R-:W-:-:S03]  /*27640*/  PRMT R41, RZ, 0x7610, R41 ;  /* 0x00007610ff297816 */ /* 0x000fc60000000029 */
[----:B------:R2:W3:Y:S01]  /*27650*/  @!P0 LDG.E.U16 R44, desc[UR60][R22.64] ;  /* 0x0000003c162c8981 */ /* 0x0004e2000c1e1500 */
[----:B------:R-:W-:Y:S02]  /*27660*/  PRMT R40, RZ, 0x7610, R40 ;  /* 0x00007610ff287816 */ /* 0x000fe40000000028 */
[----:B------:R-:W-:Y:S01]  /*27670*/  PRMT R26, RZ, 0x7610, R26 ;  /* 0x00007610ff1a7816 */ /* 0x000fe2000000001a */
[----:B--2---:R-:W-:Y:S02]  /*27680*/  @!P0 IMAD.MOV.U32 R22, RZ, RZ, R2 ;  /* 0x000000ffff168224 */ /* 0x004fe400078e0002 */
[----:B----4-:R-:W-:Y:S02]  /*27690*/  @!P0 IMAD.MOV.U32 R23, RZ, RZ, R43 ;  /* 0x000000ffff178224 */ /* 0x010fe400078e002b */
[----:B------:R-:W2:Y:S04]  /*276a0*/  LDL R43, [R1+0xf24] ;  /* 0x000f2400012b7983 */ /* 0x000ea80000100800 */
[----:B------:R3:W4:Y:S04]  /*276b0*/  @!P0 LDG.E.U16 R41, desc[UR60][R22.64] ;  /* 0x0000003c16298981 */ /* 0x000728000c1e1500 */
[----:B------:R0:W-:Y:S04]  /*276c0*/  STL [R1+0x210c], R2 ;  /* 0x00210c0201007387 */ /* 0x0001e80000100800 */
[----:B0-----:R-:W4:Y:S01]  /*276d0*/  LDL R2, [R1+0xe68] ;  /* 0x000e680001027983 */ /* 0x001f220000100800 */
[----:B---3--:R-:W-:-:S02]  /*276e0*/  @!P0 IMAD.MOV.U32 R22, RZ, RZ, R36 ;  /* 0x000000ffff168224 */ /* 0x008fc400078e0024 */
[----:B------:R-:W-:Y:S01]  /*276f0*/  @!P0 IMAD.MOV.U32 R23, RZ, RZ, R39 ;  /* 0x000000ffff178224 */ /* 0x000fe200078e0027 */
[----:B------:R-:W3:Y:S04]  /*27700*/  LDL R36, [R1+0xee8] ;  /* 0x000ee80001247983 */ /* 0x000ee80000100800 */
[----:B------:R-:W4:Y:S04]  /*27710*/  LDL R39, [R1+0xee4] ;  /* 0x000ee40001277983 */ /* 0x000f280000100800 */
[----:B------:R0:W4:Y:S02]  /*27720*/  @!P0 LDG.E.U16 R40, desc[UR60][R22.64] ;  /* 0x0000003c16288981 */ /* 0x000124000c1e1500 */
[----:B0-----:R-:W-:-:S02]  /*27730*/  @!P0 IMAD.MOV.U32 R22, RZ, RZ, R211 ;  /* 0x000000ffff168224 */ /* 0x001fc400078e00d3 */
[----:B------:R-:W-:Y:S01]  /*27740*/  @!P0 IMAD.MOV.U32 R23, RZ, RZ, R212 ;  /* 0x000000ffff178224 */ /* 0x000fe200078e00d4 */
[----:B------:R-:W-:Y:S02]  /*27750*/  PRMT R25, RZ, 0x7610, R25 ;  /* 0x00007610ff197816 */ /* 0x000fe40000000019 */
[----:B------:R-:W-:Y:S01]  /*27760*/  PRMT R252, RZ, 0x7610, R252 ;  /* 0x00007610fffc7816 */ /* 0x000fe200000000fc */
[----:B------:R-:W4:Y:S04]  /*27770*/  LDL R212, [R1+0xe24] ;  /* 0x000e240001d47983 */ /* 0x000f280000100800 */
[----:B------:R0:W4:Y:S01]  /*27780*/  @!P0 LDG.E.U16 R26, desc[UR60][R22.64] ;  /* 0x0000003c161a8981 */ /* 0x000122000c1e1500 */
[----:B------:R-:W-:-:S03]  /*27790*/  PRMT R251, RZ, 0x7610, R251 ;  /* 0x00007610fffb7816 */ /* 0x000fc600000000fb */
[----:B------:R-:W4:Y:S01]  /*277a0*/  LDL R211, [R1+0xde4] ;  /* 0x000de40001d37983 */ /* 0x000f220000100800 */
[----:B0-----:R-:W-:Y:S02]  /*277b0*/  @!P0 IMAD.MOV.U32 R23, RZ, RZ, R32 ;  /* 0x000000ffff178224 */ /* 0x001fe400078e0020 */
[----:B------:R-:W-:Y:S01]  /*277c0*/  @!P0 IMAD.MOV.U32 R22, RZ, RZ, R28 ;  /* 0x000000ffff168224 */ /* 0x000fe200078e001c */
[----:B------:R-:W4:Y:S04]  /*277d0*/  LDL R32, [R1+0xea4] ;  /* 0x000ea40001207983 */ /* 0x000f280000100800 */
[----:B------:R-:W4:Y:S04]  /*277e0*/  LDL R28, [R1+0xea8] ;  /* 0x000ea800011c7983 */ /* 0x000f280000100800 */
[----:B------:R0:W4:Y:S02]  /*277f0*/  @!P0 LDG.E.U16 R25, desc[UR60][R22.64] ;  /* 0x0000003c16198981 */ /* 0x000124000c1e1500 */
[----:B0-----:R-:W-:-:S02]  /*27800*/  @!P0 IMAD.MOV.U32 R22, RZ, RZ, R45 ;  /* 0x000000ffff168224 */ /* 0x001fc400078e002d */
[----:B------:R-:W-:Y:S01]  /*27810*/  @!P0 IMAD.MOV.U32 R23, RZ, RZ, R46 ;  /* 0x000000ffff178224 */ /* 0x000fe200078e002e */
[----:B------:R-:W4:Y:S04]  /*27820*/  LDL R45, [R1+0xde8] ;  /* 0x000de800012d7983 */ /* 0x000f280000100800 */
[----:B------:R-:W4:Y:S04]  /*27830*/  LDL R46, [R1+0xe28] ;  /* 0x000e2800012e7983 */ /* 0x000f280000100800 */
[----:B------:R0:W4:Y:S02]  /*27840*/  @!P0 LDG.E.U16 R252, desc[UR60][R22.64] ;  /* 0x0000003c16fc8981 */ /* 0x000124000c1e1500 */
[----:B0-----:R-:W-:-:S02]  /*27850*/  @!P0 IMAD.MOV.U32 R22, RZ, RZ, R42 ;  /* 0x000000ffff168224 */ /* 0x001fc400078e002a */
[----:B------:R-:W4:Y:S01]  /*27860*/  LDL R42, [R1+0xe64] ;  /* 0x000e6400012a7983 */ /* 0x000f220000100800 */
[----:B------:R-:W-:Y:S02]  /*27870*/  PRMT R250, RZ, 0x7610, R250 ;  /* 0x00007610fffa7816 */ /* 0x000fe400000000fa */
[----:B------:R-:W-:Y:S01]  /*27880*/  PRMT R249, RZ, 0x7610, R249 ;  /* 0x00007610fff97816 */ /* 0x000fe200000000f9 */
[----:B--2---:R-:W-:-:S05]  /*27890*/  @!P0 IMAD.MOV.U32 R23, RZ, RZ, R43 ;  /* 0x000000ffff178224 */ /* 0x004fca00078e002b */
[----:B------:R3:W2:Y:S02]  /*278a0*/  @!P0 LDG.E.U16 R251, desc[UR60][R22.64] ;  /* 0x0000003c16fb8981 */ /* 0x0006a4000c1e1500 */
[----:B---3--:R-:W-:Y:S02]  /*278b0*/  @!P0 IMAD.MOV.U32 R22, RZ, RZ, R36 ;  /* 0x000000ffff168224 */ /* 0x008fe400078e0024 */
[----:B----4-:R-:W-:Y:S02]  /*278c0*/  @!P0 IMAD.MOV.U32 R23, RZ, RZ, R39 ;  /* 0x000000ffff178224 */ /* 0x010fe400078e0027 */
[----:B------:R-:W3:Y:S04]  /*278d0*/  LDL.LU R39, [R1+0xda8] ;  /* 0x000da80001277983 */ /* 0x000ee80000300800 */
[----:B------:R-:W4:Y:S04]  /*278e0*/  LDL R36, [R1+0xda4] ;  /* 0x000da40001247983 */ /* 0x000f280000100800 */
[----:B------:R0:W2:Y:S02]  /*278f0*/  @!P0 LDG.E.U16 R250, desc[UR60][R22.64] ;  /* 0x0000003c16fa8981 */ /* 0x0000a4000c1e1500 */
[----:B0-----:R-:W-:-:S02]  /*27900*/  @!P0 IMAD.MOV.U32 R23, RZ, RZ, R32 ;  /* 0x000000ffff178224 */ /* 0x001fc400078e0020 */
[----:B------:R-:W-:Y:S01]  /*27910*/  @!P0 IMAD.MOV.U32 R22, RZ, RZ, R28 ;  /* 0x000000ffff168224 */ /* 0x000fe200078e001c */
[----:B------:R-:W2:Y:S04]  /*27920*/  LDL R32, [R1+0xd64] ;  /* 0x000d640001207983 */ /* 0x000ea80000100800 */
[----:B------:R-:W2:Y:S04]  /*27930*/  LDL.LU R43, [R1+0xd68] ;  /* 0x000d6800012b7983 */ /* 0x000ea80000300800 */
[----:B------:R-:W2:Y:S04]  /*27940*/  LDL.LU R28, [R1+0xd24] ;  /* 0x000d2400011c7983 */ /* 0x000ea80000300800 */
[----:B------:R0:W2:Y:S02]  /*27950*/  @!P0 LDG.E.U16 R249, desc[UR60][R22.64] ;  /* 0x0000003c16f98981 */ /* 0x0000a4000c1e1500 */
[----:B0-----:R-:W-:-:S02]  /*27960*/  @!P0 IMAD.MOV.U32 R22, RZ, RZ, R2 ;  /* 0x000000ffff168224 */ /* 0x001fc400078e0002 */
[----:B------:R-:W2:Y:S01]  /*27970*/  LDL R2, [R1+0xd28] ;  /* 0x000d280001027983 */ /* 0x000ea20000100800 */
[----:B------:R-:W-:Y:S02]  /*27980*/  PRMT R248, RZ, 0x7610, R248 ;  /* 0x00007610fff87816 */ /* 0x000fe400000000f8 */
[----:B------:R-:W-:Y:S01]  /*27990*/  PRMT R247, RZ, 0x7610, R247 ;  /* 0x00007610fff77816 */ /* 0x000fe200000000f7 */
[----:B------:R-:W-:Y:S01]  /*279a0*/  @!P0 IMAD.MOV.U32 R23, RZ, RZ, R42 ;  /* 0x000000ffff178224 */ /* 0x000fe200078e002a */
[----:B------:R-:W-:Y:S02]  /*279b0*/  PRMT R246, RZ, 0x7610, R246 ;  /* 0x00007610fff67816 */ /* 0x000fe400000000f6 */
[----:B------:R-:W-:Y:S01]  /*279c0*/  PRMT R245, RZ, 0x7610, R245 ;  /* 0x00007610fff57816 */ /* 0x000fe200000000f5 */
[----:B------:R-:W2:Y:S04]  /*279d0*/  LDL.LU R42, [R1+0xce8] ;  /* 0x000ce800012a7983 */ /* 0x000ea80000300800 */
[----:B------:R0:W2:Y:S01]  /*279e0*/  @!P0 LDG.E.U16 R248, desc[UR60][R22.64] ;  /* 0x0000003c16f88981 */ /* 0x0000a2000c1e1500 */
[----:B------:R-:W-:-:S03]  /*279f0*/  PRMT R244, RZ, 0x7610, R244 ;  /* 0x00007610fff47816 */ /* 0x000fc600000000f4 */
[----:B------:R-:W2:Y:S04]  /*27a00*/  LDL R215, [R1+0x101c] ;  /* 0x00101c0001d77983 */ /* 0x000ea80000100800 */
[----:B------:R-:W2:Y:S01]  /*27a10*/  LDL R214, [R1+0x1020] ;  /* 0x0010200001d67983 */ /* 0x000ea20000100800 */
[----:B------:R-:W-:-:S03]  /*27a20*/  PRMT R243, RZ, 0x7610, R243 ;  /* 0x00007610fff37816 */ /* 0x000fc600000000f3 */
[----:B------:R-:W2:Y:S01]  /*27a30*/  LDL R213, [R1+0xfdc] ;  /* 0x000fdc0001d57983 */ /* 0x000ea20000100800 */
[----:B------:R-:W-:Y:S02]  /*27a40*/  PRMT R242, RZ, 0x7610, R242 ;  /* 0x00007610fff27816 */ /* 0x000fe400000000f2 */
[----:B------:R-:W-:Y:S02]  /*27a50*/  PRMT R241, RZ, 0x7610, R241 ;  /* 0x00007610fff17816 */ /* 0x000fe400000000f1 */
[----:B------:R-:W-:Y:S02]  /*27a60*/  PRMT R240, RZ, 0x7610, R240 ;  /* 0x00007610fff07816 */ /* 0x000fe400000000f0 */
[----:B------:R-:W-:Y:S01]  /*27a70*/  PRMT R239, RZ, 0x7610, R239 ;  /* 0x00007610ffef7816 */ /* 0x000fe200000000ef */
[----:B0-----:R-:W-:Y:S02]  /*27a80*/  @!P0 IMAD.MOV.U32 R22, RZ, RZ, R46 ;  /* 0x000000ffff168224 */ /* 0x001fe400078e002e */
[----:B------:R-:W-:Y:S01]  /*27a90*/  @!P0 IMAD.MOV.U32 R23, RZ, RZ, R212 ;  /* 0x000000ffff178224 */ /* 0x000fe200078e00d4 */
[----:B------:R-:W2:Y:S04]  /*27aa0*/  LDL R46, [R1+0xce4] ;  /* 0x000ce400012e7983 */ /* 0x000ea80000100800 */
[----:B------:R-:W2:Y:S04]  /*27ab0*/  LDL R212, [R1+0xfe0] ;  /* 0x000fe00001d47983 */ /* 0x000ea80000100800 */
[----:B------:R0:W2:Y:S01]  /*27ac0*/  @!P0 LDG.E.U16 R247, desc[UR60][R22.64] ;  /* 0x0000003c16f78981 */ /* 0x0000a2000c1e1500 */
[----:B------:R-:W-:-:S02]  /*27ad0*/  PRMT R238, RZ, 0x7610, R238 ;  /* 0x00007610ffee7816 */ /* 0x000fc400000000ee */
[----:B------:R-:W-:Y:S02]  /*27ae0*/  PRMT R237, RZ, 0x7610, R237 ;  /* 0x00007610ffed7816 */ /* 0x000fe400000000ed */
[----:B------:R-:W-:Y:S02]  /*27af0*/  PRMT R236, RZ, 0x7610, R236 ;  /* 0x00007610ffec7816 */ /* 0x000fe400000000ec */
[----:B------:R-:W-:Y:S01]  /*27b00*/  PRMT R235, RZ, 0x7610, R235 ;  /* 0x00007610ffeb7816 */ /* 0x000fe200000000eb */
[----:B------:R-:W2:Y:S01]  /*27b10*/  LDL R216, [R1+0xe5c] ;  /* 0x000e5c0001d87983 */ /* 0x000ea20000100800 */
[----:B0-----:R-:W-:Y:S02]  /*27b20*/  @!P0 IMAD.MOV.U32 R22, RZ, RZ, R45 ;  /* 0x000000ffff168224 */ /* 0x001fe400078e002d */
[----:B------:R-:W-:Y:S01]  /*27b30*/  @!P0 IMAD.MOV.U32 R23, RZ, RZ, R211 ;  /* 0x000000ffff178224 */ /* 0x000fe200078e00d3 */
[----:B------:R-:W2:Y:S04]  /*27b40*/  LDL R45, [R1+0xca4] ;  /* 0x000ca400012d7983 */ /* 0x000ea80000100800 */
[----:B------:R-:W2:Y:S04]  /*27b50*/  LDL R211, [R1+0xf9c] ;  /* 0x000f9c0001d37983 */ /* 0x000ea80000100800 */
[----:B------:R3:W2:Y:S02]  /*27b60*/  @!P0 LDG.E.U16 R246, desc[UR60][R22.64] ;  /* 0x0000003c16f68981 */ /* 0x0006a4000c1e1500 */
[----:B---3--:R-:W-:-:S02]  /*27b70*/  @!P0 IMAD.MOV.U32 R22, RZ, RZ, R39 ;  /* 0x000000ffff168224 */ /* 0x008fc400078e0027 */
[----:B----4-:R-:W-:Y:S02]  /*27b80*/  @!P0 IMAD.MOV.U32 R23, RZ, RZ, R36 ;  /* 0x000000ffff178224 */ /* 0x010fe400078e0024 */
[----:B------:R-:W3:Y:S04]  /*27b90*/  LDL R36, [R1+0xca8] ;  /* 0x000ca80001247983 */ /* 0x000ee80000100800 */
[----:B------:R2:W4:Y:S02]  /*27ba0*/  @!P0 LDG.E.U16 R245, desc[UR60][R22.64] ;  /* 0x0000003c16f58981 */ /* 0x000524000c1e1500 */
[----:B--2---:R-:W-:Y:S02]  /*27bb0*/  @!P0 IMAD.MOV.U32 R23, RZ, RZ, R32 ;  /* 0x000000ffff178224 */ /* 0x004fe400078e0020 */
[----:B------:R-:W-:Y:S01]  /*27bc0*/  @!P0 IMAD.MOV.U32 R22, RZ, RZ, R43 ;  /* 0x000000ffff168224 */ /* 0x000fe200078e002b */
[----:B------:R-:W2:Y:S04]  /*27bd0*/  LDL R32, [R1+0x2028] ;  /* 0x0020280001207983 */ /* 0x000ea80000100800 */
[----:B------:R0:W4:Y:S02]  /*27be0*/  @!P0 LDG.E.U16 R244, desc[UR60][R22.64] ;  /* 0x0000003c16f48981 */ /* 0x000124000c1e1500 */
[----:B0-----:R-:W-:-:S02]  /*27bf0*/  @!P0 IMAD.MOV.U32 R22, RZ, RZ, R2 ;  /* 0x000000ffff168224 */ /* 0x001fc400078e0002 */
[----:B------:R-:W4:Y:S01]  /*27c00*/  LDL R2, [R1+0x2050] ;  /* 0x0020500001027983 */ /* 0x000f220000100800 */
[----:B------:R-:W-:-:S05]  /*27c10*/  @!P0 IMAD.MOV.U32 R23, RZ, RZ, R28 ;  /* 0x000000ffff178224 */ /* 0x000fca00078e001c */
[----:B------:R0:W4:Y:S02]  /*27c20*/  @!P0 LDG.E.U16 R243, desc[UR60][R22.64] ;  /* 0x0000003c16f38981 */ /* 0x000124000c1e1500 */
[----:B0-----:R-:W-:Y:S02]  /*27c30*/  @!P0 IMAD.MOV.U32 R22, RZ, RZ, R42 ;  /* 0x000000ffff168224 */ /* 0x001fe400078e002a */
[----:B------:R-:W-:Y:S02]  /*27c40*/  @!P0 IMAD.MOV.U32 R23, RZ, RZ, R46 ;  /* 0x000000ffff178224 */ /* 0x000fe400078e002e */
[----:B------:R-:W4:Y:S04]  /*27c50*/  LDL R46, [R1+0xfa0] ;  /* 0x000fa000012e7983 */ /* 0x000f280000100800 */
[----:B------:R0:W4:Y:S02]  /*27c60*/  @!P0 LDG.E.U16 R242, desc[UR60][R22.64] ;  /* 0x0000003c16f28981 */ /* 0x000124000c1e1500 */
[----:B0-----:R-:W-:-:S02]  /*27c70*/  @!P0 IMAD.MOV.U32 R23, RZ, RZ, R45 ;  /* 0x000000ffff178224 */ /* 0x001fc400078e002d */
[----:B------:R-:W4:Y:S01]  /*27c80*/  LDL R45, [R1+0xf5c] ;  /* 0x000f5c00012d7983 */ /* 0x000f220000100800 */
[----:B---3--:R-:W-:-:S03]  /*27c90*/  @!P0 IMAD.MOV.U32 R22, RZ, RZ, R36 ;  /* 0x000000ffff168224 */ /* 0x008fc600078e0024 */
[----:B------:R-:W3:Y:S04]  /*27ca0*/  LDL R36, [R1+0xf60] ;  /* 0x000f600001247983 */ /* 0x000ee80000100800 */
[----:B------:R2:W3:Y:S02]  /*27cb0*/  @!P0 LDG.E.U16 R241, desc[UR60][R22.64] ;  /* 0x0000003c16f18981 */ /* 0x0004e4000c1e1500 */
[----:B--2---:R-:W-:Y:S02]  /*27cc0*/  @!P0 IMAD.MOV.U32 R23, RZ, RZ, R32 ;  /* 0x000000ffff178224 */ /* 0x004fe400078e0020 */
[----:B------:R-:W2:Y:S01]  /*27cd0*/  LDL R32, [R1+0xf1c] ;  /* 0x000f1c0001207983 */ /* 0x000ea20000100800 */
[----:B----4-:R-:W-:-:S03]  /*27ce0*/  @!P0 IMAD.MOV.U32 R22, RZ, RZ, R2 ;  /* 0x000000ffff168224 */ /* 0x010fc600078e0002 */
[----:B------:R-:W4:Y:S04]  /*27cf0*/  LDL R2, [R1+0xf20] ;  /* 0x000f200001027983 */ /* 0x000f280000100800 */
[----:B------:R0:W4:Y:S02]  /*27d00*/  @!P0 LDG.E.U16 R240, desc[UR60][R22.64] ;  /* 0x0000003c16f08981 */ /* 0x000124000c1e1500 */
        /* <DEDUP_REMOVED lines=17> */
[----:B---3--:R-:W-:-:S05]  /*27e20*/  @!P0 IMAD.MOV.U32 R22, RZ, RZ, R36 ;  /* 0x000000ffff168224 */ /* 0x008fca00078e0024 */
[----:B------:R2:W3:Y:S02]  /*27e30*/  @!P0 LDG.E.U16 R236, desc[UR60][R22.64] ;  /* 0x0000003c16ec8981 */ /* 0x0004e4000c1e1500 */
[----:B--2---:R-:W-:Y:S02]  /*27e40*/  @!P0 IMAD.MOV.U32 R23, RZ, RZ, R32 ;  /* 0x000000ffff178224 */ /* 0x004fe400078e0020 */
[----:B----4-:R-:W-:Y:S02]  /*27e50*/  @!P0 IMAD.MOV.U32 R22, RZ, RZ, R2 ;  /* 0x000000ffff168224 */ /* 0x010fe400078e0002 */
[----:B------:R-:W2:Y:S04]  /*27e60*/  LDL.LU R2, [R1+0xde0] ;  /* 0x000de00001027983 */ /* 0x000ea80000300800 */
[----:B------:R-:W4:Y:S04]  /*27e70*/  LDL.LU R36, [R1+0xda0] ;  /* 0x000da00001247983 */ /* 0x000f280000300800 */
[----:B------:R-:W3:Y:S04]  /*27e80*/  LDL.LU R32, [R1+0xd9c] ;  /* 0x000d9c0001207983 */ /* 0x000ee80000300800 */
[----:B------:R0:W3:Y:S04]  /*27e90*/  @!P0 LDG.E.U16 R235, desc[UR60][R22.64] ;  /* 0x0000003c16eb8981 */ /* 0x0000e8000c1e1500 */
[----:B------:R-:W2:Y:S01]  /*27ea0*/  LDL R23, [R1+0xedc] ;  /* 0x000edc0001177983 */ /* 0x000ea20000100800 */
[----:B------:R-:W-:-:S02]  /*27eb0*/  PRMT R234, RZ, 0x7610, R234 ;  /* 0x00007610ffea7816 */ /* 0x000fc400000000ea */
[----:B------:R-:W-:Y:S01]  /*27ec0*/  PRMT R233, RZ, 0x7610, R233 ;  /* 0x00007610ffe97816 */ /* 0x000fe200000000e9 */
[----:B0-----:R-:W-:Y:S02]  /*27ed0*/  @!P0 IMAD.MOV.U32 R22, RZ, RZ, R212 ;  /* 0x000000ffff168224 */ /* 0x001fe400078e00d4 */
[----:B------:R-:W3:Y:S01]  /*27ee0*/  LDL R212, [R1+0xd5c] ;  /* 0x000d5c0001d47983 */ /* 0x000ee20000100800 */
[----:B------:R-:W-:Y:S02]  /*27ef0*/  PRMT R232, RZ, 0x7610, R232 ;  /* 0x00007610ffe87816 */ /* 0x000fe400000000e8 */
[----:B------:R-:W-:Y:S01]  /*27f00*/  PRMT R231, RZ, 0x7610, R231 ;  /* 0x00007610ffe77816 */ /* 0x000fe200000000e7 */
[----:B--2---:R0:W2:Y:S02]  /*27f10*/  @!P0 LDG.E.U16 R234, desc[UR60][R22.64] ;  /* 0x0000003c16ea8981 */ /* 0x0040a4000c1e1500 */
[----:B0-----:R-:W-:Y:S02]  /*27f20*/  @!P0 IMAD.MOV.U32 R22, RZ, RZ, R45 ;  /* 0x000000ffff168224 */ /* 0x001fe400078e002d */
[----:B------:R-:W-:-:S02]  /*27f30*/  @!P0 IMAD.MOV.U32 R23, RZ, RZ, R46 ;  /* 0x000000ffff178224 */ /* 0x000fc400078e002e */
[----:B------:R-:W2:Y:S04]  /*27f40*/  LDL.LU R46, [R1+0xd60] ;  /* 0x000d6000012e7983 */ /* 0x000ea80000300800 */
[----:B------:R0:W2:Y:S04]  /*27f50*/  @!P0 LDG.E.U16 R233, desc[UR60][R22.64] ;  /* 0x0000003c16e98981 */ /* 0x0000a8000c1e1500 */
[----:B------:R-:W2:Y:S01]  /*27f60*/  LDL.LU R45, [R1+0xd20] ;  /* 0x000d2000012d7983 */ /* 0x000ea20000300800 */
[----:B0-----:R-:W-:-:S03]  /*27f70*/  @!P0 IMAD.MOV.U32 R22, RZ, RZ, R211 ;  /* 0x000000ffff168224 */ /* 0x001fc600078e00d3 */
[----:B------:R-:W2:Y:S01]  /*27f80*/  LDL R211, [R1+0xd1c] ;  /* 0x000d1c0001d37983 */ /* 0x000ea20000100800 */
[----:B------:R-:W-:Y:S01]  /*27f90*/  @!P0 IMAD.MOV.U32 R23, RZ, RZ, R216 ;  /* 0x000000ffff178224 */ /* 0x000fe200078e00d8 */
[----:B------:R-:W-:Y:S02]  /*27fa0*/  PRMT R230, RZ, 0x7610, R230 ;  /* 0x00007610ffe67816 */ /* 0x000fe400000000e6 */
[----:B------:R-:W-:Y:S02]  /*27fb0*/  PRMT R229, RZ, 0x7610, R229 ;  /* 0x00007610ffe57816 */ /* 0x000fe400000000e5 */
[----:B------:R-:W-:Y:S02]  /*27fc0*/  PRMT R228, RZ, 0x7610, R228 ;  /* 0x00007610ffe47816 */ /* 0x000fe400000000e4 */
[----:B------:R-:W-:Y:S01]  /*27fd0*/  PRMT R227, RZ, 0x7610, R227 ;  /* 0x00007610ffe37816 */ /* 0x000fe200000000e3 */
[----:B------:R0:W2:Y:S01]  /*27fe0*/  @!P0 LDG.E.U16 R232, desc[UR60][R22.64] ;  /* 0x0000003c16e88981 */ /* 0x0000a2000c1e1500 */
[----:B------:R-:W-:-:S03]  /*27ff0*/  PRMT R226, RZ, 0x7610, R226 ;  /* 0x00007610ffe27816 */ /* 0x000fc600000000e2 */
[----:B------:R-:W2:Y:S01]  /*28000*/  LDL R216, [R1+0x2024] ;  /* 0x0020240001d87983 */ /* 0x000ea20000100800 */
[----:B0-----:R-:W-:Y:S02]  /*28010*/  @!P0 IMAD.MOV.U32 R22, RZ, RZ, R214 ;  /* 0x000000ffff168224 */ /* 0x001fe400078e00d6 */
[----:B------:R-:W-:Y:S01]  /*28020*/  @!P0 IMAD.MOV.U32 R23, RZ, RZ, R215 ;  /* 0x000000ffff178224 */ /* 0x000fe200078e00d7 */
[----:B------:R-:W2:Y:S04]  /*28030*/  LDL R214, [R1+0x1014] ;  /* 0x0010140001d67983 */ /* 0x000ea80000100800 */
[----:B------:R-:W2:Y:S04]  /*28040*/  LDL R215, [R1+0x204c] ;  /* 0x00204c0001d77983 */ /* 0x000ea80000100800 */
[----:B------:R0:W2:Y:S02]  /*28050*/  @!P0 LDG.E.U16 R231, desc[UR60][R22.64] ;  /* 0x0000003c16e78981 */ /* 0x0000a4000c1e1500 */
[----:B0-----:R-:W-:-:S02]  /*28060*/  @!P0 IMAD.MOV.U32 R22, RZ, RZ, R2 ;  /* 0x000000ffff168224 */ /* 0x001fc400078e0002 */
[----:B------:R-:W-:Y:S02]  /*28070*/  @!P0 IMAD.MOV.U32 R23, RZ, RZ, R213 ;  /* 0x000000ffff178224 */ /* 0x000fe400078e00d5 */
[----:B------:R-:W2:Y:S04]  /*28080*/  LDL R213, [R1+0x1018] ;  /* 0x0010180001d57983 */ /* 0x000ea80000100800 */
[----:B------:R4:W2:Y:S02]  /*28090*/  @!P0 LDG.E.U16 R230, desc[UR60][R22.64] ;  /* 0x0000003c16e68981 */ /* 0x0008a4000c1e1500 */
[----:B----4-:R-:W-:Y:S02]  /*280a0*/  @!P0 IMAD.MOV.U32 R22, RZ, RZ, R36 ;  /* 0x000000ffff168224 */ /* 0x010fe400078e0024 */
[----:B---3--:R-:W-:-:S05]  /*280b0*/  @!P0 IMAD.MOV.U32 R23, RZ, RZ, R32 ;  /* 0x000000ffff178224 */ /* 0x008fca00078e0020 */
[----:B------:R0:W3:Y:S02]  /*280c0*/  @!P0 LDG.E.U16 R229, desc[UR60][R22.64] ;  /* 0x0000003c16e58981 */ /* 0x0000e4000c1e1500 */
[----:B0-----:R-:W-:Y:S02]  /*280d0*/  @!P0 IMAD.MOV.U32 R23, RZ, RZ, R212 ;  /* 0x000000ffff178224 */ /* 0x001fe400078e00d4 */
[----:B------:R-:W4:Y:S01]  /*280e0*/  LDL R212, [R1+0xfd4] ;  /* 0x000fd40001d47983 */ /* 0x000f220000100800 */
[----:B--2---:R-:W-:-:S05]  /*280f0*/  @!P0 IMAD.MOV.U32 R22, RZ, RZ, R46 ;  /* 0x000000ffff168224 */ /* 0x004fca00078e002e */
[----:B------:R0:W2:Y:S02]  /*28100*/  @!P0 LDG.E.U16 R228, desc[UR60][R22.64] ;  /* 0x0000003c16e48981 */ /* 0x0000a4000c1e1500 */
[----:B0-----:R-:W-:Y:S02]  /*28110*/  @!P0 IMAD.MOV.U32 R22, RZ, RZ, R45 ;  /* 0x000000ffff168224 */ /* 0x001fe400078e002d */
[----:B------:R-:W-:Y:S02]  /*28120*/  @!P0 IMAD.MOV.U32 R23, RZ, RZ, R211 ;  /* 0x000000ffff178224 */ /* 0x000fe400078e00d3 */
[----:B------:R-:W3:Y:S04]  /*28130*/  LDL R211, [R1+0xfd8] ;  /* 0x000fd80001d37983 */ /* 0x000ee80000100800 */
[----:B------:R0:W2:Y:S04]  /*28140*/  @!P0 LDG.E.U16 R227, desc[UR60][R22.64] ;  /* 0x0000003c16e38981 */ /* 0x0000a8000c1e1500 */
[----:B------:R-:W0:Y:S04]  /*28150*/  LDL R22, [R1+0xcdc] ;  /* 0x000cdc0001167983 */ /* 0x000e280000100800 */
[----:B------:R-:W0:Y:S02]  /*28160*/  LDL R23, [R1+0xce0] ;  /* 0x000ce00001177983 */ /* 0x000e240000100800 */
[----:B0-----:R-:W-:-:S04]  /*28170*/  @!P0 LOP3.LUT R23, R23, R22, RZ, 0x3c, !PT ;  /* 0x0000001617178212 */ /* 0x001fc800078e3cff */
[----:B------:R-:W-:-:S04]  /*28180*/  @!P0 LOP3.LUT R22, R23, R22, RZ, 0x3c, !PT ;  /* 0x0000001617168212 */ /* 0x000fc800078e3cff */
[----:B------:R-:W-:-:S05]  /*28190*/  @!P0 LOP3.LUT R23, R23, R22, RZ, 0x3c, !PT ;  /* 0x0000001617178212 */ /* 0x000fca00078e3cff */
[----:B------:R0:W2:Y:S04]  /*281a0*/  @!P0 LDG.E.U16 R226, desc[UR60][R22.64] ;  /* 0x0000003c16e28981 */ /* 0x0000a8000c1e1500 */
[----:B------:R-:W0:Y:S01]  /*281b0*/  LDL R23, [R1+0xca0] ;  /* 0x000ca00001177983 */ /* 0x000e220000100800 */
[----:B------:R-:W-:Y:S02]  /*281c0*/  PRMT R225, RZ, 0x7610, R225 ;  /* 0x00007610ffe17816 */ /* 0x000fe400000000e1 */
[----:B------:R-:W-:Y:S02]  /*281d0*/  PRMT R224, RZ, 0x7610, R224 ;  /* 0x00007610ffe07816 */ /* 0x000fe400000000e0 */
[----:B------:R-:W-:Y:S02]  /*281e0*/  PRMT R223, RZ, 0x7610, R223 ;  /* 0x00007610ffdf7816 */ /* 0x000fe400000000df */
[----:B------:R-:W-:Y:S01]  /*281f0*/  PRMT R222, RZ, 0x7610, R222 ;  /* 0x00007610ffde7816 */ /* 0x000fe200000000de */
[----:B------:R1:W-:Y:S01]  /*28200*/  STL [R1+0x2090], R13 ;  /* 0x0020900d01007387 */ /* 0x0003e20000100800 */
[----:B0-----:R-:W-:-:S02]  /*28210*/  @!P0 IMAD.MOV.U32 R22, RZ, RZ, R23 ;  /* 0x000000ffff168224 */ /* 0x001fc400078e0017 */
[----:B------:R-:W-:Y:S01]  /*28220*/  @!P0 IMAD.MOV.U32 R23, RZ, RZ, R13 ;  /* 0x000000ffff178224 */ /* 0x000fe200078e000d */
[----:B------:R-:W-:Y:S02]  /*28230*/  PRMT R221, RZ, 0x7610, R221 ;  /* 0x00007610ffdd7816 */ /* 0x000fe400000000dd */
[----:B------:R-:W-:Y:S01]  /*28240*/  PRMT R220, RZ, 0x7610, R220 ;  /* 0x00007610ffdc7816 */ /* 0x000fe200000000dc */
[----:B-1----:R-:W2:Y:S04]  /*28250*/  LDL R13, [R1+0xe58] ;  /* 0x000e5800010d7983 */ /* 0x002ea80000100800 */
[----:B------:R0:W2:Y:S02]  /*28260*/  @!P0 LDG.E.U16 R225, desc[UR60][R22.64] ;  /* 0x0000003c16e18981 */ /* 0x0000a4000c1e1500 */
[----:B0-----:R-:W-:-:S02]  /*28270*/  @!P0 IMAD.MOV.U32 R22, RZ, RZ, R215 ;  /* 0x000000ffff168224 */ /* 0x001fc400078e00d7 */
[----:B------:R-:W-:Y:S01]  /*28280*/  @!P0 IMAD.MOV.U32 R23, RZ, RZ, R216 ;  /* 0x000000ffff178224 */ /* 0x000fe200078e00d8 */
[----:B------:R-:W2:Y:S04]  /*28290*/  LDL R215, [R1+0xed4] ;  /* 0x000ed40001d77983 */ /* 0x000ea80000100800 */
[----:B------:R-:W2:Y:S04]  /*282a0*/  LDL R216, [R1+0xf18] ;  /* 0x000f180001d87983 */ /* 0x000ea80000100800 */
[----:B------:R0:W2:Y:S02]  /*282b0*/  @!P0 LDG.E.U16 R224, desc[UR60][R22.64] ;  /* 0x0000003c16e08981 */ /* 0x0000a4000c1e1500 */
[----:B0-----:R-:W-:-:S02]  /*282c0*/  @!P0 IMAD.MOV.U32 R22, RZ, RZ, R213 ;  /* 0x000000ffff168224 */ /* 0x001fc400078e00d5 */
[----:B------:R-:W-:Y:S01]  /*282d0*/  @!P0 IMAD.MOV.U32 R23, RZ, RZ, R214 ;  /* 0x000000ffff178224 */ /* 0x000fe200078e00d6 */
[----:B------:R-:W2:Y:S04]  /*282e0*/  LDL R213, [R1+0xe94] ;  /* 0x000e940001d57983 */ /* 0x000ea80000100800 */
[----:B------:R-:W2:Y:S04]  /*282f0*/  LDL R214, [R1+0xed8] ;  /* 0x000ed80001d67983 */ /* 0x000ea80000100800 */
[----:B------:R3:W2:Y:S02]  /*28300*/  @!P0 LDG.E.U16 R223, desc[UR60][R22.64] ;  /* 0x0000003c16df8981 */ /* 0x0006a4000c1e1500 */
[----:B---3--:R-:W-:-:S02]  /*28310*/  @!P0 IMAD.MOV.U32 R22, RZ, RZ, R211 ;  /* 0x000000ffff168224 */ /* 0x008fc400078e00d3 */
[----:B----4-:R-:W-:Y:S01]  /*28320*/  @!P0 IMAD.MOV.U32 R23, RZ, RZ, R212 ;  /* 0x000000ffff178224 */ /* 0x010fe200078e00d4 */
[----:B------:R-:W3:Y:S04]  /*28330*/  LDL R211, [R1+0xe54] ;  /* 0x000e540001d37983 */ /* 0x000ee80000100800 */
[----:B------:R-:W4:Y:S04]  /*28340*/  LDL R212, [R1+0xe98] ;  /* 0x000e980001d47983 */ /* 0x000f280000100800 */
[----:B------:R0:W3:Y:S04]  /*28350*/  @!P0 LDG.E.U16 R222, desc[UR60][R22.64] ;  /* 0x0000003c16de8981 */ /* 0x0000e8000c1e1500 */
[----:B------:R-:W0:Y:S04]  /*28360*/  LDL R22, [R1+0xf94] ;  /* 0x000f940001167983 */ /* 0x000e280000100800 */
[----:B------:R-:W0:Y:S02]  /*28370*/  LDL R23, [R1+0xf98] ;  /* 0x000f980001177983 */ /* 0x000e240000100800 */
[----:B0-----:R-:W-:-:S04]  /*28380*/  @!P0 LOP3.LUT R23, R23, R22, RZ, 0x3c, !PT ;  /* 0x0000001617178212 */ /* 0x001fc800078e3cff */
[----:B------:R-:W-:-:S04]  /*28390*/  @!P0 LOP3.LUT R22, R23, R22, RZ, 0x3c, !PT ;  /* 0x0000001617168212 */ /* 0x000fc800078e3cff */
[----:B------:R-:W-:-:S05]  /*283a0*/  @!P0 LOP3.LUT R23, R23, R22, RZ, 0x3c, !PT ;  /* 0x0000001617178212 */ /* 0x000fca00078e3cff */
[----:B------:R0:W3:Y:S04]  /*283b0*/  @!P0 LDG.E.U16 R221, desc[UR60][R22.64] ;  /* 0x0000003c16dd8981 */ /* 0x0000e8000c1e1500 */
[----:B------:R-:W0:Y:S04]  /*283c0*/  LDL R22, [R1+0xf54] ;  /* 0x000f540001167983 */ /* 0x000e280000100800 */
[----:B------:R-:W0:Y:S02]  /*283d0*/  LDL R23, [R1+0xf58] ;  /* 0x000f580001177983 */ /* 0x000e240000100800 */
[----:B0-----:R-:W-:-:S04]  /*283e0*/  @!P0 LOP3.LUT R23, R23, R22, RZ, 0x3c, !PT ;  /* 0x0000001617178212 */ /* 0x001fc800078e3cff */
[----:B------:R-:W-:-:S04]  /*283f0*/  @!P0 LOP3.LUT R22, R23, R22, RZ, 0x3c, !PT ;  /* 0x0000001617168212 */ /* 0x000fc800078e3cff */
[----:B------:R-:W-:-:S05]  /*28400*/  @!P0 LOP3.LUT R23, R23, R22, RZ, 0x3c, !PT ;  /* 0x0000001617178212 */ /* 0x000fca00078e3cff */
[----:B------:R2:W3:Y:S04]  /*28410*/  @!P0 LDG.E.U16 R220, desc[UR60][R22.64] ;  /* 0x0000003c16dc8981 */ /* 0x0004e8000c1e1500 */
[----:B------:R-:W4:Y:S01]  /*28420*/  LDL R23, [R1+0xf14] ;  /* 0x000f140001177983 */ /* 0x000f220000100800 */
[----:B------:R-:W-:Y:S01]  /*28430*/  PRMT R219, RZ, 0x7610, R219 ;  /* 0x00007610ffdb7816 */ /* 0x000fe200000000db */
[----:B--2---:R-:W-:Y:S01]  /*28440*/  @!P0 IMAD.MOV.U32 R22, RZ, RZ, R216 ;  /* 0x000000ffff168224 */ /* 0x004fe200078e00d8 */
[----:B------:R-:W-:Y:S02]  /*28450*/  PRMT R218, RZ, 0x7610, R218 ;  /* 0x00007610ffda7816 */ /* 0x000fe400000000da */
[----:B------:R-:W-:Y:S02]  /*28460*/  PRMT R217, RZ, 0x7610, R217 ;  /* 0x00007610ffd97816 */ /* 0x000fe400000000d9 */
[----:B------:R-:W-:Y:S01]  /*28470*/  PRMT R12, RZ, 0x7610, R12 ;  /* 0x00007610ff0c7816 */ /* 0x000fe2000000000c */
        /* <DEDUP_REMOVED lines=127> */
[----:B------:R0:W-:Y:S04]  /*28c70*/  STL [R1+0x208c], R10 ;  /* 0x00208c0a01007387 */ /* 0x0001e80000100800 */
        /* <DEDUP_REMOVED lines=26> */
[----:B------:R2:W-:Y:S04]  /*28e20*/  STS.U16 [R8+0x22500], R54 ;  /* 0x0225003608007388 */ /* 0x0005e80000000400 */
[----:B------:R3:W-:Y:S04]  /*28e30*/  STS.U16 [R8+0x22900], R53 ;  /* 0x0229003508007388 */ /* 0x0007e80000000400 */
[----:B------:R4:W-:Y:S04]  /*28e40*/  STS.U16 [R8+0x22d00], R52 ;  /* 0x022d003408007388 */ /* 0x0009e80000000400 */
[----:B------:R-:W-:Y:S04]  /*28e50*/  STS.U16 [R8+0x23100], R51 ;  /* 0x0231003308007388 */ /* 0x000fe80000000400 */
[----:B------:R-:W-:Y:S04]  /*28e60*/  STS.U16 [R8+0x23500], R50 ;  /* 0x0235003208007388 */ /* 0x000fe80000000400 */
[----:B------:R-:W-:Y:S04]  /*28e70*/  STS.U16 [R8+0x23900], R49 ;  /* 0x0239003108007388 */ /* 0x000fe80000000400 */
[----:B------:R-:W-:Y:S04]  /*28e80*/  STS.U16 [R8+0x23d00], R44 ;  /* 0x023d002c08007388 */ /* 0x000fe80000000400 */
[----:B------:R4:W-:Y:S04]  /*28e90*/  STL [R1+0x2098], R8 ;  /* 0x0020980801007387 */ /* 0x0009e80000100800 */
[----:B------:R4:W-:Y:S04]  /*28ea0*/  STS.U16 [R7+0x20580], R40 ;  /* 0x0205802807007388 */ /* 0x0009e80000000400 */
[----:B0-----:R-:W4:Y:S04]  /*28eb0*/  LDL R10, [R1+0x2044] ;  /* 0x00204400010a7983 */ /* 0x001f280000100800 */
[----:B-1----:R-:W4:Y:S04]  /*28ec0*/  LDL R9, [R1+0x100c] ;  /* 0x00100c0001097983 */ /* 0x002f280000100800 */
[----:B--2---:R-:W2:Y:S04]  /*28ed0*/  LDL R54, [R1+0x1004] ;  /* 0x0010040001367983 */ /* 0x004ea80000100800 */
[----:B---3--:R-:W3:Y:S04]  /*28ee0*/  LDL R53, [R1+0x1008] ;  /* 0x0010080001357983 */ /* 0x008ee80000100800 */
[----:B------:R0:W-:Y:S04]  /*28ef0*/  STS.U16 [R7+0x20980], R26 ;  /* 0x0209801a07007388 */ /* 0x0001e80000000400 */
[----:B----4-:R-:W4:Y:S04]  /*28f00*/  LDL R52, [R1+0xfcc] ;  /* 0x000fcc0001347983 */ /* 0x010f280000100800 */
[----:B------:R-:W2:Y:S04]  /*28f10*/  LDL R8, [R1+0x1010] ;  /* 0x0010100001087983 */ /* 0x000ea80000100800 */
[----:B------:R-:W3:Y:S04]  /*28f20*/  LDL R40, [R1+0x1038] ;  /* 0x0010380001287983 */ /* 0x000ee80000100800 */
[----:B------:R1:W4:Y:S04]  /*28f30*/  @!P0 LDG.E.U16 R219, desc[UR60][R22.64] ;  /* 0x0000003c16db8981 */ /* 0x000328000c1e1500 */
[----:B0-----:R-:W2:Y:S04]  /*28f40*/  LDL R26, [R1+0xfd0] ;  /* 0x000fd000011a7983 */ /* 0x001ea80000100800 */
[----:B------:R0:W-:Y:S04]  /*28f50*/  STS.U16 [R7+0x20d80], R25 ;  /* 0x020d801907007388 */ /* 0x0001e80000000400 */
[----:B------:R-:W2:Y:S04]  /*28f60*/  LDL R51, [R1+0xfc4] ;  /* 0x000fc40001337983 */ /* 0x000ea80000100800 */
[----:B------:R-:W2:Y:S04]  /*28f70*/  LDL R50, [R1+0xf8c] ;  /* 0x000f8c0001327983 */ /* 0x000ea80000100800 */
[----:B------:R-:W2:Y:S01]  /*28f80*/  LDL R49, [R1+0xf90] ;  /* 0x000f900001317983 */ /* 0x000ea20000100800 */
[----:B-1----:R-:W-:-:S02]  /*28f90*/  @!P0 IMAD.MOV.U32 R22, RZ, RZ, R214 ;  /* 0x000000ffff168224 */ /* 0x002fc400078e00d6 */
[----:B------:R-:W-:Y:S01]  /*28fa0*/  @!P0 IMAD.MOV.U32 R23, RZ, RZ, R215 ;  /* 0x000000ffff178224 */ /* 0x000fe200078e00d7 */
[----:B0-----:R-:W2:Y:S04]  /*28fb0*/  LDL R25, [R1+0xfc8] ;  /* 0x000fc80001197983 */ /* 0x001ea80000100800 */
[----:B------:R0:W3:Y:S02]  /*28fc0*/  @!P0 LDG.E.U16 R218, desc[UR60][R22.64] ;  /* 0x0000003c16da8981 */ /* 0x0000e4000c1e1500 */
[----:B0-----:R-:W-:Y:S02]  /*28fd0*/  @!P0 IMAD.MOV.U32 R22, RZ, RZ, R212 ;  /* 0x000000ffff168224 */ /* 0x001fe400078e00d4 */
[----:B------:R-:W-:-:S05]  /*28fe0*/  @!P0 IMAD.MOV.U32 R23, RZ, RZ, R213 ;  /* 0x000000ffff178224 */ /* 0x000fca00078e00d5 */
[----:B------:R0:W2:Y:S02]  /*28ff0*/  @!P0 LDG.E.U16 R217, desc[UR60][R22.64] ;  /* 0x0000003c16d98981 */ /* 0x0000a4000c1e1500 */
[----:B0-----:R-:W-:Y:S02]  /*29000*/  @!P0 IMAD.MOV.U32 R22, RZ, RZ, R13 ;  /* 0x000000ffff168224 */ /* 0x001fe400078e000d */
[----:B------:R-:W-:-:S05]  /*29010*/  @!P0 IMAD.MOV.U32 R23, RZ, RZ, R211 ;  /* 0x000000ffff178224 */ /* 0x000fca00078e00d3 */
[----:B------:R-:W2:Y:S04]  /*29020*/  @!P0 LDG.E.U16 R12, desc[UR60][R22.64] ;  /* 0x0000003c160c8981 */ /* 0x000ea8000c1e1500 */
[----:B------:R-:W2:Y:S04]  /*29030*/  LDL R23, [R1+0x2020] ;  /* 0x0020200001177983 */ /* 0x000ea80000100800 */
[----:B------:R-:W2:Y:S04]  /*29040*/  LDL R22, [R1+0x2048] ;  /* 0x0020480001167983 */ /* 0x000ea80000100800 */
[----:B------:R-:W2:Y:S04]  /*29050*/  LDL.LU R13, [R1+0xc90] ;  /* 0x000c9000010d7983 */ /* 0x000ea80000300800 */
        /* <DEDUP_REMOVED lines=13> */
[----:B------:R0:W-:Y:S01]  /*29130*/  STL [R1+0x209c], R7 ;  /* 0x00209c0701007387 */ /* 0x0001e20000100800 */
[----:B------:R-:W-:-:S03]  /*29140*/  PRMT R48, RZ, 0x7610, R48 ;  /* 0x00007610ff307816 */ /* 0x000fc60000000030 */
[----:B------:R-:W-:Y:S04]  /*29150*/  STS.U16 [R6+0x20200], R240 ;  /* 0x020200f006007388 */ /* 0x000fe80000000400 */
[----:B------:R-:W-:Y:S04]  /*29160*/  STS.U16 [R6+0x20600], R239 ;  /* 0x020600ef06007388 */ /* 0x000fe80000000400 */
[----:B------:R-:W-:Y:S04]  /*29170*/  STS.U16 [R6+0x20a00], R238 ;  /* 0x020a00ee06007388 */ /* 0x000fe80000000400 */
[----:B------:R-:W-:Y:S04]  /*29180*/  STS.U16 [R6+0x20e00], R237 ;  /* 0x020e00ed06007388 */ /* 0x000fe80000000400 */
[----:B0-----:R-:W2:Y:S04]  /*29190*/  LDL.LU R7, [R1+0xd10] ;  /* 0x000d100001077983 */ /* 0x001ea80000300800 */
[----:B------:R-:W-:Y:S04]  /*291a0*/  STL [R1+0x20a0], R6 ;  /* 0x0020a00601007387 */ /* 0x000fe80000100800 */
[----:B------:R-:W2:Y:S04]  /*291b0*/  LDL R41, [R1+0xf88] ;  /* 0x000f880001297983 */ /* 0x000ea80000100800 */
[----:B------:R-:W2:Y:S04]  /*291c0*/  LDL R44, [R1+0xf84] ;  /* 0x000f8400012c7983 */ /* 0x000ea80000100800 */
        /* <DEDUP_REMOVED lines=14> */
[----:B------:R1:W-:Y:S04]  /*292b0*/  STS.U16 [R5+0x20a80], R222 ;  /* 0x020a80de05007388 */ /* 0x0003e80000000400 */
[----:B------:R1:W-:Y:S04]  /*292c0*/  STS.U16 [R5+0x20e80], R221 ;  /* 0x020e80dd05007388 */ /* 0x0003e80000000400 */
[----:B------:R1:W-:Y:S01]  /*292d0*/  STS.U16 [R5+0x21280], R220 ;  /* 0x021280dc05007388 */ /* 0x0003e20000000400 */
[----:B------:R-:W-:-:S02]  /*292e0*/  PRMT R47, RZ, 0x7610, R47 ;  /* 0x00007610ff2f7816 */ /* 0x000fc4000000002f */
[----:B------:R-:W-:Y:S02]  /*292f0*/  PRMT R252, RZ, 0x7610, R252 ;  /* 0x00007610fffc7816 */ /* 0x000fe400000000fc */
[----:B------:R-:W-:Y:S01]  /*29300*/  PRMT R251, RZ, 0x7610, R251 ;  /* 0x00007610fffb7816 */ /* 0x000fe200000000fb */
[----:B------:R-:W2:Y:S01]  /*29310*/  LDL R55, [R1+0xf0c] ;  /* 0x000f0c0001377983 */ /* 0x000ea20000100800 */
[----:B------:R-:W-:Y:S02]  /*29320*/  PRMT R250, RZ, 0x7610, R250 ;  /* 0x00007610fffa7816 */ /* 0x000fe400000000fa */
[----:B------:R-:W-:Y:S01]  /*29330*/  PRMT R249, RZ, 0x7610, R249 ;  /* 0x00007610fff97816 */ /* 0x000fe200000000f9 */
[----:B0-----:R-:W2:Y:S04]  /*29340*/  LDL R6, [R1+0xed0] ;  /* 0x000ed00001067983 */ /* 0x001ea80000100800 */
[----:B----4-:R0:W-:Y:S04]  /*29350*/  STS.U16 [R5+0x21680], R219 ;  /* 0x021680db05007388 */ /* 0x0101e80000000400 */
[----:B---3--:R3:W-:Y:S04]  /*29360*/  STS.U16 [R5+0x21a80], R218 ;  /* 0x021a80da05007388 */ /* 0x0087e80000000400 */
[----:B--2---:R2:W-:Y:S04]  /*29370*/  STS.U16 [R5+0x21e80], R217 ;  /* 0x021e80d905007388 */ /* 0x0045e80000000400 */
[----:B------:R4:W-:Y:S04]  /*29380*/  STS.U16 [R5+0x22280], R12 ;  /* 0x0222800c05007388 */ /* 0x0009e80000000400 */
[----:B------:R1:W4:Y:S02]  /*29390*/  @!P0 LDG.E.U16 R48, desc[UR60][R22.64] ;  /* 0x0000003c16308981 */ /* 0x000324000c1e1500 */
[----:B-1----:R-:W-:-:S02]  /*293a0*/  @!P0 IMAD.MOV.U32 R22, RZ, RZ, R10 ;  /* 0x000000ffff168224 */ /* 0x002fc400078e000a */
[----:B------:R-:W-:Y:S01]  /*293b0*/  @!P0 IMAD.MOV.U32 R23, RZ, RZ, R40 ;  /* 0x000000ffff178224 */ /* 0x000fe200078e0028 */
[----:B------:R-:W3:Y:S04]  /*293c0*/  LDL R10, [R1+0xf50] ;  /* 0x000f5000010a7983 */ /* 0x000ee80000100800 */
[----:B------:R-:W2:Y:S04]  /*293d0*/  LDL R40, [R1+0xf4c] ;  /* 0x000f4c0001287983 */ /* 0x000ea80000100800 */
[----:B------:R1:W4:Y:S02]  /*293e0*/  @!P0 LDG.E.U16 R47, desc[UR60][R22.64] ;  /* 0x0000003c162f8981 */ /* 0x000324000c1e1500 */
[----:B-1----:R-:W-:-:S02]  /*293f0*/  @!P0 IMAD.MOV.U32 R22, RZ, RZ, R8 ;  /* 0x000000ffff168224 */ /* 0x002fc400078e0008 */
[----:B------:R-:W-:Y:S01]  /*29400*/  @!P0 IMAD.MOV.U32 R23, RZ, RZ, R9 ;  /* 0x000000ffff178224 */ /* 0x000fe200078e0009 */
[----:B------:R-:W4:Y:S04]  /*29410*/  LDL R8, [R1+0xf48] ;  /* 0x000f480001087983 */ /* 0x000f280000100800 */
[----:B------:R-:W4:Y:S04]  /*29420*/  LDL R9, [R1+0xf44] ;  /* 0x000f440001097983 */ /* 0x000f280000100800 */
[----:B------:R1:W4:Y:S02]  /*29430*/  @!P0 LDG.E.U16 R252, desc[UR60][R22.64] ;  /* 0x0000003c16fc8981 */ /* 0x000324000c1e1500 */
[----:B-1----:R-:W-:-:S02]  /*29440*/  @!P0 IMAD.MOV.U32 R22, RZ, RZ, R53 ;  /* 0x000000ffff168224 */ /* 0x002fc400078e0035 */
[----:B------:R-:W-:Y:S01]  /*29450*/  @!P0 IMAD.MOV.U32 R23, RZ, RZ, R54 ;  /* 0x000000ffff178224 */ /* 0x000fe200078e0036 */
[----:B------:R-:W-:Y:S01]  /*29460*/  PRMT R248, RZ, 0x7610, R248 ;  /* 0x00007610fff87816 */ /* 0x000fe200000000f8 */
[----:B------:R-:W4:Y:S04]  /*29470*/  LDL R54, [R1+0xf10] ;  /* 0x000f100001367983 */ /* 0x000f280000100800 */
[----:B------:R1:W4:Y:S01]  /*29480*/  @!P0 LDG.E.U16 R251, desc[UR60][R22.64] ;  /* 0x0000003c16fb8981 */ /* 0x000322000c1e1500 */
[----:B------:R-:W-:Y:S02]  /*29490*/  PRMT R247, RZ, 0x7610, R247 ;  /* 0x00007610fff77816 */ /* 0x000fe400000000f7 */
[----:B------:R-:W-:Y:S01]  /*294a0*/  PRMT R246, RZ, 0x7610, R246 ;  /* 0x00007610fff67816 */ /* 0x000fe200000000f6 */
[----:B------:R-:W4:Y:S01]  /*294b0*/  LDL R53, [R1+0xe84] ;  /* 0x000e840001357983 */ /* 0x000f220000100800 */
[----:B-1----:R-:W-:-:S03]  /*294c0*/  @!P0 IMAD.MOV.U32 R22, RZ, RZ, R26 ;  /* 0x000000ffff168224 */ /* 0x002fc600078e001a */
[----:B------:R-:W4:Y:S01]  /*294d0*/  LDL R26, [R1+0xf08] ;  /* 0x000f0800011a7983 */ /* 0x000f220000100800 */
[----:B------:R-:W-:-:S03]  /*294e0*/  @!P0 IMAD.MOV.U32 R23, RZ, RZ, R52 ;  /* 0x000000ffff178224 */ /* 0x000fc600078e0034 */
[----:B------:R-:W4:Y:S04]  /*294f0*/  LDL R52, [R1+0xf04] ;  /* 0x000f040001347983 */ /* 0x000f280000100800 */
[----:B------:R1:W4:Y:S02]  /*29500*/  @!P0 LDG.E.U16 R250, desc[UR60][R22.64] ;  /* 0x0000003c16fa8981 */ /* 0x000324000c1e1500 */
[----:B-1----:R-:W-:Y:S02]  /*29510*/  @!P0 IMAD.MOV.U32 R22, RZ, RZ, R25 ;  /* 0x000000ffff168224 */ /* 0x002fe400078e0019 */
[----:B------:R-:W-:Y:S01]  /*29520*/  @!P0 IMAD.MOV.U32 R23, RZ, RZ, R51 ;  /* 0x000000ffff178224 */ /* 0x000fe200078e0033 */
[----:B------:R-:W4:Y:S04]  /*29530*/  LDL R25, [R1+0xecc] ;  /* 0x000ecc0001197983 */ /* 0x000f280000100800 */
[----:B------:R-:W4:Y:S04]  /*29540*/  LDL R51, [R1+0xec4] ;  /* 0x000ec40001337983 */ /* 0x000f280000100800 */
        /* <DEDUP_REMOVED lines=10> */
[----:B------:R3:W4:Y:S01]  /*295f0*/  @!P0 LDG.E.U16 R247, desc[UR60][R22.64] ;  /* 0x0000003c16f78981 */ /* 0x000722000c1e1500 */
[----:B------:R-:W-:-:S02]  /*29600*/  PRMT R245, RZ, 0x7610, R245 ;  /* 0x00007610fff57816 */ /* 0x000fc400000000f5 */
[----:B------:R-:W-:Y:S01]  /*29610*/  PRMT R244, RZ, 0x7610, R244 ;  /* 0x00007610fff47816 */ /* 0x000fe200000000f4 */
[----:B---3--:R-:W-:Y:S02]  /*29620*/  @!P0 IMAD.MOV.U32 R22, RZ, RZ, R10 ;  /* 0x000000ffff168224 */ /* 0x008fe400078e000a */
[----:B--2---:R-:W-:Y:S01]  /*29630*/  @!P0 IMAD.MOV.U32 R23, RZ, RZ, R40 ;  /* 0x000000ffff178224 */ /* 0x004fe200078e0028 */
[----:B------:R-:W2:Y:S04]  /*29640*/  LDL R10, [R1+0xe50] ;  /* 0x000e5000010a7983 */ /* 0x000ea80000100800 */
[----:B------:R-:W3:Y:S04]  /*29650*/  LDL R40, [R1+0xe4c] ;  /* 0x000e4c0001287983 */ /* 0x000ee80000100800 */
[----:B------:R4:W3:Y:S02]  /*29660*/  @!P0 LDG.E.U16 R246, desc[UR60][R22.64] ;  /* 0x0000003c16f68981 */ /* 0x0008e4000c1e1500 */
[----:B----4-:R-:W-:-:S02]  /*29670*/  @!P0 IMAD.MOV.U32 R22, RZ, RZ, R8 ;  /* 0x000000ffff168224 */ /* 0x010fc400078e0008 */
[----:B------:R-:W-:Y:S01]  /*29680*/  @!P0 IMAD.MOV.U32 R23, RZ, RZ, R9 ;  /* 0x000000ffff178224 */ /* 0x000fe200078e0009 */
[----:B------:R-:W4:Y:S04]  /*29690*/  LDL R8, [R1+0xe48] ;  /* 0x000e480001087983 */ /* 0x000f280000100800 */
[----:B------:R-:W4:Y:S04]  /*296a0*/  LDL R9, [R1+0xe44] ;  /* 0x000e440001097983 */ /* 0x000f280000100800 */
[----:B------:R1:W4:Y:S02]  /*296b0*/  @!P0 LDG.E.U16 R245, desc[UR60][R22.64] ;  /* 0x0000003c16f58981 */ /* 0x000324000c1e1500 */
[----:B-1----:R-:W-:-:S02]  /*296c0*/  @!P0 IMAD.MOV.U32 R23, RZ, RZ, R55 ;  /* 0x000000ffff178224 */ /* 0x002fc400078e0037 */
[----:B------:R-:W-:-:S05]  /*296d0*/  @!P0 IMAD.MOV.U32 R22, RZ, RZ, R54 ;  /* 0x000000ffff168224 */ /* 0x000fca00078e0036 */
[----:B------:R1:W4:Y:S02]  /*296e0*/  @!P0 LDG.E.U16 R244, desc[UR60][R22.64] ;  /* 0x0000003c16f48981 */ /* 0x000324000c1e1500 */
[----:B-1----:R-:W-:Y:S02]  /*296f0*/  @!P0 IMAD.MOV.U32 R22, RZ, RZ, R26 ;  /* 0x000000ffff168224 */ /* 0x002fe400078e001a */
[----:B------:R-:W4:Y:S01]  /*29700*/  LDL R26, [R1+0xe18] ;  /* 0x000e1800011a7983 */ /* 0x000f220000100800 */
[----:B------:R-:W-:Y:S01]  /*29710*/  PRMT R243, RZ, 0x7610, R243 ;  /* 0x00007610fff37816 */ /* 0x000fe200000000f3 */
[----:B------:R-:W-:Y:S01]  /*29720*/  @!P0 IMAD.MOV.U32 R23, RZ, RZ, R52 ;  /* 0x000000ffff178224 */ /* 0x000fe200078e0034 */
[----:B------:R-:W-:Y:S01]  /*29730*/  PRMT R242, RZ, 0x7610, R242 ;  /* 0x00007610fff27816 */ /* 0x000fe200000000f2 */
[----:B------:R-:W4:Y:S04]  /*29740*/  LDL R52, [R1+0xe14] ;  /* 0x000e140001347983 */ /* 0x000f280000100800 */
[----:B------:R1:W4:Y:S01]  /*29750*/  @!P0 LDG.E.U16 R243, desc[UR60][R22.64] ;  /* 0x0000003c16f38981 */ /* 0x000322000c1e1500 */
[----:B------:R-:W-:Y:S01]  /*29760*/  PRMT R241, RZ, 0x7610, R241 ;  /* 0x00007610fff17816 */ /* 0x000fe200000000f1 */
[----:B-1----:R-:W-:-:S02]  /*29770*/  @!P0 IMAD.MOV.U32 R22, RZ, RZ, R6 ;  /* 0x000000ffff168224 */ /* 0x002fc400078e0006 */
[----:B------:R-:W-:Y:S01]  /*29780*/  @!P0 IMAD.MOV.U32 R23, RZ, RZ, R25 ;  /* 0x000000ffff178224 */ /* 0x000fe200078e0019 */
[----:B------:R-:W4:Y:S04]  /*29790*/  LDL R6, [R1+0xe10] ;  /* 0x000e100001067983 */ /* 0x000f280000100800 */
        /* <DEDUP_REMOVED lines=18> */
[----:B------:R2:W4:Y:S01]  /*298c0*/  @!P0 LDG.E.U16 R239, desc[UR60][R22.64] ;  /* 0x0000003c16ef8981 */ /* 0x000522000c1e1500 */
[----:B------:R-:W-:Y:S01]  /*298d0*/  PRMT R237, RZ, 0x7610, R237 ;  /* 0x00007610ffed7816 */ /* 0x000fe200000000ed */
[----:B--2---:R-:W-:Y:S02]  /*298e0*/  @!P0 IMAD.MOV.U32 R22, RZ, RZ, R10 ;  /* 0x000000ffff168224 */ /* 0x004fe400078e000a */
[----:B---3--:R-:W-:Y:S01]  /*298f0*/  @!P0 IMAD.MOV.U32 R23, RZ, RZ, R40 ;  /* 0x000000ffff178224 */ /* 0x008fe200078e0028 */
[----:B------:R-:W2:Y:S04]  /*29900*/  LDL R10, [R1+0xd54] ;  /* 0x000d5400010a7983 */ /* 0x000ea80000100800 */
[----:B------:R-:W3:Y:S04]  /*29910*/  LDL R40, [R1+0xd98] ;  /* 0x000d980001287983 */ /* 0x000ee80000100800 */
[----:B------:R4:W2:Y:S02]  /*29920*/  @!P0 LDG.E.U16 R238, desc[UR60][R22.64] ;  /* 0x0000003c16ee8981 */ /* 0x0008a4000c1e1500 */
[----:B----4-:R-:W-:-:S02]  /*29930*/  @!P0 IMAD.MOV.U32 R22, RZ, RZ, R8 ;  /* 0x000000ffff168224 */ /* 0x010fc400078e0008 */
[----:B------:R-:W-:Y:S02]  /*29940*/  @!P0 IMAD.MOV.U32 R23, RZ, RZ, R9 ;  /* 0x000000ffff178224 */ /* 0x000fe400078e0009 */
[----:B------:R-:W4:Y:S04]  /*29950*/  LDL R9, [R1+0xd58] ;  /* 0x000d580001097983 */ /* 0x000f280000100800 */
[----:B------:R-:W3:Y:S04]  /*29960*/  LDL.LU R8, [R1+0xdcc] ;  /* 0x000dcc0001087983 */ /* 0x000ee80000300800 */
[----:B------:R1:W2:Y:S02]  /*29970*/  @!P0 LDG.E.U16 R237, desc[UR60][R22.64] ;  /* 0x0000003c16ed8981 */ /* 0x0002a4000c1e1500 */
[----:B-1----:R-:W-:-:S02]  /*29980*/  @!P0 IMAD.MOV.U32 R22, RZ, RZ, R26 ;  /* 0x000000ffff168224 */ /* 0x002fc400078e001a */
[----:B------:R-:W4:Y:S01]  /*29990*/  LDL.LU R26, [R1+0xd94] ;  /* 0x000d9400011a7983 */ /* 0x000f220000300800 */
[----:B------:R-:W-:Y:S01]  /*299a0*/  PRMT R236, RZ, 0x7610, R236 ;  /* 0x00007610ffec7816 */ /* 0x000fe200000000ec */
[----:B------:R-:W-:Y:S01]  /*299b0*/  @!P0 IMAD.MOV.U32 R23, RZ, RZ, R52 ;  /* 0x000000ffff178224 */ /* 0x000fe200078e0034 */
[----:B------:R-:W-:Y:S01]  /*299c0*/  PRMT R235, RZ, 0x7610, R235 ;  /* 0x00007610ffeb7816 */ /* 0x000fe200000000eb */
[----:B------:R-:W2:Y:S04]  /*299d0*/  LDL R54, [R1+0xcd4] ;  /* 0x000cd40001367983 */ /* 0x000ea80000100800 */
[----:B------:R1:W2:Y:S04]  /*299e0*/  @!P0 LDG.E.U16 R236, desc[UR60][R22.64] ;  /* 0x0000003c16ec8981 */ /* 0x0002a8000c1e1500 */
[----:B------:R-:W2:Y:S01]  /*299f0*/  LDL R53, [R1+0xcd8] ;  /* 0x000cd80001357983 */ /* 0x000ea20000100800 */
[----:B------:R-:W-:Y:S01]  /*29a00*/  PRMT R234, RZ, 0x7610, R234 ;  /* 0x00007610ffea7816 */ /* 0x000fe200000000ea */
[----:B-1----:R-:W-:-:S02]  /*29a10*/  @!P0 IMAD.MOV.U32 R22, RZ, RZ, R6 ;  /* 0x000000ffff168224 */ /* 0x002fc400078e0006 */
[----:B------:R-:W-:Y:S01]  /*29a20*/  @!P0 IMAD.MOV.U32 R23, RZ, RZ, R25 ;  /* 0x000000ffff178224 */ /* 0x000fe200078e0019 */
[----:B------:R-:W2:Y:S04]  /*29a30*/  LDL.LU R6, [R1+0xd18] ;  /* 0x000d180001067983 */ /* 0x000ea80000300800 */
[----:B------:R-:W2:Y:S01]  /*29a40*/  LDL.LU R25, [R1+0xd14] ;  /* 0x000d140001197983 */ /* 0x000ea20000300800 */
[----:B------:R-:W-:-:S03]  /*29a50*/  PRMT R233, RZ, 0x7610, R233 ;  /* 0x00007610ffe97816 */ /* 0x000fc600000000e9 */
[----:B------:R-:W2:Y:S04]  /*29a60*/  LDL R52, [R1+0xc98] ;  /* 0x000c980001347983 */ /* 0x000ea80000100800 */
[----:B------:R1:W2:Y:S02]  /*29a70*/  @!P0 LDG.E.U16 R235, desc[UR60][R22.64] ;  /* 0x0000003c16eb8981 */ /* 0x0002a4000c1e1500 */
[----:B-1----:R-:W-:Y:S02]  /*29a80*/  @!P0 IMAD.MOV.U32 R22, RZ, RZ, R50 ;  /* 0x000000ffff168224 */ /* 0x002fe400078e0032 */
[----:B------:R-:W-:Y:S02]  /*29a90*/  @!P0 IMAD.MOV.U32 R23, RZ, RZ, R51 ;  /* 0x000000ffff178224 */ /* 0x000fe400078e0033 */
[----:B------:R-:W2:Y:S04]  /*29aa0*/  LDL R51, [R1+0xd90] ;  /* 0x000d900001337983 */ /* 0x000ea80000100800 */
[----:B------:R1:W2:Y:S02]  /*29ab0*/  @!P0 LDG.E.U16 R234, desc[UR60][R22.64] ;  /* 0x0000003c16ea8981 */ /* 0x0002a4000c1e1500 */
[----:B-1----:R-:W-:-:S02]  /*29ac0*/  @!P0 IMAD.MOV.U32 R22, RZ, RZ, R41 ;  /* 0x000000ffff168224 */ /* 0x002fc400078e0029 */
[----:B------:R-:W-:Y:S01]  /*29ad0*/  @!P0 IMAD.MOV.U32 R23, RZ, RZ, R49 ;  /* 0x000000ffff178224 */ /* 0x000fe200078e0031 */
[----:B------:R-:W2:Y:S04]  /*29ae0*/  LDL.LU R41, [R1+0xc94] ;  /* 0x000c940001297983 */ /* 0x000ea80000300800 */
[----:B------:R-:W2:Y:S04]  /*29af0*/  LDL R50, [R1+0xd4c] ;  /* 0x000d4c0001327983 */ /* 0x000ea80000100800 */
[----:B------:R-:W2:Y:S04]  /*29b00*/  LDL R49, [R1+0xd50] ;  /* 0x000d500001317983 */ /* 0x000ea80000100800 */
[----:B------:R1:W2:Y:S01]  /*29b10*/  @!P0 LDG.E.U16 R233, desc[UR60][R22.64] ;  /* 0x0000003c16e98981 */ /* 0x0002a2000c1e1500 */
[----:B------:R-:W-:Y:S01]  /*29b20*/  PRMT R232, RZ, 0x7610, R232 ;  /* 0x00007610ffe87816 */ /* 0x000fe200000000e8 */
[----:B-1----:R-:W-:-:S02]  /*29b30*/  @!P0 IMAD.MOV.U32 R22, RZ, RZ, R44 ;  /* 0x000000ffff168224 */ /* 0x002fc400078e002c */
[----:B------:R-:W2:Y:S01]  /*29b40*/  LDL.LU R44, [R1+0xd8c] ;  /* 0x000d8c00012c7983 */ /* 0x000ea20000300800 */
[----:B------:R-:W-:-:S03]  /*29b50*/  PRMT R231, RZ, 0x7610, R231 ;  /* 0x00007610ffe77816 */ /* 0x000fc600000000e7 */
[----:B------:R-:W2:Y:S01]  /*29b60*/  LDL R58, [R1+0xccc] ;  /* 0x000ccc00013a7983 */ /* 0x000ea20000100800 */
[----:B------:R-:W-:Y:S02]  /*29b70*/  PRMT R230, RZ, 0x7610, R230 ;  /* 0x00007610ffe67816 */ /* 0x000fe400000000e6 */
[----:B------:R-:W-:Y:S02]  /*29b80*/  PRMT R229, RZ, 0x7610, R229 ;  /* 0x00007610ffe57816 */ /* 0x000fe400000000e5 */
[----:B------:R-:W-:Y:S02]  /*29b90*/  PRMT R228, RZ, 0x7610, R228 ;  /* 0x00007610ffe47816 */ /* 0x000fe400000000e4 */
[----:B------:R-:W-:Y:S02]  /*29ba0*/  PRMT R227, RZ, 0x7610, R227 ;  /* 0x00007610ffe37816 */ /* 0x000fe400000000e3 */
[----:B------:R-:W-:Y:S01]  /*29bb0*/  PRMT R226, RZ, 0x7610, R226 ;  /* 0x00007610ffe27816 */ /* 0x000fe200000000e2 */
[----:B------:R-:W2:Y:S04]  /*29bc0*/  LDL R57, [R1+0xdc4] ;  /* 0x000dc40001397983 */ /* 0x000ea80000100800 */
[----:B------:R-:W2:Y:S01]  /*29bd0*/  LDL R56, [R1+0xdc8] ;  /* 0x000dc80001387983 */ /* 0x000ea20000100800 */
[----:B------:R-:W-:-:S03]  /*29be0*/  PRMT R225, RZ, 0x7610, R225 ;  /* 0x00007610ffe17816 */ /* 0x000fc600000000e1 */
[----:B------:R-:W2:Y:S01]  /*29bf0*/  LDL R55, [R1+0xd84] ;  /* 0x000d840001377983 */ /* 0x000ea20000100800 */
[----:B---3--:R-:W-:-:S05]  /*29c00*/  @!P0 IMAD.MOV.U32 R23, RZ, RZ, R8 ;  /* 0x000000ffff178224 */ /* 0x008fca00078e0008 */
[----:B------:R1:W3:Y:S02]  /*29c10*/  @!P0 LDG.E.U16 R232, desc[UR60][R22.64] ;  /* 0x0000003c16e88981 */ /* 0x0002e4000c1e1500 */
[----:B-1----:R-:W-:Y:S02]  /*29c20*/  @!P0 IMAD.MOV.U32 R22, RZ, RZ, R40 ;  /* 0x000000ffff168224 */ /* 0x002fe400078e0028 */
[----:B------:R-:W3:Y:S01]  /*29c30*/  LDL R40, [R1+0xd0c] ;  /* 0x000d0c0001287983 */ /* 0x000ee20000100800 */
[----:B----4-:R-:W-:-:S05]  /*29c40*/  @!P0 IMAD.MOV.U32 R23, RZ, RZ, R26 ;  /* 0x000000ffff178224 */ /* 0x010fca00078e001a */
[----:B------:R1:W4:Y:S02]  /*29c50*/  @!P0 LDG.E.U16 R231, desc[UR60][R22.64] ;  /* 0x0000003c16e78981 */ /* 0x000324000c1e1500 */
[----:B-1----:R-:W-:Y:S02]  /*29c60*/  @!P0 IMAD.MOV.U32 R22, RZ, RZ, R9 ;  /* 0x000000ffff168224 */ /* 0x002fe400078e0009 */
[----:B------:R-:W4:Y:S01]  /*29c70*/  LDL R9, [R1+0xcd0] ;  /* 0x000cd00001097983 */ /* 0x000f220000100800 */
[----:B--2---:R-:W-:-:S03]  /*29c80*/  @!P0 IMAD.MOV.U32 R23, RZ, RZ, R10 ;  /* 0x000000ffff178224 */ /* 0x004fc600078e000a */
[----:B------:R-:W2:Y:S04]  /*29c90*/  LDL R10, [R1+0xc8c] ;  /* 0x000c8c00010a7983 */ /* 0x000ea80000100800 */
[----:B------:R1:W2:Y:S02]  /*29ca0*/  @!P0 LDG.E.U16 R230, desc[UR60][R22.64] ;  /* 0x0000003c16e68981 */ /* 0x0002a4000c1e1500 */
[----:B-1----:R-:W-:Y:S02]  /*29cb0*/  @!P0 IMAD.MOV.U32 R22, RZ, RZ, R6 ;  /* 0x000000ffff168224 */ /* 0x002fe400078e0006 */
[----:B------:R-:W-:-:S05]  /*29cc0*/  @!P0 IMAD.MOV.U32 R23, RZ, RZ, R25 ;  /* 0x000000ffff178224 */ /* 0x000fca00078e0019 */
[----:B------:R1:W2:Y:S02]  /*29cd0*/  @!P0 LDG.E.U16 R229, desc[UR60][R22.64] ;  /* 0x0000003c16e58981 */ /* 0x0002a4000c1e1500 */
[----:B-1----:R-:W-:Y:S02]  /*29ce0*/  @!P0 IMAD.MOV.U32 R22, RZ, RZ, R53 ;  /* 0x000000ffff168224 */ /* 0x002fe400078e0035 */
[----:B------:R-:W-:Y:S01]  /*29cf0*/  @!P0 IMAD.MOV.U32 R23, RZ, RZ, R54 ;  /* 0x000000ffff178224 */ /* 0x000fe200078e0036 */
[----:B------:R-:W-:Y:S01]  /*29d00*/  PRMT R224, RZ, 0x7610, R224 ;  /* 0x00007610ffe07816 */ /* 0x000fe200000000e0 */
[----:B------:R-:W2:Y:S04]  /*29d10*/  LDL R54, [R1+0xd88] ;  /* 0x000d880001367983 */ /* 0x000ea80000100800 */
[----:B------:R1:W2:Y:S04]  /*29d20*/  @!P0 LDG.E.U16 R228, desc[UR60][R22.64] ;  /* 0x0000003c16e48981 */ /* 0x0002a8000c1e1500 */
[----:B------:R-:W2:Y:S01]  /*29d30*/  LDL R53, [R1+0xd48] ;  /* 0x000d480001357983 */ /* 0x000ea20000100800 */
[----:B-1----:R-:W-:-:S02]  /*29d40*/  @!P0 IMAD.MOV.U32 R22, RZ, RZ, R52 ;  /* 0x000000ffff168224 */ /* 0x002fc400078e0034 */
[----:B------:R-:W-:Y:S01]  /*29d50*/  @!P0 IMAD.MOV.U32 R23, RZ, RZ, R41 ;  /* 0x000000ffff178224 */ /* 0x000fe200078e0029 */
[----:B------:R-:W2:Y:S04]  /*29d60*/  LDL R52, [R1+0xd04] ;  /* 0x000d040001347983 */ /* 0x000ea80000100800 */
[----:B------:R1:W2:Y:S02]  /*29d70*/  @!P0 LDG.E.U16 R227, desc[UR60][R22.64] ;  /* 0x0000003c16e38981 */ /* 0x0002a4000c1e1500 */
[----:B-1----:R-:W-:Y:S02]  /*29d80*/  @!P0 IMAD.MOV.U32 R22, RZ, RZ, R51 ;  /* 0x000000ffff168224 */ /* 0x002fe400078e0033 */
[----:B------:R-:W-:Y:S01]  /*29d90*/  @!P0 IMAD.MOV.U32 R23, RZ, RZ, R44 ;  /* 0x000000ffff178224 */ /* 0x000fe200078e002c */
[----:B------:R-:W2:Y:S04]  /*29da0*/  LDL R51, [R1+0xcc4] ;  /* 0x000cc40001337983 */ /* 0x000ea80000100800 */
[----:B------:R1:W2:Y:S02]  /*29db0*/  @!P0 LDG.E.U16 R226, desc[UR60][R22.64] ;  /* 0x0000003c16e28981 */ /* 0x0002a4000c1e1500 */
[----:B-1----:R-:W-:-:S02]  /*29dc0*/  @!P0 IMAD.MOV.U32 R22, RZ, RZ, R49 ;  /* 0x000000ffff168224 */ /* 0x002fc400078e0031 */
[----:B------:R-:W-:Y:S01]  /*29dd0*/  @!P0 IMAD.MOV.U32 R23, RZ, RZ, R50 ;  /* 0x000000ffff178224 */ /* 0x000fe200078e0032 */
[----:B------:R-:W2:Y:S04]  /*29de0*/  LDL R49, [R1+0xc84] ;  /* 0x000c840001317983 */ /* 0x000ea80000100800 */
[----:B------:R-:W2:Y:S04]  /*29df0*/  LDL R50, [R1+0xcc8] ;  /* 0x000cc80001327983 */ /* 0x000ea80000100800 */
[----:B------:R1:W2:Y:S02]  /*29e00*/  @!P0 LDG.E.U16 R225, desc[UR60][R22.64] ;  /* 0x0000003c16e18981 */ /* 0x0002a4000c1e1500 */
[----:B-1----:R-:W-:Y:S01]  /*29e10*/  @!P0 IMAD.MOV.U32 R22, RZ, RZ, R7 ;  /* 0x000000ffff168224 */ /* 0x002fe200078e0007 */
[----:B------:R-:W-:Y:S01]  /*29e20*/  PRMT R223, RZ, 0x7610, R223 ;  /* 0x00007610ffdf7816 */ /* 0x000fe200000000df */
[----:B---3--:R-:W-:-:S02]  /*29e30*/  @!P0 IMAD.MOV.U32 R23, RZ, RZ, R40 ;  /* 0x000000ffff178224 */ /* 0x008fc400078e0028 */
[----:B------:R-:W3:Y:S04]  /*29e40*/  LDL.LU R40, [R1+0xd44] ;  /* 0x000d440001287983 */ /* 0x000ee80000300800 */
[----:B------:R1:W3:Y:S04]  /*29e50*/  @!P0 LDG.E.U16 R224, desc[UR60][R22.64] ;  /* 0x0000003c16e08981 */ /* 0x0002e8000c1e1500 */
[----:B------:R-:W-:Y:S01]  /*29e60*/  STL [R1+0x20c8], R7 ;  /* 0x0020c80701007387 */ /* 0x000fe20000100800 */
[----:B-1----:R-:W-:Y:S02]  /*29e70*/  @!P0 IMAD.MOV.U32 R23, RZ, RZ, R58 ;  /* 0x000000ffff178224 */ /* 0x002fe400078e003a */
[----:B----4-:R-:W-:-:S02]  /*29e80*/  @!P0 IMAD.MOV.U32 R22, RZ, RZ, R9 ;  /* 0x000000ffff168224 */ /* 0x010fc400078e0009 */
[----:B------:R-:W4:Y:S04]  /*29e90*/  LDL.LU R9, [R1+0xd08] ;  /* 0x000d080001097983 */ /* 0x000f280000300800 */
[----:B------:R2:W4:Y:S04]  /*29ea0*/  @!P0 LDG.E.U16 R223, desc[UR60][R22.64] ;  /* 0x0000003c16df8981 */ /* 0x000528000c1e1500 */
[----:B------:R-:W-:Y:S01]  /*29eb0*/  STL [R1+0x20a4], R13 ;  /* 0x0020a40d01007387 */ /* 0x000fe20000100800 */
[----:B--2---:R-:W-:-:S03]  /*29ec0*/  @!P0 IMAD.MOV.U32 R23, RZ, RZ, R10 ;  /* 0x000000ffff178224 */ /* 0x004fc600078e000a */
[----:B------:R-:W2:Y:S01]  /*29ed0*/  LDL.LU R10, [R1+0xc88] ;  /* 0x000c8800010a7983 */ /* 0x000ea20000300800 */
[----:B------:R-:W-:Y:S01]  /*29ee0*/  PRMT R222, RZ, 0x7610, R222 ;  /* 0x00007610ffde7816 */ /* 0x000fe200000000de */
[----:B------:R-:W-:Y:S01]  /*29ef0*/  @!P0 IMAD.MOV.U32 R22, RZ, RZ, R13 ;  /* 0x000000ffff168224 */ /* 0x000fe200078e000d */
[----:B------:R-:W-:-:S04]  /*29f00*/  PRMT R221, RZ, 0x7610, R221 ;  /* 0x00007610ffdd7816 */ /* 0x000fc800000000dd */
[----:B------:R1:W2:Y:S01]  /*29f10*/  @!P0 LDG.E.U16 R222, desc[UR60][R22.64] ;  /* 0x0000003c16de8981 */ /* 0x0002a2000c1e1500 */
[----:B------:R-:W-:Y:S01]  /*29f20*/  PRMT R220, RZ, 0x7610, R220 ;  /* 0x00007610ffdc7816 */ /* 0x000fe200000000dc */
[----:B-1----:R-:W-:Y:S02]  /*29f30*/  @!P0 IMAD.MOV.U32 R22, RZ, RZ, R56 ;  /* 0x000000ffff168224 */ /* 0x002fe400078e0038 */
[----:B------:R-:W-:-:S05]  /*29f40*/  @!P0 IMAD.MOV.U32 R23, RZ, RZ, R57 ;  /* 0x000000ffff178224 */ /* 0x000fca00078e0039 */
[----:B------:R1:W2:Y:S01]  /*29f50*/  @!P0 LDG.E.U16 R221, desc[UR60][R22.64] ;  /* 0x0000003c16dd8981 */ /* 0x0002a2000c1e1500 */
[----:B0-----:R-:W-:Y:S01]  /*29f60*/  PRMT R219, RZ, 0x7610, R219 ;  /* 0x00007610ffdb7816 */ /* 0x001fe200000000db */
[----:B-1----:R-:W-:Y:S02]  /*29f70*/  @!P0 IMAD.MOV.U32 R22, RZ, RZ, R54 ;  /* 0x000000ffff168224 */ /* 0x002fe400078e0036 */
[----:B------:R-:W-:-:S05]  /*29f80*/  @!P0 IMAD.MOV.U32 R23, RZ, RZ, R55 ;  /* 0x000000ffff178224 */ /* 0x000fca00078e0037 */
[----:B------:R0:W2:Y:S01]  /*29f90*/  @!P0 LDG.E.U16 R220, desc[UR60][R22.64] ;  /* 0x0000003c16dc8981 */ /* 0x0000a2000c1e1500 */
[----:B------:R-:W-:Y:S01]  /*29fa0*/  PRMT R218, RZ, 0x7610, R218 ;  /* 0x00007610ffda7816 */ /* 0x000fe200000000da */
[----:B0-----:R-:W-:Y:S01]  /*29fb0*/  @!P0 IMAD.MOV.U32 R22, RZ, RZ, R53 ;  /* 0x000000ffff168224 */ /* 0x001fe200078e0035 */
[----:B------:R-:W-:Y:S02]  /*29fc0*/  PRMT R217, RZ, 0x7610, R217 ;  /* 0x00007610ffd97816 */ /* 0x000fe400000000d9 */
[----:B------:R-:W-:Y:S01]  /*29fd0*/  PRMT R12, RZ, 0x7610, R12 ;  /* 0x00007610ff0c7816 */ /* 0x000fe2000000000c */
[----:B---3--:R-:W-:-:S05]  /*29fe0*/  @!P0 IMAD.MOV.U32 R23, RZ, RZ, R40 ;  /* 0x000000ffff178224 */ /* 0x008fca00078e0028 */
[----:B------:R0:W3:Y:S02]  /*29ff0*/  @!P0 LDG.E.U16 R219, desc[UR60][R22.64] ;  /* 0x0000003c16db8981 */ /* 0x0000e4000c1e1500 */
[----:B0-----:R-:W-:Y:S02]  /*2a000*/  @!P0 IMAD.MOV.U32 R23, RZ, RZ, R52 ;  /* 0x000000ffff178224 */ /* 0x001fe400078e0034 */
[----:B----4-:R-:W-:-:S05]  /*2a010*/  @!P0 IMAD.MOV.U32 R22, RZ, RZ, R9 ;  /* 0x000000ffff168224 */ /* 0x010fca00078e0009 */
[----:B------:R0:W4:Y:S02]  /*2a020*/  @!P0 LDG.E.U16 R218, desc[UR60][R22.64] ;  /* 0x0000003c16da8981 */ /* 0x000124000c1e1500 */
[----:B0-----:R-:W-:Y:S02]  /*2a030*/  @!P0 IMAD.MOV.U32 R22, RZ, RZ, R50 ;  /* 0x000000ffff168224 */ /* 0x001fe400078e0032 */
[----:B------:R-:W-:-:S05]  /*2a040*/  @!P0 IMAD.MOV.U32 R23, RZ, RZ, R51 ;  /* 0x000000ffff178224 */ /* 0x000fca00078e0033 */
[----:B------:R2:W4:Y:S02]  /*2a050*/  @!P0 LDG.E.U16 R217, desc[UR60][R22.64] ;  /* 0x0000003c16d98981 */ /* 0x000524000c1e1500 */
[----:B--2---:R-:W-:Y:S02]  /*2a060*/  @!P0 IMAD.MOV.U32 R22, RZ, RZ, R10 ;  /* 0x000000ffff168224 */ /* 0x004fe400078e000a */
[----:B------:R-:W-:-:S05]  /*2a070*/  @!P0 IMAD.MOV.U32 R23, RZ, RZ, R49 ;  /* 0x000000ffff178224 */ /* 0x000fca00078e0031 */
[----:B------:R-:W2:Y:S04]  /*2a080*/  @!P0 LDG.E.U16 R12, desc[UR60][R22.64] ;  /* 0x0000003c160c8981 */ /* 0x000ea8000c1e1500 */
[----:B------:R-:W-:Y:S04]  /*2a090*/  STL [R1+0x20cc], R9 ;  /* 0x0020cc0901007387 */ /* 0x000fe80000100800 */
[----:B------:R-:W-:Y:S04]  /*2a0a0*/  STL [R1+0x20a8], R10 ;  /* 0x0020a80a01007387 */ /* 0x000fe80000100800 */
[----:B------:R-:W-:Y:S04]  /*2a0b0*/  STL [R1+0x20ac], R5 ;  /* 0x0020ac0501007387 */ /* 0x000fe80000100800 */
[----:B------:R-:W-:Y:S04]  /*2a0c0*/  STL [R1+0x20b0], R4 ;  /* 0x0020b00401007387 */ /* 0x000fe80000100800 */
[----:B------:R-:W2:Y:S04]  /*2a0d0*/  LDL.LU.64 R152, [R1+0x400] ;  /* 0x0004000001987983 */ /* 0x000ea80000300a00 */
        /* <DEDUP_REMOVED lines=31> */
[----:B------:R-:W-:Y:S04]  /*2a2d0*/  STS.U16 [R5+0x22680], R236 ;  /* 0x022680ec05007388 */ /* 0x000fe80000000400 */
[----:B------:R-:W-:Y:S04]  /*2a2e0*/  STS.U16 [R5+0x22a80], R233 ;  /* 0x022a80e905007388 */ /* 0x000fe80000000400 */
        /* <DEDUP_REMOVED lines=11> */
[----:B------:R-:W-:Y:S01]  /*2a3a0*/  STS.U16 [R4+0x21b00], R242 ;  /* 0x021b00f204007388 */ /* 0x000fe20000000400 */
[----:B0-----:R-:W0:Y:S03]  /*2a3b0*/  S2R R5, SR_CgaCtaId ;  /* 0x0000000000057919 */ /* 0x001e260000008800 */
        /* <DEDUP_REMOVED lines=20> */
[----:B------:R-:W-:Y:S01]  /*2a500*/  STS.U16 [R3+0x22f80], R220 ;  /* 0x022f80dc03007388 */ /* 0x000fe20000000400 */
[----:B-1----:R-:W-:Y:S01]  /*2a510*/  MOV R4, 0x400 ;  /* 0x0000040000047802 */ /* 0x002fe20000000f00 */
[----:B------:R-:W-:-:S02]  /*2a520*/  UMOV UR33, 0x40000040 ;  /* 0x4000004000217882 */ /* 0x000fc40000000000 */
[----:B------:R-:W2:Y:S04]  /*2a530*/  LDL.LU.64 R88, [R1+0x300] ;  /* 0x0003000001587983 */ /* 0x000ea80000300a00 */
[----:B------:R-:W2:Y:S04]  /*2a540*/  LDL.LU.64 R90, [R1+0x308] ;  /* 0x00030800015a7983 */ /* 0x000ea80000300a00 */
[----:B------:R-:W2:Y:S04]  /*2a550*/  LDL.LU.64 R92, [R1+0x310] ;  /* 0x00031000015c7983 */ /* 0x000ea80000300a00 */
[----:B------:R-:W2:Y:S04]  /*2a560*/  LDL.LU.64 R94, [R1+0x318] ;  /* 0x00031800015e7983 */ /* 0x000ea80000300a00 */
[----:B------:R-:W2:Y:S04]  /*2a570*/  LDL.LU.64 R96, [R1+0x320] ;  /* 0x0003200001607983 */ /* 0x000ea80000300a00 */
[----:B------:R-:W2:Y:S04]  /*2a580*/  LDL.LU.64 R98, [R1+0x328] ;  /* 0x0003280001627983 */ /* 0x000ea80000300a00 */
[----:B------:R-:W2:Y:S04]  /*2a590*/  LDL.LU.64 R100, [R1+0x330] ;  /* 0x0003300001647983 */ /* 0x000ea80000300a00 */
[----:B------:R-:W2:Y:S01]  /*2a5a0*/  LDL.LU.64 R102, [R1+0x338] ;  /* 0x0003380001667983 */ /* 0x000ea20000300a00 */
[----:B0-----:R-:W-:-:S03]  /*2a5b0*/  LEA R4, R5, R4, 0x18 ;  /* 0x0000000405047211 */ /* 0x001fc600078ec0ff */
[----:B------:R-:W2:Y:S04]  /*2a5c0*/  LDL.LU.64 R104, [R1+0x340] ;  /* 0x0003400001687983 */ /* 0x000ea80000300a00 */
[----:B------:R-:W2:Y:S04]  /*2a5d0*/  LDL.LU.64 R106, [R1+0x348] ;  /* 0x00034800016a7983 */ /* 0x000ea80000300a00 */
[----:B------:R-:W2:Y:S01]  /*2a5e0*/  LDL.LU.64 R108, [R1+0x350] ;  /* 0x00035000016c7983 */ /* 0x000ea20000300a00 */
[----:B------:R-:W-:-:S03]  /*2a5f0*/  SHF.R.U32.HI R4, RZ, 0x4, R4 ;  /* 0x00000004ff047819 */ /* 0x000fc60000011604 */
[----:B------:R-:W2:Y:S04]  /*2a600*/  LDL.LU.64 R110, [R1+0x358] ;  /* 0x00035800016e7983 */ /* 0x000ea80000300a00 */
[----:B------:R-:W2:Y:S04]  /*2a610*/  LDL.LU.64 R112, [R1+0x360] ;  /* 0x0003600001707983 */ /* 0x000ea80000300a00 */
[----:B------:R-:W2:Y:S01]  /*2a620*/  LDL.LU.64 R114, [R1+0x368] ;  /* 0x0003680001727983 */ /* 0x000ea20000300a00 */
[----:B------:R-:W-:-:S03]  /*2a630*/  SGXT.U32 R4, R4, 0xe ;  /* 0x0000000e0404781a */ /* 0x000fc60000000000 */
[----:B------:R-:W2:Y:S04]  /*2a640*/  LDL.LU.64 R116, [R1+0x370] ;  /* 0x0003700001747983 */ /* 0x000ea80000300a00 */
[----:B------:R-:W2:Y:S04]  /*2a650*/  LDL.LU.64 R118, [R1+0x378] ;  /* 0x0003780001767983 */ /* 0x000ea80000300a00 */
[----:B------:R-:W2:Y:S01]  /*2a660*/  LDL.LU.64 R120, [R1+0x380] ;  /* 0x0003800001787983 */ /* 0x000ea20000300a00 */
[----:B------:R-:W-:-:S03]  /*2a670*/  R2UR UR32, R4 ;  /* 0x00000000042072ca */ /* 0x000fc600000e0000 */
        /* <DEDUP_REMOVED lines=15> */
[----:B---3--:R-:W-:Y:S04]  /*2a770*/  STS.U16 [R3+0x23380], R219 ;  /* 0x023380db03007388 */ /* 0x008fe80000000400 */
[----:B----4-:R0:W-:Y:S04]  /*2a780*/  STS.U16 [R3+0x23780], R218 ;  /* 0x023780da03007388 */ /* 0x0101e80000000400 */
[----:B------:R-:W-:Y:S04]  /*2a790*/  STS.U16 [R3+0x23b80], R217 ;  /* 0x023b80d903007388 */ /* 0x000fe80000000400 */
[----:B--2---:R-:W-:Y:S01]  /*2a7a0*/  STS.U16 [R3+0x23f80], R12 ;  /* 0x023f800c03007388 */ /* 0x004fe20000000400 */
[----:B------:R1:W-:Y:S06]  /*2a7b0*/  MEMBAR.ALL.CTA ;  /* 0x0000000000007992 */ /* 0x0003ec0000008000 */
[----:B-1----:R-:W1:Y:S02]  /*2a7c0*/  FENCE.VIEW.ASYNC.S ;  /* 0x00000000000073c6 */ /* 0x002e640000000000 */
[----:B-1----:R-:W-:Y:S06]  /*2a7d0*/  BAR.SYNC.DEFER_BLOCKING 0x0 ;  /* 0x0000000000007b1d */ /* 0x002fec0000010000 */
[----:B------:R-:W-:-:S06]  /*2a7e0*/  WARPGROUP.ARRIVE ;  /* 0x00000000000079c5 */ /* 0x000fcc0000000000 */
[----:B------:R-:W-:Y:S03]  /*2a7f0*/  HGMMA.64x128x16.F32.BF16 R152, gdesc[UR32].tnspA, R152, gsb0 ;  /* 0x21e00000209879f0 */ /* 0x000fe60008001898 */
[----:B------:R-:W-:Y:S02]  /*2a800*/  WARPGROUP.DEPBAR.LE gsb0, 0x0 ;  /* 0x00008000000079c5 */ /* 0x000fe40000010000 */
[----:B------:R-:W-:-:S07]  /*2a810*/  WARPGROUP.ARRIVE ;  /* 0x00000000000079c5 */ /* 0x000fce0000000000 */
        /* <DEDUP_REMOVED lines=15> */
[----:B------:R-:W-:Y:S01]  /*2a910*/  HGMMA.64x128x16.F32.BF16 R152, gdesc[UR24].tnspA, R152, gsb0 ;  /* 0x21e00000189879f0 */ /* 0x000fe20008001898 */
[----:B------:R-:W-:Y:S01]  /*2a920*/  UIADD3.64 UR52, UR4, 0x380, URZ ;  /* 0x0000038004347897 */ /* 0x000fe2000fffe03f */
[----:B------:R-:W-:Y:S01]  /*2a930*/  UMOV UR54, UR34 ;  /* 0x0000002200367c82 */ /* 0x000fe20008000000 */
[----:B------:R-:W-:Y:S01]  /*2a940*/  UMOV UR55, UR35 ;  /* 0x0000002300377c82 */ /* 0x000fe20008000000 */
[----:B------:R-:W-:Y:S02]  /*2a950*/  WARPGROUP.DEPBAR.LE gsb0, 0x0 ;  /* 0x00008000000079c5 */ /* 0x000fe40000010000 */
[----:B------:R-:W-:-:S06]  /*2a960*/  WARPGROUP.ARRIVE ;  /* 0x00000000000079c5 */ /* 0x000fcc0000000000 */
        /* <DEDUP_REMOVED lines=43> */
[----:B------:R-:W-:Y:S04]  /*2ac20*/  STL [R1+0x20b4], R3 ;  /* 0x0020b40301007387 */ /* 0x000fe80000100800 */
[----:B------:R1:W-:Y:S04]  /*2ac30*/  STL.64 [R1+0x400], R152 ;  /* 0x0004009801007387 */ /* 0x0003e80000100a00 */
        /* <DEDUP_REMOVED lines=26> */
[----:B------:R4:W-:Y:S01]  /*2ade0*/  STL.64 [R1+0x4d8], R206 ;  /* 0x0004d8ce01007387 */ /* 0x0009e20000100a00 */
[----:B0-----:R-:W-:Y:S01]  /*2adf0*/  IMAD.MOV.U32 R218, RZ, RZ, R152 ;  /* 0x000000ffffda7224 */ /* 0x001fe200078e0098 */
[----:B------:R-:W-:-:S02]  /*2ae00*/  WARPGROUP.DEPBAR.LE gsb0, 0x0 ;  /* 0x00008000000079c5 */ /* 0x000fc40000010000 */
[----:B------:R-:W-:-:S06]  /*2ae10*/  WARPGROUP.ARRIVE ;  /* 0x00000000000079c5 */ /* 0x000fcc0000000000 */
[----:B------:R-:W-:Y:S01]  /*2ae20*/  HGMMA.64x128x16.F32.BF16 R88, gdesc[UR48].tnspA, R88, gsb0 ;  /* 0x21e00000305879f0 */ /* 0x000fe20008001858 */
[----:B------:R-:W-:Y:S01]  /*2ae30*/  IMAD.MOV.U32 R220, RZ, RZ, R154 ;  /* 0x000000ffffdc7224 */ /* 0x000fe200078e009a */
[----:B------:R0:W-:Y:S01]  /*2ae40*/  STL.64 [R1+0x4e0], R208 ;  /* 0x0004e0d001007387 */ /* 0x0001e20000100a00 */
[----:B------:R-:W-:-:S03]  /*2ae50*/  IMAD.MOV.U32 R228, RZ, RZ, R153 ;  /* 0x000000ffffe47224 */ /* 0x000fc600078e0099 */
[----:B------:R0:W-:Y:S01]  /*2ae60*/  STL.64 [R1+0x4e8], R210 ;  /* 0x0004e8d201007387 */ /* 0x0001e20000100a00 */
[----:B------:R-:W-:-:S03]  /*2ae70*/  IMAD.MOV.U32 R230, RZ, RZ, R155 ;  /* 0x000000ffffe67224 */ /* 0x000fc600078e009b */
[----:B------:R0:W-:Y:S01]  /*2ae80*/  STL.64 [R1+0x4f0], R212 ;  /* 0x0004f0d401007387 */ /* 0x0001e20000100a00 */
[----:B------:R-:W-:-:S03]  /*2ae90*/  IMAD.MOV.U32 R238, RZ, RZ, R156 ;  /* 0x000000ffffee7224 */ /* 0x000fc600078e009c */
[----:B------:R0:W-:Y:S01]  /*2aea0*/  STL.64 [R1+0x4f8], R214 ;  /* 0x0004f8d601007387 */ /* 0x0001e20000100a00 */
[----:B------:R-:W-:-:S03]  /*2aeb0*/  IMAD.MOV.U32 R240, RZ, RZ, R158 ;  /* 0x000000fffff07224 */ /* 0x000fc600078e009e */
[----:B------:R-:W-:Y:S01]  /*2aec0*/  STL [R1+0x20d8], R218 ;  /* 0x0020d8da01007387 */ /* 0x000fe20000100800 */
[----:B------:R-:W-:-:S03]  /*2aed0*/  IMAD.MOV.U32 R252, RZ, RZ, R157 ;  /* 0x000000fffffc7224 */ /* 0x000fc600078e009d */
[----:B------:R-:W-:Y:S04]  /*2aee0*/  STL [R1+0x20d4], R220 ;  /* 0x0020d4dc01007387 */ /* 0x000fe80000100800 */
[----:B------:R-:W-:Y:S04]  /*2aef0*/  STL [R1+0x20d0], R228 ;  /* 0x0020d0e401007387 */ /* 0x000fe80000100800 */
[----:B------:R-:W-:Y:S04]  /*2af00*/  STL [R1+0x20c4], R230 ;  /* 0x0020c4e601007387 */ /* 0x000fe80000100800 */
[----:B------:R-:W-:Y:S04]  /*2af10*/  STL [R1+0x20c0], R238 ;  /* 0x0020c0ee01007387 */ /* 0x000fe80000100800 */
[----:B------:R-:W-:Y:S04]  /*2af20*/  STL [R1+0x20bc], R240 ;  /* 0x0020bcf001007387 */ /* 0x000fe80000100800 */
[----:B------:R-:W-:Y:S01]  /*2af30*/  STL [R1+0x20b8], R252 ;  /* 0x0020b8fc01007387 */ /* 0x000fe20000100800 */
[----:B------:R-:W-:-:S03]  /*2af40*/  WARPGROUP.DEPBAR.LE gsb0, 0x0 ;  /* 0x00008000000079c5 */ /* 0x000fc60000010000 */
        /* <DEDUP_REMOVED lines=32> */
[----:B-1----:R-:W4:Y:S04]  /*2b150*/  LDL.LU.64 R152, [R1+0x200] ;  /* 0x0002000001987983 */ /* 0x002f280000300a00 */
[----:B--2---:R-:W2:Y:S04]  /*2b160*/  LDL.LU.64 R154, [R1+0x208] ;  /* 0x00020800019a7983 */ /* 0x004ea80000300a00 */
[----:B---3--:R-:W2:Y:S04]  /*2b170*/  LDL.LU.64 R156, [R1+0x210] ;  /* 0x00021000019c7983 */ /* 0x008ea80000300a00 */
[----:B----4-:R-:W2:Y:S04]  /*2b180*/  LDL.LU.64 R158, [R1+0x218] ;  /* 0x00021800019e7983 */ /* 0x010ea80000300a00 */
        /* <DEDUP_REMOVED lines=24> */
[----:B0-----:R-:W2:Y:S04]  /*2b310*/  LDL.LU.64 R208, [R1+0x2e0] ;  /* 0x0002e00001d07983 */ /* 0x001ea80000300a00 */
[----:B------:R-:W2:Y:S04]  /*2b320*/  LDL.LU.64 R210, [R1+0x2e8] ;  /* 0x0002e80001d27983 */ /* 0x000ea80000300a00 */
[----:B------:R-:W2:Y:S04]  /*2b330*/  LDL.LU.64 R212, [R1+0x2f0] ;  /* 0x0002f00001d47983 */ /* 0x000ea80000300a00 */
[----:B------:R-:W2:Y:S01]  /*2b340*/  LDL.LU.64 R214, [R1+0x2f8] ;  /* 0x0002f80001d67983 */ /* 0x000ea20000300a00 */
[----:B------:R-:W-:Y:S01]  /*2b350*/  UIADD3.64 UR52, UR4, 0x780, URZ ;  /* 0x0000078004347897 */ /* 0x000fe2000fffe03f */
[----:B------:R-:W-:Y:S01]  /*2b360*/  UMOV UR54, UR34 ;  /* 0x0000002200367c82 */ /* 0x000fe20008000000 */
[----:B------:R-:W-:Y:S01]  /*2b370*/  UMOV UR55, UR35 ;  /* 0x0000002300377c82 */ /* 0x000fe20008000000 */
[----:B------:R-:W-:Y:S01]  /*2b380*/  UIADD3.64 UR48, UR4, 0x800, URZ ;  /* 0x0000080004307897 */ /* 0x000fe2000fffe03f */
[----:B------:R-:W-:Y:S01]  /*2b390*/  UMOV UR50, UR6 ;  /* 0x0000000600327c82 */ /* 0x000fe20008000000 */
[----:B------:R-:W-:Y:S01]  /*2b3a0*/  UMOV UR51, UR7 ;  /* 0x0000000700337c82 */ /* 0x000fe20008000000 */
[----:B--2---:R-:W-:-:S06]  /*2b3b0*/  WARPGROUP.ARRIVE ;  /* 0x00000000000079c5 */ /* 0x004fcc0000000000 */
        /* <DEDUP_REMOVED lines=22> */
[----:B------:R-:W-:Y:S02]  /*2b520*/  IMAD.MOV.U32 R232, RZ, RZ, R89 ;  /* 0x000000ffffe87224 */ /* 0x000fe400078e0059 */
[----:B------:R-:W-:Y:S02]  /*2b530*/  IMAD.MOV.U32 R222, RZ, RZ, R88 ;  /* 0x000000ffffde7224 */ /* 0x000fe400078e0058 */
[----:B------:R-:W-:Y:S02]  /*2b540*/  IMAD.MOV.U32 R234, RZ, RZ, R91 ;  /* 0x000000ffffea7224 */ /* 0x000fe400078e005b */
[----:B------:R-:W-:Y:S01]  /*2b550*/  IMAD.MOV.U32 R224, RZ, RZ, R90 ;  /* 0x000000ffffe07224 */ /* 0x000fe200078e005a */
[----:B------:R-:W2:Y:S01]  /*2b560*/  LDL.LU.64 R88, [R1+0x100] ;  /* 0x0001000001587983 */ /* 0x000ea20000300a00 */
[----:B------:R-:W-:-:S03]  /*2b570*/  IMAD.MOV.U32 R242, RZ, RZ, R92 ;  /* 0x000000fffff27224 */ /* 0x000fc600078e005c */
[----:B------:R-:W2:Y:S01]  /*2b580*/  LDL.LU.64 R90, [R1+0x108] ;  /* 0x00010800015a7983 */ /* 0x000ea20000300a00 */
[----:B------:R-:W-:-:S03]  /*2b590*/  IMAD.MOV.U32 R244, RZ, RZ, R94 ;  /* 0x000000fffff47224 */ /* 0x000fc600078e005e */
        /* <DEDUP_REMOVED lines=31> */
[----:B------:R-:W-:-:S02]  /*2b790*/  WARPGROUP.DEPBAR.LE gsb0, 0x0 ;  /* 0x00008000000079c5 */ /* 0x000fc40000010000 */
        /* <DEDUP_REMOVED lines=100> */
[----:B------:R0:W-:Y:S04]  /*2bde0*/  STL.64 [R1+0x2f8], R214 ;  /* 0x0002f8d601007387 */ /* 0x0001e80000100a00 */
[----:B0-----:R-:W2:Y:S04]  /*2bdf0*/  LDL.LU.64 R214, [R1+0x2410] ;  /* 0x0024100001d67983 */ /* 0x001ea80000300a00 */
        /* <DEDUP_REMOVED lines=27> */
[----:B------:R-:W2:Y:S01]  /*2bfb0*/  LDL.LU.64 R160, [R1+0x2338] ;  /* 0x0023380001a07983 */ /* 0x000ea20000300a00 */
[----:B------:R-:W-:-:S03]  /*2bfc0*/  IMAD.MOV.U32 R239, RZ, RZ, R156 ;  /* 0x000000ffffef7224 */ /* 0x000fc600078e009c */
[----:B------:R-:W2:Y:S01]  /*2bfd0*/  LDL.LU.64 R158, [R1+0x2330] ;  /* 0x00233000019e7983 */ /* 0x000ea20000300a00 */
[----:B------:R-:W-:Y:S02]  /*2bfe0*/  IMAD.MOV.U32 R231, RZ, RZ, R155 ;  /* 0x000000ffffe77224 */ /* 0x000fe400078e009b */
[----:B------:R-:W-:Y:S01]  /*2bff0*/  IMAD.MOV.U32 R221, RZ, RZ, R154 ;  /* 0x000000ffffdd7224 */ /* 0x000fe200078e009a */
[----:B------:R-:W2:Y:S01]  /*2c000*/  LDL.LU.64 R156, [R1+0x2328] ;  /* 0x00232800019c7983 */ /* 0x000ea20000300a00 */
[----:B------:R-:W-:Y:S02]  /*2c010*/  IMAD.MOV.U32 R229, RZ, RZ, R153 ;  /* 0x000000ffffe57224 */ /* 0x000fe400078e0099 */
[----:B------:R-:W-:Y:S01]  /*2c020*/  IMAD.MOV.U32 R219, RZ, RZ, R152 ;  /* 0x000000ffffdb7224 */ /* 0x000fe200078e0098 */
[----:B------:R-:W2:Y:S04]  /*2c030*/  LDL.LU.64 R154, [R1+0x2320] ;  /* 0x00232000019a7983 */ /* 0x000ea80000300a00 */
[----:B------:R-:W2:Y:S01]  /*2c040*/  LDL.LU.64 R152, [R1+0x2318] ;  /* 0x0023180001987983 */ /* 0x000ea20000300a00 */
[----:B------:R-:W-:-:S02]  /*2c050*/  WARPGROUP.DEPBAR.LE gsb0, 0x0 ;  /* 0x00008000000079c5 */ /* 0x000fc40000010000 */
[----:B------:R-:W-:-:S06]  /*2c060*/  WARPGROUP.ARRIVE ;  /* 0x00000000000079c5 */ /* 0x000fcc0000000000 */
[----:B------:R-:W-:Y:S01]  /*2c070*/  HGMMA.64x128x16.F32.BF16 R88, gdesc[UR48].tnspA, R88, gsb0 ;  /* 0x21e00000305879f0 */ /* 0x000fe20008001858 */
[----:B------:R0:W-:Y:S01]  /*2c080*/  STL [R1+0x20f8], R241 ;  /* 0x0020f8f101007387 */ /* 0x0001e20000100800 */
[----:B------:R-:W-:Y:S02]  /*2c090*/  IMAD.MOV.U32 R228, RZ, RZ, R25 ;  /* 0x000000ffffe47224 */ /* 0x000fe400078e0019 */
[----:B------:R-:W-:Y:S02]  /*2c0a0*/  IMAD.MOV.U32 R230, RZ, RZ, R24 ;  /* 0x000000ffffe67224 */ /* 0x000fe400078e0018 */
[----:B------:R-:W-:Y:S02]  /*2c0b0*/  IMAD.MOV.U32 R218, RZ, RZ, R27 ;  /* 0x000000ffffda7224 */ /* 0x000fe400078e001b */
[----:B------:R-:W-:Y:S02]  /*2c0c0*/  IMAD.MOV.U32 R220, RZ, RZ, R26 ;  /* 0x000000ffffdc7224 */ /* 0x000fe400078e001a */
[----:B------:R-:W-:-:S02]  /*2c0d0*/  IMAD.MOV.U32 R12, RZ, RZ, R29 ;  /* 0x000000ffff0c7224 */ /* 0x000fc400078e001d */
[----:B------:R-:W-:Y:S02]  /*2c0e0*/  IMAD.MOV.U32 R3, RZ, RZ, R28 ;  /* 0x000000ffff037224 */ /* 0x000fe400078e001c */
        /* <DEDUP_REMOVED lines=19> */
[----:B0-----:R-:W-:Y:S02]  /*2c220*/  IMAD.MOV.U32 R241, RZ, RZ, R84 ;  /* 0x000000fffff17224 */ /* 0x001fe400078e0054 */
[----:B------:R-:W-:Y:S02]  /*2c230*/  IMAD.MOV.U32 R251, RZ, RZ, R85 ;  /* 0x000000fffffb7224 */ /* 0x000fe400078e0055 */
[----:B------:R-:W-:Y:S02]  /*2c240*/  IMAD.MOV.U32 R249, RZ, RZ, R2 ;  /* 0x000000fffff97224 */ /* 0x000fe400078e0002 */
[----:B------:R-:W-:-:S02]  /*2c250*/  IMAD.MOV.U32 R244, RZ, RZ, R86 ;  /* 0x000000fffff47224 */ /* 0x000fc400078e0056 */
[----:B------:R-:W-:Y:S01]  /*2c260*/  IMAD.MOV.U32 R2, RZ, RZ, R87 ;  /* 0x000000ffff027224 */ /* 0x000fe200078e0057 */
[----:B------:R-:W-:Y:S02]  /*2c270*/  WARPGROUP.DEPBAR.LE gsb0, 0x0 ;  /* 0x00008000000079c5 */ /* 0x000fe40000010000 */
        /* <DEDUP_REMOVED lines=31> */
[----:B------:R0:W-:Y:S01]  /*2c470*/  STL.64 [R1+0x1f8], R150 ;  /* 0x0001f89601007387 */ /* 0x0001e20000100a00 */
[----:B------:R-:W-:-:S03]  /*2c480*/  IMAD.MOV.U32 R250, RZ, RZ, R130 ;  /* 0x000000fffffa7224 */ /* 0x000fc600078e0082 */
[----:B0-----:R-:W3:Y:S04]  /*2c490*/  LDL.LU.64 R150, [R1+0x2310] ;  /* 0x0023100001967983 */ /* 0x001ee80000300a00 */
[----:B------:R-:W3:Y:S04]  /*2c4a0*/  LDL.LU.64 R148, [R1+0x2308] ;  /* 0x0023080001947983 */ /* 0x000ee80000300a00 */
        /* <DEDUP_REMOVED lines=24> */
[----:B------:R-:W3:Y:S01]  /*2c630*/  LDL.LU.64 R98, [R1+0x2240] ;  /* 0x0022400001627983 */ /* 0x000ee20000300a00 */
[----:B------:R-:W-:-:S03]  /*2c640*/  IMAD.MOV.U32 R245, RZ, RZ, R94 ;  /* 0x000000fffff57224 */ /* 0x000fc600078e005e */
[----:B------:R-:W3:Y:S01]  /*2c650*/  LDL.LU.64 R96, [R1+0x2238] ;  /* 0x0022380001607983 */ /* 0x000ee20000300a00 */
[----:B------:R-:W-:-:S03]  /*2c660*/  IMAD.MOV.U32 R243, RZ, RZ, R92 ;  /* 0x000000fffff37224 */ /* 0x000fc600078e005c */
[----:B------:R-:W3:Y:S01]  /*2c670*/  LDL.LU.64 R94, [R1+0x2230] ;  /* 0x00223000015e7983 */ /* 0x000ee20000300a00 */
[----:B------:R-:W-:Y:S02]  /*2c680*/  IMAD.MOV.U32 R235, RZ, RZ, R91 ;  /* 0x000000ffffeb7224 */ /* 0x000fe400078e005b */
[----:B------:R-:W-:Y:S01]  /*2c690*/  IMAD.MOV.U32 R225, RZ, RZ, R90 ;  /* 0x000000ffffe17224 */ /* 0x000fe200078e005a */
[----:B------:R-:W3:Y:S01]  /*2c6a0*/  LDL.LU.64 R92, [R1+0x2228] ;  /* 0x00222800015c7983 */ /* 0x000ee20000300a00 */
[----:B------:R-:W-:Y:S02]  /*2c6b0*/  IMAD.MOV.U32 R233, RZ, RZ, R89 ;  /* 0x000000ffffe97224 */ /* 0x000fe400078e0059 */
[----:B------:R-:W-:Y:S01]  /*2c6c0*/  IMAD.MOV.U32 R223, RZ, RZ, R88 ;  /* 0x000000ffffdf7224 */ /* 0x000fe200078e0058 */
[----:B------:R-:W3:Y:S04]  /*2c6d0*/  LDL.LU.64 R90, [R1+0x2220] ;  /* 0x00222000015a7983 */ /* 0x000ee80000300a00 */
[----:B------:R-:W3:Y:S04]  /*2c6e0*/  LDL.LU.64 R88, [R1+0x2218] ;  /* 0x0022180001587983 */ /* 0x000ee80000300a00 */
[----:B------:R-:W4:Y:S04]  /*2c6f0*/  LDL.LU.64 R24, [R1] ;  /* 0x0000000001187983 */ /* 0x000f280000300a00 */
[----:B------:R-:W4:Y:S04]  /*2c700*/  LDL.LU.64 R26, [R1+0x8] ;  /* 0x00000800011a7983 */ /* 0x000f280000300a00 */
        /* <DEDUP_REMOVED lines=29> */
[----:B------:R-:W4:Y:S01]  /*2c8e0*/  LDL.LU.64 R86, [R1+0xf8] ;  /* 0x0000f80001567983 */ /* 0x000f220000300a00 */
[----:B------:R-:W-:Y:S01]  /*2c8f0*/  UIADD3.64 UR52, UR4, 0xf80, URZ ;  /* 0x00000f8004347897 */ /* 0x000fe2000fffe03f */
[----:B------:R-:W-:Y:S01]  /*2c900*/  UMOV UR54, UR34 ;  /* 0x0000002200367c82 */ /* 0x000fe20008000000 */
[----:B------:R-:W-:Y:S01]  /*2c910*/  UMOV UR55, UR35 ;  /* 0x0000002300377c82 */ /* 0x000fe20008000000 */
[----:B------:R-:W-:Y:S01]  /*2c920*/  UIADD3.64 UR48, UR4, 0x1000, URZ ;  /* 0x0000100004307897 */ /* 0x000fe2000fffe03f */
[----:B------:R-:W-:Y:S01]  /*2c930*/  UMOV UR50, UR6 ;  /* 0x0000000600327c82 */ /* 0x000fe20008000000 */
[----:B------:R-:W-:Y:S01]  /*2c940*/  UMOV UR51, UR7 ;  /* 0x0000000700337c82 */ /* 0x000fe20008000000 */
[----:B----4-:R-:W-:-:S06]  /*2c950*/  WARPGROUP.ARRIVE ;  /* 0x00000000000079c5 */ /* 0x010fcc0000000000 */
        /* <DEDUP_REMOVED lines=95> */
[----:B---3--:R-:W-:-:S06]  /*2cf50*/  WARPGROUP.ARRIVE ;  /* 0x00000000000079c5 */ /* 0x008fcc0000000000 */
        /* <DEDUP_REMOVED lines=19> */
[----:B------:R-:W-:Y:S04]  /*2d090*/  STL.64 [R1], R24 ;  /* 0x0000001801007387 */ /* 0x000fe80000100a00 */
        /* <DEDUP_REMOVED lines=14> */
[----:B------:R-:W-:Y:S01]  /*2d180*/  STL.64 [R1+0x78], R54 ;  /* 0x0000783601007387 */ /* 0x000fe20000100a00 */
[----:B------:R-:W-:-:S03]  /*2d190*/  UIADD3.64 UR48, UR4, 0x1a00, URZ ;  /* 0x00001a0004307897 */ /* 0x000fc6000fffe03f */
[----:B------:R-:W-:Y:S04]  /*2d1a0*/  STL.64 [R1+0x80], R56 ;  /* 0x0000803801007387 */ /* 0x000fe80000100a00 */
[----:B------:R-:W-:Y:S01]  /*2d1b0*/  STL.64 [R1+0x88], R58 ;  /* 0x0000883a01007387 */ /* 0x000fe20000100a00 */
[----:B------:R-:W-:Y:S02]  /*2d1c0*/  WARPGROUP.DEPBAR.LE gsb0, 0x0 ;  /* 0x00008000000079c5 */ /* 0x000fe40000010000 */
[----:B------:R-:W-:-:S06]  /*2d1d0*/  WARPGROUP.ARRIVE ;  /* 0x00000000000079c5 */ /* 0x000fcc0000000000 */
[----:B------:R-:W-:Y:S01]  /*2d1e0*/  HGMMA.64x128x16.F32.BF16 R88, gdesc[UR52].tnspA, R88, gsb0 ;  /* 0x21e00000345879f0 */ /* 0x000fe20008001858 */
[----:B------:R-:W-:Y:S04]  /*2d1f0*/  STL.64 [R1+0x90], R60 ;  /* 0x0000903c01007387 */ /* 0x000fe80000100a00 */
[----:B------:R-:W-:Y:S04]  /*2d200*/  STL.64 [R1+0x98], R62 ;  /* 0x0000983e01007387 */ /* 0x000fe80000100a00 */
[----:B------:R-:W-:Y:S04]  /*2d210*/  STL.64 [R1+0xa0], R64 ;  /* 0x0000a04001007387 */ /* 0x000fe80000100a00 */
[----:B------:R-:W-:Y:S04]  /*2d220*/  STL.64 [R1+0xa8], R66 ;  /* 0x0000a84201007387 */ /* 0x000fe80000100a00 */
[----:B------:R-:W-:Y:S01]  /*2d230*/  STL.64 [R1+0xb0], R68 ;  /* 0x0000b04401007387 */ /* 0x000fe20000100a00 */
[----:B------:R-:W-:Y:S01]  /*2d240*/  UMOV UR50, UR22 ;  /* 0x0000001600327c82 */ /* 0x000fe20008000000 */
[----:B------:R-:W-:-:S02]  /*2d250*/  UMOV UR51, UR23 ;  /* 0x0000001700337c82 */ /* 0x000fc40008000000 */
        /* <DEDUP_REMOVED lines=9> */
[----:B------:R-:W-:-:S02]  /*2d2f0*/  IMAD.MOV.U32 R242, RZ, RZ, R230 ;  /* 0x000000fffff27224 */ /* 0x000fc400078e00e6 */
[----:B------:R-:W-:Y:S02]  /*2d300*/  IMAD.MOV.U32 R222, RZ, RZ, R228 ;  /* 0x000000ffffde7224 */ /* 0x000fe400078e00e4 */
[----:B------:R-:W-:Y:S02]  /*2d310*/  IMAD.MOV.U32 R230, RZ, RZ, R12 ;  /* 0x000000ffffe67224 */ /* 0x000fe400078e000c */
[----:B------:R-:W-:Y:S01]  /*2d320*/  IMAD.MOV.U32 R228, RZ, RZ, R249 ;  /* 0x000000ffffe47224 */ /* 0x000fe200078e00f9 */
        /* <DEDUP_REMOVED lines=9> */
[----:B------:R-:W-:-:S02]  /*2d3c0*/  IMAD.MOV.U32 R12, RZ, RZ, R248 ;  /* 0x000000ffff0c7224 */ /* 0x000fc400078e00f8 */
[----:B------:R-:W-:Y:S01]  /*2d3d0*/  IMAD.MOV.U32 R249, RZ, RZ, R66 ;  /* 0x000000fffff97224 */ /* 0x000fe200078e0042 */
        /* <DEDUP_REMOVED lines=19> */
[----:B------:R-:W-:Y:S02]  /*2d510*/  IMAD.MOV.U32 R240, RZ, RZ, R3 ;  /* 0x000000fffff07224 */ /* 0x000fe400078e0003 */
[----:B------:R-:W-:Y:S01]  /*2d520*/  IMAD.MOV.U32 R252, RZ, RZ, R247 ;  /* 0x000000fffffc7224 */ /* 0x000fe200078e00f7 */
[----:B------:R-:W2:Y:S01]  /*2d530*/  LDL.LU.64 R34, [R1+0x2140] ;  /* 0x0021400001227983 */ /* 0x000ea20000300a00 */
[----:B------:R-:W-:Y:S02]  /*2d540*/  IMAD.MOV.U32 R232, RZ, RZ, R217 ;  /* 0x000000ffffe87224 */ /* 0x000fe400078e00d9 */
[----:B------:R-:W-:Y:S02]  /*2d550*/  IMAD.MOV.U32 R220, RZ, RZ, R4 ;  /* 0x000000ffffdc7224 */ /* 0x000fe400078e0004 */
[----:B------:R-:W-:Y:S02]  /*2d560*/  IMAD.MOV.U32 R3, RZ, RZ, R246 ;  /* 0x000000ffff037224 */ /* 0x000fe400078e00f6 */
[----:B------:R-:W-:Y:S01]  /*2d570*/  IMAD.MOV.U32 R247, RZ, RZ, R30 ;  /* 0x000000fffff77224 */ /* 0x000fe200078e001e */
[----:B------:R-:W2:Y:S01]  /*2d580*/  LDL.LU.64 R32, [R1+0x2138] ;  /* 0x0021380001207983 */ /* 0x000ea20000300a00 */
[----:B------:R-:W-:-:S02]  /*2d590*/  IMAD.MOV.U32 R238, RZ, RZ, R218 ;  /* 0x000000ffffee7224 */ /* 0x000fc400078e00da */
[----:B------:R-:W-:Y:S02]  /*2d5a0*/  IMAD.MOV.U32 R224, RZ, RZ, R237 ;  /* 0x000000ffffe07224 */ /* 0x000fe400078e00ed */
[----:B------:R-:W-:Y:S02]  /*2d5b0*/  IMAD.MOV.U32 R217, RZ, RZ, R5 ;  /* 0x000000ffffd97224 */ /* 0x000fe400078e0005 */
[----:B------:R-:W-:Y:S02]  /*2d5c0*/  IMAD.MOV.U32 R4, RZ, RZ, R227 ;  /* 0x000000ffff047224 */ /* 0x000fe400078e00e3 */
[----:B------:R-:W-:Y:S01]  /*2d5d0*/  IMAD.MOV.U32 R246, RZ, RZ, R28 ;  /* 0x000000fffff67224 */ /* 0x000fe200078e001c */
[----:B------:R-:W2:Y:S01]  /*2d5e0*/  LDL.LU.64 R30, [R1+0x2130] ;  /* 0x00213000011e7983 */ /* 0x000ea20000300a00 */
[----:B------:R-:W-:Y:S02]  /*2d5f0*/  IMAD.MOV.U32 R218, RZ, RZ, R226 ;  /* 0x000000ffffda7224 */ /* 0x000fe400078e00e2 */
[----:B------:R-:W-:-:S02]  /*2d600*/  IMAD.MOV.U32 R5, RZ, RZ, R236 ;  /* 0x000000ffff057224 */ /* 0x000fc400078e00ec */
        /* <DEDUP_REMOVED lines=26> */
[----:B------:R-:W-:Y:S01]  /*2d7b0*/  R2UR UR48, R251 ;  /* 0x00000000fb3072ca */ /* 0x000fe200000e0000 */
[----:B------:R-:W-:Y:S01]  /*2d7c0*/  IMAD.MOV.U32 R251, RZ, RZ, R244 ;  /* 0x000000fffffb7224 */ /* 0x000fe200078e00f4 */
[----:B------:R-:W-:Y:S01]  /*2d7d0*/  UMOV UR58, UR6 ;  /* 0x00000006003a7c82 */ /* 0x000fe20008000000 */
[----:B------:R-:W-:Y:S01]  /*2d7e0*/  UMOV UR59, UR7 ;  /* 0x00000007003b7c82 */ /* 0x000fe20008000000 */
[----:B------:R-:W3:Y:S01]  /*2d7f0*/  LDL.LU R244, [R1+0x206c] ;  /* 0x00206c0001f47983 */ /* 0x000ee20000300800 */
[----:B------:R-:W-:Y:S02]  /*2d800*/  WARPGROUP.DEPBAR.LE gsb0, 0x0 ;  /* 0x00008000000079c5 */ /* 0x000fe40000010000 */
[----:B--2---:R-:W-:-:S06]  /*2d810*/  WARPGROUP.ARRIVE ;  /* 0x00000000000079c5 */ /* 0x004fcc0000000000 */
[----:B------:R-:W-:Y:S03]  /*2d820*/  HGMMA.64x128x16.F32.BF16 R24, gdesc[UR52].tnspA, R24, gsb0 ;  /* 0x21e00000341879f0 */ /* 0x000fe60008001818 */
[----:B------:R-:W-:Y:S02]  /*2d830*/  WARPGROUP.DEPBAR.LE gsb0, 0x0 ;  /* 0x00008000000079c5 */ /* 0x000fe40000010000 */
[----:B------:R-:W-:-:S07]  /*2d840*/  WARPGROUP.ARRIVE ;  /* 0x00000000000079c5 */ /* 0x000fce0000000000 */
[----:B------:R-:W-:Y:S01]  /*2d850*/  HGMMA.64x128x16.F32.BF16 R24, gdesc[UR56].tnspA, R24, gsb0 ;  /* 0x21e00000381879f0 */ /* 0x000fe20008001818 */
[----:B------:R-:W-:Y:S02]  /*2d860*/  R2UR UR57, R0 ;  /* 0x00000000003972ca */ /* 0x000fe400000e0000 */
[----:B------:R-:W2:Y:S01]  /*2d870*/  LDL.LU R0, [R1+0x2110] ;  /* 0x0021100001007983 */ /* 0x000ea20000300800 */
[----:B------:R-:W-:Y:S02]  /*2d880*/  R2UR UR56, R11 ;  /* 0x000000000b3872ca */ /* 0x000fe400000e0000 */
[----:B------:R-:W0:Y:S01]  /*2d890*/  LDC R11, c[0x0][0x238] ;  /* 0x00008e00ff0b7b82 */ /* 0x000e220000000800 */
[----:B------:R-:W-:Y:S01]  /*2d8a0*/  R2UR UR53, R251 ;  /* 0x00000000fb3572ca */ /* 0x000fe200000e0000 */
[----:B------:R-:W-:Y:S02]  /*2d8b0*/  IMAD.MOV.U32 R251, RZ, RZ, R232 ;  /* 0x000000fffffb7224 */ /* 0x000fe400078e00e8 */
[----:B------:R-:W-:-:S02]  /*2d8c0*/  IMAD.MOV.U32 R232, RZ, RZ, R252 ;  /* 0x000000ffffe87224 */ /* 0x000fc400078e00fc */
[----:B------:R-:W-:Y:S02]  /*2d8d0*/  IMAD.MOV.U32 R252, RZ, RZ, R3 ;  /* 0x000000fffffc7224 */ /* 0x000fe400078e0003 */
[----:B------:R-:W-:Y:S01]  /*2d8e0*/  IMAD.MOV.U32 R3, RZ, RZ, R12 ;  /* 0x000000ffff037224 */ /* 0x000fe200078e000c */
[----:B------:R-:W-:Y:S01]  /*2d8f0*/  R2UR UR49, R241 ;  /* 0x00000000f13172ca */ /* 0x000fe200000e0000 */
[----:B------:R-:W-:Y:S02]  /*2d900*/  IMAD.MOV.U32 R241, RZ, RZ, R228 ;  /* 0x000000fffff17224 */ /* 0x000fe400078e00e4 */
[----:B------:R-:W-:Y:S02]  /*2d910*/  IMAD.MOV.U32 R228, RZ, RZ, R220 ;  /* 0x000000ffffe47224 */ /* 0x000fe400078e00dc */
[----:B------:R-:W-:Y:S02]  /*2d920*/  IMAD.MOV.U32 R220, RZ, RZ, R218 ;  /* 0x000000ffffdc7224 */ /* 0x000fe400078e00da */
[----:B0-----:R-:W-:-:S04]  /*2d930*/  IMAD.SHL.U32 R11, R11, 0x80, RZ ;  /* 0x000000800b0b7824 */ /* 0x001fc800078e00ff */
[----:B------:R-:W-:Y:S01]  /*2d940*/  IMAD.SHL.U32 R11, R11, 0x2, RZ ;  /* 0x000000020b0b7824 */ /* 0x000fe200078e00ff */
[----:B---3--:R-:W-:Y:S01]  /*2d950*/  R2UR UR52, R244 ;  /* 0x00000000f43472ca */ /* 0x008fe200000e0000 */
[----:B------:R-:W-:-:S03]  /*2d960*/  IMAD.MOV.U32 R244, RZ, RZ, R242 ;  /* 0x000000fffff47224 */ /* 0x000fc600078e00f2 */
[-C--:B------:R-:W-:Y:S01]  /*2d970*/  IADD3 R12, P0, R20, R11.reuse, RZ ;  /* 0x0000000b140c7210 */ /* 0x080fe20007f1e0ff */
[----:B------:R-:W-:Y:S02]  /*2d980*/  IMAD.MOV.U32 R242, RZ, RZ, R234 ;  /* 0x000000fffff27224 */ /* 0x000fe400078e00ea */
[----:B------:R-:W-:Y:S02]  /*2d990*/  IMAD.MOV.U32 R234, RZ, RZ, R224 ;  /* 0x000000ffffea7224 */ /* 0x000fe400078e00e0 */
[----:B------:R-:W-:Y:S02]  /*2d9a0*/  IMAD.MOV.U32 R224, RZ, RZ, R217 ;  /* 0x000000ffffe07224 */ /* 0x000fe400078e00d9 */
[----:B------:R-:W-:Y:S01]  /*2d9b0*/  IMAD.MOV.U32 R218, RZ, RZ, R22 ;  /* 0x000000ffffda7224 */ /* 0x000fe200078e0016 */
[-C--:B------:R-:W-:Y:S02]  /*2d9c0*/  IADD3 R22, P1, R18, R11.reuse, RZ ;  /* 0x0000000b12167210 */ /* 0x080fe40007f3e0ff */
[----:B------:R-:W-:Y:S01]  /*2d9d0*/  IADD3 R217, P2, R14, R11, RZ ;  /* 0x0000000b0ed97210 */ /* 0x000fe20007f5e0ff */
[----:B--2---:R-:W-:-:S02]  /*2d9e0*/  IMAD.X R20, R21, 0x1, R0, P0 ;  /* 0x0000000115147824 */ /* 0x004fc400000e0600 */
[----:B------:R-:W-:Y:S01]  /*2d9f0*/  IMAD.MOV.U32 R21, RZ, RZ, R23 ;  /* 0x000000ffff157224 */ /* 0x000fe200078e0017 */
[----:B------:R-:W-:Y:S01]  /*2da00*/  IADD3 R23, P0, R16, R11, RZ ;  /* 0x0000000b10177210 */ /* 0x000fe20007f1e0ff */
[----:B------:R-:W-:Y:S02]  /*2da10*/  IMAD.MOV.U32 R11, RZ, RZ, R2 ;  /* 0x000000ffff0b7224 */ /* 0x000fe400078e0002 */
[----:B------:R-:W-:Y:S01]  /*2da20*/  IMAD.X R18, R19, 0x1, R0, P1 ;  /* 0x0000000113127824 */ /* 0x000fe200008e0600 */
[----:B------:R-:W0:Y:S01]  /*2da30*/  LDC R2, c[0x0][0x230] ;  /* 0x00008c00ff027b82 */ /* 0x000e220000000800 */
[----:B------:R-:W-:-:S05]  /*2da40*/  VIADD R11, R11, 0x1 ;  /* 0x000000010b0b7836 */ /* 0x000fca0000000000 */
[----:B------:R1:W-:Y:S04]  /*2da50*/  STL [R1+0xa5c], R11 ;  /* 0x000a5c0b01007387 */ /* 0x0003e80000100800 */
[----:B------:R-:W2:Y:S01]  /*2da60*/  LDL.LU R19, [R1+0x201c] ;  /* 0x00201c0001137983 */ /* 0x000ea20000300800 */
[--C-:B------:R-:W-:Y:S02]  /*2da70*/  IMAD.X R16, R17, 0x1, R0.reuse, P0 ;  /* 0x0000000111107824 */ /* 0x100fe400000e0600 */
[----:B------:R-:W-:Y:S02]  /*2da80*/  IMAD.MOV.U32 R17, RZ, RZ, R11 ;  /* 0x000000ffff117224 */ /* 0x000fe400078e000b */
[----:B------:R-:W-:Y:S02]  /*2da90*/  IMAD.X R14, R15, 0x1, R0, P2 ;  /* 0x000000010f0e7824 */ /* 0x000fe400010e0600 */
[----:B0-----:R-:W-:-:S05]  /*2daa0*/  VIADD R2, R2, 0x7f ;  /* 0x0000007f02027836 */ /* 0x001fca0000000000 */
[----:B-1----:R-:W-:-:S04]  /*2dab0*/  SHF.R.S32.HI R11, RZ, 0x1f, R2 ;  /* 0x0000001fff0b7819 */ /* 0x002fc80000011402 */
[----:B------:R-:W-:Y:S02]  /*2dac0*/  LEA.HI R11, R11, R2, RZ, 0x7 ;  /* 0x000000020b0b7211 */ /* 0x000fe400078f38ff */
[----:B------:R-:W3:Y:S04]  /*2dad0*/  LDL.LU R2, [R1+0x210c] ;  /* 0x00210c0001027983 */ /* 0x000ee80000300800 */
[----:B------:R-:W4:Y:S01]  /*2dae0*/  LDL.LU R15, [R1+0x2014] ;  /* 0x00201400010f7983 */ /* 0x000f220000300800 */
[----:B------:R-:W-:-:S04]  /*2daf0*/  SHF.R.S32.HI R11, RZ, 0x7, R11 ;  /* 0x00000007ff0b7819 */ /* 0x000fc8000001140b */
[----:B------:R-:W-:Y:S02]  /*2db00*/  ISETP.NE.U32.AND P0, PT, R17, R11, PT ;  /* 0x0000000b1100720c */ /* 0x000fe40003f05070 */
[----:B------:R-:W0:Y:S01]  /*2db10*/  LDC R11, c[0x0][0x238] ;  /* 0x00008e00ff0b7b82 */ /* 0x000e220000000800 */
[----:B------:R-:W3:Y:S01]  /*2db20*/  LDL.LU R17, [R1+0x200c] ;  /* 0x00200c0001117983 */ /* 0x000ee20000300800 */
[----:B0-----:R-:W-:-:S04]  /*2db30*/  IMAD.SHL.U32 R11, R11, 0x80, RZ ;  /* 0x000000800b0b7824 */ /* 0x001fc800078e00ff */
[----:B------:R-:W-:-:S05]  /*2db40*/  IMAD.SHL.U32 R11, R11, 0x2, RZ ;  /* 0x000000020b0b7824 */ /* 0x000fca00078e00ff */
[----:B--2---:R-:W-:-:S05]  /*2db50*/  IADD3 R19, P4, R19, R11, RZ ;  /* 0x0000000b13137210 */ /* 0x004fca0007f9e0ff */
[----:B------:R0:W-:Y:S04]  /*2db60*/  STL [R1+0x201c], R19 ;  /* 0x00201c1301007387 */ /* 0x0001e80000100800 */
[----:B0-----:R-:W2:Y:S01]  /*2db70*/  LDL.LU R19, [R1+0x2004] ;  /* 0x0020040001137983 */ /* 0x001ea20000300800 */
[----:B----4-:R-:W-:-:S05]  /*2db80*/  IADD3 R15, P5, R15, R11, RZ ;  /* 0x0000000b0f0f7210 */ /* 0x010fca0007fbe0ff */
[----:B------:R0:W-:Y:S04]  /*2db90*/  STL [R1+0x2014], R15 ;  /* 0x0020140f01007387 */ /* 0x0001e80000100800 */
[----:B0-----:R-:W4:Y:S01]  /*2dba0*/  LDL.LU R15, [R1+0x1ffc] ;  /* 0x001ffc00010f7983 */ /* 0x001f220000300800 */
[----:B---3--:R-:W-:-:S05]  /*2dbb0*/  IADD3 R17, P6, R17, R11, RZ ;  /* 0x0000000b11117210 */ /* 0x008fca0007fde0ff */
[----:B------:R0:W-:Y:S04]  /*2dbc0*/  STL [R1+0x200c], R17 ;  /* 0x00200c1101007387 */ /* 0x0001e80000100800 */
[----:B0-----:R-:W3:Y:S01]  /*2dbd0*/  LDL.LU R17, [R1+0x1ff4] ;  /* 0x001ff40001117983 */ /* 0x001ee20000300800 */
        /* <DEDUP_REMOVED lines=9> */
[----:B--2---:R-:W-:-:S05]  /*2dc70*/  IMAD.X R19, R19, 0x1, R0, P4 ;  /* 0x0000000113137824 */ /* 0x004fca00020e0600 */
[----:B------:R0:W-:Y:S04]  /*2dc80*/  STL [R1+0x2018], R19 ;  /* 0x0020181301007387 */ /* 0x0001e80000100800 */
[----:B0-----:R-:W2:Y:S01]  /*2dc90*/  LDL.LU R19, [R1+0x1fe4] ;  /* 0x001fe40001137983 */ /* 0x001ea20000300800 */
[----:B----4-:R-:W-:-:S05]  /*2dca0*/  IADD3 R15, P4, R15, R11, RZ ;  /* 0x0000000b0f0f7210 */ /* 0x010fca0007f9e0ff */
[----:B------:R0:W-:Y:S04]  /*2dcb0*/  STL [R1+0x1fec], R15 ;  /* 0x001fec0f01007387 */ /* 0x0001e80000100800 */
[----:B0-----:R-:W4:Y:S01]  /*2dcc0*/  LDL.LU R15, [R1+0x2008] ;  /* 0x00200800010f7983 */ /* 0x001f220000300800 */
[----:B---3--:R-:W-:-:S05]  /*2dcd0*/  IMAD.X R17, R17, 0x1, R0, P5 ;  /* 0x0000000111117824 */ /* 0x008fca00028e0600 */
[----:B------:R0:W-:Y:S04]  /*2dce0*/  STL [R1+0x2010], R17 ;  /* 0x0020101101007387 */ /* 0x0001e80000100800 */
[----:B0-----:R-:W3:Y:S01]  /*2dcf0*/  LDL.LU R17, [R1+0x1fdc] ;  /* 0x001fdc0001117983 */ /* 0x001ee20000300800 */
[----:B--2---:R-:W-:-:S05]  /*2dd00*/  IADD3 R19, P5, R19, R11, RZ ;  /* 0x0000000b13137210 */ /* 0x004fca0007fbe0ff */
[----:B------:R0:W-:Y:S04]  /*2dd10*/  STL [R1+0x1fe4], R19 ;  /* 0x001fe41301007387 */ /* 0x0001e80000100800 */
[----:B0-----:R-:W2:Y:S01]  /*2dd20*/  LDL.LU R19, [R1+0x2000] ;  /* 0x0020000001137983 */ /* 0x001ea20000300800 */
[----:B----4-:R-:W-:-:S05]  /*2dd30*/  IMAD.X R15, R15, 0x1, R0, P6 ;  /* 0x000000010f0f7824 */ /* 0x010fca00030e0600 */
        /* <DEDUP_REMOVED lines=2975> */
[----:B--2---:R-:W-:Y:S01]  /*39730*/  IMAD.X R19, R19, 0x1, R0, P4 ;  /* 0x0000000113137824 */ /* 0x004fe200020e0600 */
[----:B------:R-:W-:-:S04]  /*39740*/  IADD3 R216, P4, R216, R11, RZ ;  /* 0x0000000bd8d87210 */ /* 0x000fc80007f9e0ff */
[----:B------:R0:W-:Y:S04]  /*39750*/  STL [R1+0x1088], R19 ;  /* 0x0010881301007387 */ /* 0x0001e80000100800 */
[----:B0-----:R-:W2:Y:S04]  /*39760*/  LDL.LU R19, [R1+0x1078] ;  /* 0x0010780001137983 */ /* 0x001ea80000300800 */
        /* <DEDUP_REMOVED lines=9> */
[----:B------:R-:W-:Y:S01]  /*39800*/  STL [R1+0x1078], R19 ;  /* 0x0010781301007387 */ /* 0x000fe20000100800 */
[----:B------:R-:W-:-:S05]  /*39810*/  IADD3 R216, P6, R216, R11, RZ ;  /* 0x0000000bd8d87210 */ /* 0x000fca0007fde0ff */
[----:B------:R0:W-:Y:S04]  /*39820*/  STL [R1+0x104c], R216 ;  /* 0x00104cd801007387 */ /* 0x0001e80000100800 */
[----:B0-----:R-:W2:Y:S04]  /*39830*/  LDL.LU R216, [R1+0x2104] ;  /* 0x0021040001d87983 */ /* 0x001ea80000300800 */
[----:B------:R-:W2:Y:S01]  /*39840*/  LDL.LU R19, [R1+0x2060] ;  /* 0x0020600001137983 */ /* 0x000ea20000300800 */
[----:B----4-:R-:W-:-:S05]  /*39850*/  IMAD.X R15, R15, 0x1, R0, P1 ;  /* 0x000000010f0f7824 */ /* 0x010fca00008e0600 */
[----:B------:R0:W-:Y:S04]  /*39860*/  STL [R1+0x1070], R15 ;  /* 0x0010700f01007387 */ /* 0x0001e80000100800 */
[----:B0-----:R-:W4:Y:S01]  /*39870*/  LDL.LU R15, [R1+0x1060] ;  /* 0x00106000010f7983 */ /* 0x001f220000300800 */
[----:B---3--:R-:W-:Y:S01]  /*39880*/  IADD3 R17, P1, R17, R11, RZ ;  /* 0x0000000b11117210 */ /* 0x008fe20007f3e0ff */
[----:B--2---:R-:W-:-:S05]  /*39890*/  IMAD.X R216, R216, 0x1, R0, P2 ;  /* 0x00000001d8d87824 */ /* 0x004fca00010e0600 */
[----:B------:R0:W-:Y:S04]  /*398a0*/  STL [R1+0x1068], R216 ;  /* 0x001068d801007387 */ /* 0x0001e80000100800 */
[----:B------:R1:W-:Y:S01]  /*398b0*/  STL [R1+0x1044], R17 ;  /* 0x0010441101007387 */ /* 0x0003e20000100800 */
[----:B0-----:R-:W0:Y:S03]  /*398c0*/  LDC R216, c[0x0][0x23c] ;  /* 0x00008f00ffd87b82 */ /* 0x001e260000000800 */
[----:B-1----:R-:W2:Y:S01]  /*398d0*/  LDL.LU R17, [R1+0x2034] ;  /* 0x0020340001117983 */ /* 0x002ea20000300800 */
[----:B----4-:R-:W-:Y:S02]  /*398e0*/  IMAD.X R15, R15, 0x1, R0, P3 ;  /* 0x000000010f0f7824 */ /* 0x010fe400018e0600 */
[----:B0-----:R-:W-:-:S04]  /*398f0*/  IMAD.SHL.U32 R216, R216, 0x80, RZ ;  /* 0x00000080d8d87824 */ /* 0x001fc800078e00ff */
[----:B------:R-:W-:-:S05]  /*39900*/  IMAD.SHL.U32 R216, R216, 0x2, RZ ;  /* 0x00000002d8d87824 */ /* 0x000fca00078e00ff */
[----:B------:R-:W-:-:S05]  /*39910*/  IADD3 R19, P2, R19, R216, RZ ;  /* 0x000000d813137210 */ /* 0x000fca0007f5e0ff */
[----:B------:R0:W-:Y:S04]  /*39920*/  STL [R1+0x2060], R19 ;  /* 0x0020601301007387 */ /* 0x0001e80000100800 */
[----:B0-----:R-:W3:Y:S04]  /*39930*/  LDL.LU R19, [R1+0x1058] ;  /* 0x0010580001137983 */ /* 0x001ee80000300800 */
[----:B------:R0:W-:Y:S04]  /*39940*/  STL [R1+0x1060], R15 ;  /* 0x0010600f01007387 */ /* 0x0001e80000100800 */
[----:B------:R-:W4:Y:S04]  /*39950*/  LDL.LU R11, [R1+0x2058] ;  /* 0x00205800010b7983 */ /* 0x000f280000300800 */
[----:B0-----:R-:W4:Y:S01]  /*39960*/  LDL.LU R15, [R1+0x1050] ;  /* 0x00105000010f7983 */ /* 0x001f220000300800 */
[----:B--2---:R-:W-:-:S05]  /*39970*/  IADD3 R17, P3, R17, R216, RZ ;  /* 0x000000d811117210 */ /* 0x004fca0007f7e0ff */
[----:B------:R0:W-:Y:S04]  /*39980*/  STL [R1+0x2034], R17 ;  /* 0x0020341101007387 */ /* 0x0001e80000100800 */
[----:B0-----:R-:W2:Y:S01]  /*39990*/  LDL.LU R17, [R1+0x1048] ;  /* 0x0010480001117983 */ /* 0x001ea20000300800 */
[----:B---3--:R-:W-:Y:S01]  /*399a0*/  IMAD.X R19, R19, 0x1, R0, P4 ;  /* 0x0000000113137824 */ /* 0x008fe200020e0600 */
[----:B----4-:R-:W-:-:S04]  /*399b0*/  IADD3 R11, P4, R11, R216, RZ ;  /* 0x000000d80b0b7210 */ /* 0x010fc80007f9e0ff */
[----:B------:R0:W-:Y:S01]  /*399c0*/  STL [R1+0x1058], R19 ;  /* 0x0010581301007387 */ /* 0x0001e20000100800 */
[--C-:B------:R-:W-:Y:S01]  /*399d0*/  IMAD.X R15, R15, 0x1, R0.reuse, P5 ;  /* 0x000000010f0f7824 */ /* 0x100fe200028e0600 */
[----:B------:R-:W-:Y:S02]  /*399e0*/  IADD3 R2, P5, R2, R216, RZ ;  /* 0x000000d802027210 */ /* 0x000fe40007fbe0ff */
[----:B0-----:R-:W3:Y:S04]  /*399f0*/  LDL.LU R19, [R1+0x2050] ;  /* 0x0020500001137983 */ /* 0x001ee80000300800 */
[----:B------:R-:W-:Y:S04]  /*39a00*/  STL [R1+0x2058], R11 ;  /* 0x0020580b01007387 */ /* 0x000fe80000100800 */
[----:B------:R-:W-:Y:S04]  /*39a10*/  STL [R1+0x1050], R15 ;  /* 0x0010500f01007387 */ /* 0x000fe80000100800 */
[----:B------:R0:W-:Y:S04]  /*39a20*/  STL [R1+0x2054], R2 ;  /* 0x0020540201007387 */ /* 0x0001e80000100800 */
[----:B0-----:R-:W4:Y:S01]  /*39a30*/  LDL.LU R2, [R1+0x2100] ;  /* 0x0021000001027983 */ /* 0x001f220000300800 */
[----:B--2---:R-:W-:-:S05]  /*39a40*/  IMAD.X R17, R17, 0x1, R0, P6 ;  /* 0x0000000111117824 */ /* 0x004fca00030e0600 */
[----:B------:R0:W-:Y:S04]  /*39a50*/  STL [R1+0x1048], R17 ;  /* 0x0010481101007387 */ /* 0x0001e80000100800 */
[----:B------:R-:W2:Y:S01]  /*39a60*/  LDL.LU R15, [R1+0x204c] ;  /* 0x00204c00010f7983 */ /* 0x000ea20000300800 */
[----:B---3--:R-:W-:-:S05]  /*39a70*/  IADD3 R19, P6, R19, R216, RZ ;  /* 0x000000d813137210 */ /* 0x008fca0007fde0ff */
[----:B------:R-:W-:Y:S04]  /*39a80*/  STL [R1+0x2050], R19 ;  /* 0x0020501301007387 */ /* 0x000fe80000100800 */
[----:B0-----:R-:W3:Y:S01]  /*39a90*/  LDL.LU R17, [R1+0x205c] ;  /* 0x00205c0001117983 */ /* 0x001ee20000300800 */
[----:B----4-:R-:W-:-:S05]  /*39aa0*/  IMAD.X R2, R2, 0x1, R0, P1 ;  /* 0x0000000102027824 */ /* 0x010fca00008e0600 */
[----:B------:R0:W-:Y:S04]  /*39ab0*/  STL [R1+0x1040], R2 ;  /* 0x0010400201007387 */ /* 0x0001e80000100800 */
[----:B0-----:R-:W3:Y:S04]  /*39ac0*/  LDL.LU R2, [R1+0x20fc] ;  /* 0x0020fc0001027983 */ /* 0x001ee80000300800 */
[----:B------:R-:W4:Y:S04]  /*39ad0*/  LDL.LU R11, [R1+0x2048] ;  /* 0x00204800010b7983 */ /* 0x000f280000300800 */
[----:B------:R-:W4:Y:S01]  /*39ae0*/  LDL.LU R19, [R1+0x103c] ;  /* 0x00103c0001137983 */ /* 0x000f220000300800 */
[----:B--2---:R-:W-:-:S05]  /*39af0*/  IADD3 R15, P1, R15, R216, RZ ;  /* 0x000000d80f0f7210 */ /* 0x004fca0007f3e0ff */
[----:B------:R0:W-:Y:S04]  /*39b00*/  STL [R1+0x204c], R15 ;  /* 0x00204c0f01007387 */ /* 0x0001e80000100800 */
[----:B0-----:R-:W2:Y:S01]  /*39b10*/  LDL.LU R15, [R1+0x2044] ;  /* 0x00204400010f7983 */ /* 0x001ea20000300800 */
[----:B---3--:R-:W-:-:S05]  /*39b20*/  IMAD.X R17, R17, 0x1, R2, P2 ;  /* 0x0000000111117824 */ /* 0x008fca00010e0602 */
[----:B------:R0:W-:Y:S04]  /*39b30*/  STL [R1+0x205c], R17 ;  /* 0x00205c1101007387 */ /* 0x0001e80000100800 */
[----:B0-----:R-:W3:Y:S01]  /*39b40*/  LDL.LU R17, [R1+0x2030] ;  /* 0x0020300001117983 */ /* 0x001ee20000300800 */
[----:B----4-:R-:W-:Y:S01]  /*39b50*/  IADD3 R11, P2, R11, R216, RZ ;  /* 0x000000d80b0b7210 */ /* 0x010fe20007f5e0ff */
[----:B------:R-:W-:-:S04]  /*39b60*/  IMAD.X R19, R19, 0x1, R2, P3 ;  /* 0x0000000113137824 */ /* 0x000fc800018e0602 */
[----:B------:R-:W-:Y:S04]  /*39b70*/  STL [R1+0x2048], R11 ;  /* 0x0020480b01007387 */ /* 0x000fe80000100800 */
[----:B------:R0:W-:Y:S04]  /*39b80*/  STL [R1+0x103c], R19 ;  /* 0x00103c1301007387 */ /* 0x0001e80000100800 */
[----:B0-----:R-:W4:Y:S01]  /*39b90*/  LDL.LU R19, [R1+0x2040] ;  /* 0x0020400001137983 */ /* 0x001f220000300800 */
[----:B--2---:R-:W-:-:S05]  /*39ba0*/  IADD3 R15, P3, R15, R216, RZ ;  /* 0x000000d80f0f7210 */ /* 0x004fca0007f7e0ff */
[----:B------:R0:W-:Y:S04]  /*39bb0*/  STL [R1+0x2044], R15 ;  /* 0x0020440f01007387 */ /* 0x0001e80000100800 */
[----:B0-----:R-:W2:Y:S01]  /*39bc0*/  LDL.LU R15, [R1+0x202c] ;  /* 0x00202c00010f7983 */ /* 0x001ea20000300800 */
[----:B---3--:R-:W-:-:S05]  /*39bd0*/  IMAD.X R17, R17, 0x1, R2, P4 ;  /* 0x0000000111117824 */ /* 0x008fca00020e0602 */
[----:B------:R0:W-:Y:S04]  /*39be0*/  STL [R1+0x2030], R17 ;  /* 0x0020301101007387 */ /* 0x0001e80000100800 */
[----:B------:R-:W3:Y:S04]  /*39bf0*/  LDL.LU R11, [R1+0x2038] ;  /* 0x00203800010b7983 */ /* 0x000ee80000300800 */
[----:B0-----:R-:W3:Y:S01]  /*39c00*/  LDL.LU R17, [R1+0x2028] ;  /* 0x0020280001117983 */ /* 0x001ee20000300800 */
[----:B----4-:R-:W-:-:S05]  /*39c10*/  IADD3 R19, P4, R19, R216, RZ ;  /* 0x000000d813137210 */ /* 0x010fca0007f9e0ff */
[----:B------:R0:W-:Y:S04]  /*39c20*/  STL [R1+0x2040], R19 ;  /* 0x0020401301007387 */ /* 0x0001e80000100800 */
[----:B0-----:R-:W4:Y:S01]  /*39c30*/  LDL.LU R19, [R1+0x1030] ;  /* 0x0010300001137983 */ /* 0x001f220000300800 */
[----:B--2---:R-:W-:-:S05]  /*39c40*/  IMAD.X R15, R15, 0x1, R2, P5 ;  /* 0x000000010f0f7824 */ /* 0x004fca00028e0602 */
[----:B------:R0:W-:Y:S04]  /*39c50*/  STL [R1+0x202c], R15 ;  /* 0x00202c0f01007387 */ /* 0x0001e80000100800 */
[----:B0-----:R-:W2:Y:S01]  /*39c60*/  LDL.LU R15, [R1+0x2024] ;  /* 0x00202400010f7983 */ /* 0x001ea20000300800 */
[----:B---3--:R-:W-:-:S05]  /*39c70*/  IADD3 R11, P5, R11, R216, RZ ;  /* 0x000000d80b0b7210 */ /* 0x008fca0007fbe0ff */
[----:B------:R-:W-:Y:S01]  /*39c80*/  STL [R1+0x2038], R11 ;  /* 0x0020380b01007387 */ /* 0x000fe20000100800 */
[----:B------:R-:W-:-:S05]  /*39c90*/  IMAD.X R17, R17, 0x1, R2, P6 ;  /* 0x0000000111117824 */ /* 0x000fca00030e0602 */
[----:B------:R0:W-:Y:S04]  /*39ca0*/  STL [R1+0x2028], R17 ;  /* 0x0020281101007387 */ /* 0x0001e80000100800 */
[----:B0-----:R-:W3:Y:S01]  /*39cb0*/  LDL.LU R17, [R1+0x1028] ;  /* 0x0010280001117983 */ /* 0x001ee20000300800 */
[----:B----4-:R-:W-:-:S05]  /*39cc0*/  IADD3 R19, P6, R19, R216, RZ ;  /* 0x000000d813137210 */ /* 0x010fca0007fde0ff */
[----:B------:R0:W-:Y:S04]  /*39cd0*/  STL [R1+0x1030], R19 ;  /* 0x0010301301007387 */ /* 0x0001e80000100800 */
[----:B0-----:R-:W4:Y:S01]  /*39ce0*/  LDL.LU R19, [R1+0x2020] ;  /* 0x0020200001137983 */ /* 0x001f220000300800 */
[----:B--2---:R-:W-:-:S05]  /*39cf0*/  IMAD.X R15, R15, 0x1, R2, P1 ;  /* 0x000000010f0f7824 */ /* 0x004fca00008e0602 */
[----:B------:R0:W-:Y:S04]  /*39d00*/  STL [R1+0x2024], R15 ;  /* 0x0020240f01007387 */ /* 0x0001e80000100800 */
[----:B------:R-:W2:Y:S04]  /*39d10*/  LDL.LU R11, [R1+0x1020] ;  /* 0x00102000010b7983 */ /* 0x000ea80000300800 */
[----:B0-----:R-:W2:Y:S01]  /*39d20*/  LDL.LU R15, [R1+0x1038] ;  /* 0x00103800010f7983 */ /* 0x001ea20000300800 */
[----:B---3--:R-:W-:-:S05]  /*39d30*/  IADD3 R17, P1, R17, R216, RZ ;  /* 0x000000d811117210 */ /* 0x008fca0007f3e0ff */
[----:B------:R0:W-:Y:S04]  /*39d40*/  STL [R1+0x1028], R17 ;  /* 0x0010281101007387 */ /* 0x0001e80000100800 */
[----:B0-----:R-:W3:Y:S01]  /*39d50*/  LDL.LU R17, [R1+0x1018] ;  /* 0x0010180001117983 */ /* 0x001ee20000300800 */
[----:B----4-:R-:W-:-:S05]  /*39d60*/  IMAD.X R19, R19, 0x1, R2, P2 ;  /* 0x0000000113137824 */ /* 0x010fca00010e0602 */
[----:B------:R0:W-:Y:S04]  /*39d70*/  STL [R1+0x2020], R19 ;  /* 0x0020201301007387 */ /* 0x0001e80000100800 */
[----:B0-----:R-:W4:Y:S01]  /*39d80*/  LDL.LU R19, [R1+0x203c] ;  /* 0x00203c0001137983 */ /* 0x001f220000300800 */
[----:B--2---:R-:W-:-:S05]  /*39d90*/  IADD3 R11, P2, R11, R216, RZ ;  /* 0x000000d80b0b7210 */ /* 0x004fca0007f5e0ff */
[----:B------:R-:W-:Y:S01]  /*39da0*/  STL [R1+0x1020], R11 ;  /* 0x0010200b01007387 */ /* 0x000fe20000100800 */
[----:B------:R-:W-:-:S05]  /*39db0*/  IMAD.X R15, R15, 0x1, R2, P3 ;  /* 0x000000010f0f7824 */ /* 0x000fca00018e0602 */
[----:B------:R0:W-:Y:S04]  /*39dc0*/  STL [R1+0x1038], R15 ;  /* 0x0010380f01007387 */ /* 0x0001e80000100800 */
[----:B0-----:R-:W2:Y:S01]  /*39dd0*/  LDL.LU R15, [R1+0x1010] ;  /* 0x00101000010f7983 */ /* 0x001ea20000300800 */
[----:B---3--:R-:W-:-:S05]  /*39de0*/  IADD3 R17, P3, R17, R216, RZ ;  /* 0x000000d811117210 */ /* 0x008fca0007f7e0ff */
[----:B------:R0:W-:Y:S04]  /*39df0*/  STL [R1+0x1018], R17 ;  /* 0x0010181101007387 */ /* 0x0001e80000100800 */
[----:B0-----:R-:W3:Y:S01]  /*39e00*/  LDL.LU R17, [R1+0x1034] ;  /* 0x0010340001117983 */ /* 0x001ee20000300800 */
[----:B----4-:R-:W-:-:S05]  /*39e10*/  IMAD.X R19, R19, 0x1, R2, P4 ;  /* 0x0000000113137824 */ /* 0x010fca00020e0602 */
[----:B------:R0:W-:Y:S04]  /*39e20*/  STL [R1+0x203c], R19 ;  /* 0x00203c1301007387 */ /* 0x0001e80000100800 */
[----:B------:R-:W4:Y:S04]  /*39e30*/  LDL.LU R11, [R1+0x1008] ;  /* 0x00100800010b7983 */ /* 0x000f280000300800 */
[----:B0-----:R-:W4:Y:S01]  /*39e40*/  LDL.LU R19, [R1+0x102c] ;  /* 0x00102c0001137983 */ /* 0x001f220000300800 */
        /* <DEDUP_REMOVED lines=394> */
[----:B------:R-:W3:Y:S01]  /*3b6f0*/  LDL.LU R11, [R1+0xdf8] ;  /* 0x000df800010b7983 */ /* 0x000ee20000300800 */
[----:B0-----:R-:W-:-:S03]  /*3b700*/  IMAD.MOV.U32 R17, RZ, RZ, R21 ;  /* 0x000000ffff117224 */ /* 0x001fc600078e0015 */
[----:B------:R-:W3:Y:S01]  /*3b710*/  LDL.LU R21, [R1+0xe1c] ;  /* 0x000e1c0001157983 */ /* 0x000ee20000300800 */
        /* <DEDUP_REMOVED lines=9> */
[----:B------:R0:W-:Y:S02]  /*3b7b0*/  STL [R1+0xe1c], R21 ;  /* 0x000e1c1501007387 */ /* 0x0001e40000100800 */
[----:B0-----:R-:W-:Y:S02]  /*3b7c0*/  IMAD.MOV.U32 R21, RZ, RZ, R251 ;  /* 0x000000ffff157224 */ /* 0x001fe400078e00fb */
[----:B------:R-:W3:Y:S01]  /*3b7d0*/  LDL.LU R251, [R1+0xde8] ;  /* 0x000de80001fb7983 */ /* 0x000ee20000300800 */
[----:B----4-:R-:W-:-:S05]  /*3b7e0*/  IADD3 R19, P6, R19, R216, RZ ;  /* 0x000000d813137210 */ /* 0x010fca0007fde0ff */
[----:B------:R0:W-:Y:S04]  /*3b7f0*/  STL [R1+0xdf0], R19 ;  /* 0x000df01301007387 */ /* 0x0001e80000100800 */
[----:B0-----:R-:W4:Y:S01]  /*3b800*/  LDL.LU R19, [R1+0xe0c] ;  /* 0x000e0c0001137983 */ /* 0x001f220000300800 */
[----:B--2---:R-:W-:-:S05]  /*3b810*/  IMAD.X R15, R15, 0x1, R2, P1 ;  /* 0x000000010f0f7824 */ /* 0x004fca00008e0602 */
[----:B------:R0:W-:Y:S04]  /*3b820*/  STL [R1+0xe14], R15 ;  /* 0x000e140f01007387 */ /* 0x0001e80000100800 */
[----:B------:R-:W2:Y:S01]  /*3b830*/  LDL.LU R11, [R1+0xe04] ;  /* 0x000e0400010b7983 */ /* 0x000ea20000300800 */
[----:B0-----:R-:W-:-:S03]  /*3b840*/  IMAD.MOV.U32 R15, RZ, RZ, R17 ;  /* 0x000000ffff0f7224 */ /* 0x001fc600078e0011 */
[----:B------:R-:W2:Y:S01]  /*3b850*/  LDL.LU R17, [R1+0xdd8] ;  /* 0x000dd80001117983 */ /* 0x000ea20000300800 */
[----:B---3--:R-:W-:-:S05]  /*3b860*/  IADD3 R251, P1, R251, R216, RZ ;  /* 0x000000d8fbfb7210 */ /* 0x008fca0007f3e0ff */
[----:B------:R0:W-:Y:S02]  /*3b870*/  STL [R1+0xde8], R251 ;  /* 0x000de8fb01007387 */ /* 0x0001e40000100800 */
[----:B0-----:R-:W-:Y:S02]  /*3b880*/  IMAD.MOV.U32 R251, RZ, RZ, R244 ;  /* 0x000000fffffb7224 */ /* 0x001fe400078e00f4 */
[----:B------:R-:W3:Y:S01]  /*3b890*/  LDL.LU R244, [R1+0xdfc] ;  /* 0x000dfc0001f47983 */ /* 0x000ee20000300800 */
[----:B----4-:R-:W-:Y:S01]  /*3b8a0*/  IMAD.X R19, R19, 0x1, R2, P2 ;  /* 0x0000000113137824 */ /* 0x010fe200010e0602 */
[----:B------:R-:W-:-:S04]  /*3b8b0*/  IADD3 R241, P2, R241, R216, RZ ;  /* 0x000000d8f1f17210 */ /* 0x000fc80007f5e0ff */
[----:B------:R0:W-:Y:S04]  /*3b8c0*/  STL [R1+0xe0c], R19 ;  /* 0x000e0c1301007387 */ /* 0x0001e80000100800 */
[----:B0-----:R-:W4:Y:S04]  /*3b8d0*/  LDL.LU R19, [R1+0xdd0] ;  /* 0x000dd00001137983 */ /* 0x001f280000300800 */
[----:B------:R0:W-:Y:S04]  /*3b8e0*/  STL [R1+0xde0], R241 ;  /* 0x000de0f101007387 */ /* 0x0001e80000100800 */
[----:B0-----:R0:W5:Y:S01]  /*3b8f0*/  LDL.LU R241, [R1+0x20f8] ;  /* 0x0020f80001f17983 */ /* 0x0011620000300800 */
[----:B--2---:R-:W-:-:S05]  /*3b900*/  IMAD.X R11, R11, 0x1, R2, P3 ;  /* 0x000000010b0b7824 */ /* 0x004fca00018e0602 */
[----:B------:R-:W-:Y:S01]  /*3b910*/  STL [R1+0xe04], R11 ;  /* 0x000e040b01007387 */ /* 0x000fe20000100800 */
[----:B------:R-:W-:-:S05]  /*3b920*/  IADD3 R17, P3, R17, R216, RZ ;  /* 0x000000d811117210 */ /* 0x000fca0007f7e0ff */
[----:B------:R1:W-:Y:S02]  /*3b930*/  STL [R1+0xdd8], R17 ;  /* 0x000dd81101007387 */ /* 0x0003e40000100800 */
[----:B-1----:R-:W-:Y:S02]  /*3b940*/  IMAD.MOV.U32 R17, RZ, RZ, R242 ;  /* 0x000000ffff117224 */ /* 0x002fe400078e00f2 */
[----:B------:R-:W-:Y:S02]  /*3b950*/  IMAD.MOV.U32 R242, RZ, RZ, R222 ;  /* 0x000000fffff27224 */ /* 0x000fe400078e00de */
[----:B------:R-:W2:Y:S01]  /*3b960*/  LDL.LU R222, [R1+0xdc8] ;  /* 0x000dc80001de7983 */ /* 0x000ea20000300800 */
[----:B---3--:R-:W-:-:S05]  /*3b970*/  IMAD.X R244, R244, 0x1, R2, P4 ;  /* 0x00000001f4f47824 */ /* 0x008fca00020e0602 */
[----:B------:R1:W-:Y:S02]  /*3b980*/  STL [R1+0xdfc], R244 ;  /* 0x000dfcf401007387 */ /* 0x0003e40000100800 */
[----:B-1----:R-:W-:Y:S02]  /*3b990*/  IMAD.MOV.U32 R244, RZ, RZ, R224 ;  /* 0x000000fffff47224 */ /* 0x002fe400078e00e0 */
[----:B------:R-:W3:Y:S01]  /*3b9a0*/  LDL.LU R224, [R1+0xdc0] ;  /* 0x000dc00001e07983 */ /* 0x000ee20000300800 */
[----:B----4-:R-:W-:Y:S01]  /*3b9b0*/  IADD3 R19, P4, R19, R216, RZ ;  /* 0x000000d813137210 */ /* 0x010fe20007f9e0ff */
[----:B------:R-:W-:-:S04]  /*3b9c0*/  IMAD.X R15, R15, 0x1, R2, P5 ;  /* 0x000000010f0f7824 */ /* 0x000fc800028e0602 */
[----:B------:R1:W-:Y:S04]  /*3b9d0*/  STL [R1+0xdd0], R19 ;  /* 0x000dd01301007387 */ /* 0x0003e80000100800 */
[----:B------:R-:W4:Y:S04]  /*3b9e0*/  LDL.LU R11, [R1+0xdb8] ;  /* 0x000db800010b7983 */ /* 0x000f280000300800 */
[----:B-1----:R-:W4:Y:S04]  /*3b9f0*/  LDL.LU R19, [R1+0xddc] ;  /* 0x000ddc0001137983 */ /* 0x002f280000300800 */
[----:B------:R1:W-:Y:S04]  /*3ba00*/  STL [R1+0xdf4], R15 ;  /* 0x000df40f01007387 */ /* 0x0003e80000100800 */
[----:B-1----:R-:W4:Y:S01]  /*3ba10*/  LDL.LU R15, [R1+0xdb0] ;  /* 0x000db000010f7983 */ /* 0x002f220000300800 */
[----:B--2---:R-:W-:Y:S01]  /*3ba20*/  IADD3 R222, P5, R222, R216, RZ ;  /* 0x000000d8dede7210 */ /* 0x004fe20007fbe0ff */
[----:B------:R-:W-:-:S04]  /*3ba30*/  IMAD.MOV.U32 R216, RZ, RZ, R251 ;  /* 0x000000ffffd87224 */ /* 0x000fc800078e00fb */
[----:B------:R-:W-:Y:S01]  /*3ba40*/  IMAD.X R216, R216, 0x1, R2, P6 ;  /* 0x00000001d8d87824 */ /* 0x000fe200030e0602 */
[----:B------:R1:W-:Y:S04]  /*3ba50*/  STL [R1+0xdc8], R222 ;  /* 0x000dc8de01007387 */ /* 0x0003e80000100800 */
[----:B-1----:R0:W5:Y:S04]  /*3ba60*/  LDL.LU R222, [R1+0x20f4] ;  /* 0x0020f40001de7983 */ /* 0x0021680000300800 */
[----:B------:R-:W2:Y:S04]  /*3ba70*/  LDL.LU R251, [R1+0xdd4] ;  /* 0x000dd40001fb7983 */ /* 0x000ea80000300800 */
[----:B------:R1:W-:Y:S02]  /*3ba80*/  STL [R1+0xdec], R216 ;  /* 0x000decd801007387 */ /* 0x0003e40000100800 */
[----:B-1----:R-:W1:Y:S02]  /*3ba90*/  LDC R216, c[0x0][0x23c] ;  /* 0x00008f00ffd87b82 */ /* 0x002e640000000800 */
[----:B-1----:R-:W-:-:S04]  /*3baa0*/  IMAD.SHL.U32 R216, R216, 0x80, RZ ;  /* 0x00000080d8d87824 */ /* 0x002fc800078e00ff */
[----:B------:R-:W-:-:S05]  /*3bab0*/  IMAD.SHL.U32 R216, R216, 0x2, RZ ;  /* 0x00000002d8d87824 */ /* 0x000fca00078e00ff */
[----:B---3--:R-:W-:-:S05]  /*3bac0*/  IADD3 R224, P6, R224, R216, RZ ;  /* 0x000000d8e0e07210 */ /* 0x008fca0007fde0ff */
[----:B------:R1:W-:Y:S04]  /*3bad0*/  STL [R1+0xdc0], R224 ;  /* 0x000dc0e001007387 */ /* 0x0003e80000100800 */
[----:B-1----:R0:W5:Y:S04]  /*3bae0*/  LDL.LU R224, [R1+0x20f0] ;  /* 0x0020f00001e07983 */ /* 0x0021680000300800 */
[----:B------:R-:W3:Y:S01]  /*3baf0*/  LDL.LU R216, [R1+0xde4] ;  /* 0x000de40001d87983 */ /* 0x000ee20000300800 */
[--C-:B----4-:R-:W-:Y:S02]  /*3bb00*/  IMAD.X R19, R19, 0x1, R2.reuse, P2 ;  /* 0x0000000113137824 */ /* 0x110fe400010e0602 */
[----:B------:R-:W-:-:S02]  /*3bb10*/  IMAD.X R228, R228, 0x1, R2, P4 ;  /* 0x00000001e4e47824 */ /* 0x000fc400020e0602 */
[--C-:B--2---:R-:W-:Y:S02]  /*3bb20*/  IMAD.X R251, R251, 0x1, R2.reuse, P3 ;  /* 0x00000001fbfb7824 */ /* 0x104fe400018e0602 */
[----:B---3--:R-:W-:-:S05]  /*3bb30*/  IMAD.X R216, R216, 0x1, R2, P1 ;  /* 0x00000001d8d87824 */ /* 0x008fca00008e0602 */
[----:B------:R1:W-:Y:S02]  /*3bb40*/  STL [R1+0xde4], R216 ;  /* 0x000de4d801007387 */ /* 0x0003e40000100800 */
[----:B-1----:R-:W1:Y:S02]  /*3bb50*/  LDC R216, c[0x0][0x23c] ;  /* 0x00008f00ffd87b82 */ /* 0x002e640000000800 */
[----:B-1----:R-:W-:-:S04]  /*3bb60*/  IMAD.SHL.U32 R216, R216, 0x80, RZ ;  /* 0x00000080d8d87824 */ /* 0x002fc800078e00ff */
[----:B------:R-:W-:-:S05]  /*3bb70*/  IMAD.SHL.U32 R216, R216, 0x2, RZ ;  /* 0x00000002d8d87824 */ /* 0x000fca00078e00ff */
[-C--:B------:R-:W-:Y:S02]  /*3bb80*/  IADD3 R11, P1, R11, R216.reuse, RZ ;  /* 0x000000d80b0b7210 */ /* 0x080fe40007f3e0ff */
[----:B------:R-:W-:-:S03]  /*3bb90*/  IADD3 R15, P2, R15, R216, RZ ;  /* 0x000000d80f0f7210 */ /* 0x000fc60007f5e0ff */
[----:B------:R-:W-:Y:S04]  /*3bba0*/  STL [R1+0xdb8], R11 ;  /* 0x000db80b01007387 */ /* 0x000fe80000100800 */
[----:B------:R1:W-:Y:S01]  /*3bbb0*/  STL [R1+0xddc], R19 ;  /* 0x000ddc1301007387 */ /* 0x0003e20000100800 */
[-C--:B------:R-:W-:Y:S02]  /*3bbc0*/  IADD3 R220, P3, R220, R216.reuse, RZ ;  /* 0x000000d8dcdc7210 */ /* 0x080fe40007f7e0ff */
[----:B------:R-:W-:Y:S01]  /*3bbd0*/  IADD3 R232, P4, R232, R216, RZ ;  /* 0x000000d8e8e87210 */ /* 0x000fe20007f9e0ff */
[----:B-1----:R-:W-:Y:S02]  /*3bbe0*/  IMAD.MOV.U32 R19, RZ, RZ, R234 ;  /* 0x000000ffff137224 */ /* 0x002fe400078e00ea */
[----:B------:R-:W2:Y:S04]  /*3bbf0*/  LDL.LU R234, [R1+0xd98] ;  /* 0x000d980001ea7983 */ /* 0x000ea80000300800 */
[----:B------:R1:W-:Y:S02]  /*3bc00*/  STL [R1+0xdb0], R15 ;  /* 0x000db00f01007387 */ /* 0x0003e40000100800 */
[----:B-1----:R-:W-:-:S02]  /*3bc10*/  IMAD.MOV.U32 R15, RZ, RZ, R17 ;  /* 0x000000ffff0f7224 */ /* 0x002fc400078e0011 */
[----:B------:R-:W-:Y:S02]  /*3bc20*/  IMAD.MOV.U32 R17, RZ, RZ, R242 ;  /* 0x000000ffff117224 */ /* 0x000fe400078e00f2 */
[----:B------:R-:W3:Y:S04]  /*3bc30*/  LDL.LU R242, [R1+0xd90] ;  /* 0x000d900001f27983 */ /* 0x000ee80000300800 */
[----:B------:R1:W-:Y:S04]  /*3bc40*/  STL [R1+0xdd4], R251 ;  /* 0x000dd4fb01007387 */ /* 0x0003e80000100800 */
[----:B------:R-:W4:Y:S01]  /*3bc50*/  LDL.LU R11, [R1+0xd88] ;  /* 0x000d8800010b7983 */ /* 0x000f220000300800 */
[----:B-1----:R-:W-:-:S03]  /*3bc60*/  IMAD.MOV.U32 R251, RZ, RZ, R218 ;  /* 0x000000fffffb7224 */ /* 0x002fc600078e00da */
[----:B------:R-:W4:Y:S04]  /*3bc70*/  LDL.LU R218, [R1+0xdac] ;  /* 0x000dac0001da7983 */ /* 0x000f280000300800 */
[----:B------:R1:W-:Y:S04]  /*3bc80*/  STL [R1+0xda8], R220 ;  /* 0x000da8dc01007387 */ /* 0x0003e80000100800 */
[----:B-1----:R-:W4:Y:S04]  /*3bc90*/  LDL.LU R220, [R1+0xd80] ;  /* 0x000d800001dc7983 */ /* 0x002f280000300800 */
[----:B------:R1:W-:Y:S04]  /*3bca0*/  STL [R1+0xdcc], R228 ;  /* 0x000dcce401007387 */ /* 0x0003e80000100800 */
[----:B-1----:R-:W4:Y:S04]  /*3bcb0*/  LDL.LU R228, [R1+0xda4] ;  /* 0x000da40001e47983 */ /* 0x002f280000300800 */
[----:B------:R1:W-:Y:S04]  /*3bcc0*/  STL [R1+0xda0], R232 ;  /* 0x000da0e801007387 */ /* 0x0003e80000100800 */
[----:B-1----:R0:W5:Y:S04]  /*3bcd0*/  LDL.LU R232, [R1+0x20ec] ;  /* 0x0020ec0001e87983 */ /* 0x0021680000300800 */
[----:B------:R-:W2:Y:S02]  /*3bce0*/  LDL.LU R216, [R1+0xdc4] ;  /* 0x000dc40001d87983 */ /* 0x000ea40000300800 */
[----:B--2---:R-:W-:-:S05]  /*3bcf0*/  IMAD.X R216, R216, 0x1, R2, P5 ;  /* 0x00000001d8d87824 */ /* 0x004fca00028e0602 */
[----:B------:R1:W-:Y:S02]  /*3bd00*/  STL [R1+0xdc4], R216 ;  /* 0x000dc4d801007387 */ /* 0x0003e40000100800 */
[----:B-1----:R-:W1:Y:S02]  /*3bd10*/  LDC R216, c[0x0][0x23c] ;  /* 0x00008f00ffd87b82 */ /* 0x002e640000000800 */
[----:B-1----:R-:W-:-:S04]  /*3bd20*/  IMAD.SHL.U32 R216, R216, 0x80, RZ ;  /* 0x00000080d8d87824 */ /* 0x002fc800078e00ff */
[----:B------:R-:W-:-:S05]  /*3bd30*/  IMAD.SHL.U32 R216, R216, 0x2, RZ ;  /* 0x00000002d8d87824 */ /* 0x000fca00078e00ff */
[----:B------:R-:W-:-:S05]  /*3bd40*/  IADD3 R234, P5, R234, R216, RZ ;  /* 0x000000d8eaea7210 */ /* 0x000fca0007fbe0ff */
        /* <DEDUP_REMOVED lines=8> */
[----:B---3--:R-:W-:-:S05]  /*3bdd0*/  IADD3 R242, P6, R242, R216, RZ ;  /* 0x000000d8f2f27210 */ /* 0x008fca0007fde0ff */
[----:B------:R1:W-:Y:S04]  /*3bde0*/  STL [R1+0xd90], R242 ;  /* 0x000d90f201007387 */ /* 0x0003e80000100800 */
[----:B-1----:R0:W5:Y:S04]  /*3bdf0*/  LDL.LU R242, [R1+0x20e4] ;  /* 0x0020e40001f27983 */ /* 0x0021680000300800 */
[----:B------:R-:W2:Y:S01]  /*3be00*/  LDL.LU R216, [R1+0xdb4] ;  /* 0x000db40001d87983 */ /* 0x000ea20000300800 */
[--C-:B----4-:R-:W-:Y:S02]  /*3be10*/  IMAD.X R218, R218, 0x1, R2.reuse, P2 ;  /* 0x00000001dada7824 */ /* 0x110fe400010e0602 */
[----:B------:R-:W-:-:S02]  /*3be20*/  IMAD.X R228, R228, 0x1, R2, P3 ;  /* 0x00000001e4e47824 */ /* 0x000fc400018e0602 */
[--C-:B------:R-:W-:Y:S02]  /*3be30*/  IMAD.X R19, R19, 0x1, R2.reuse, P4 ;  /* 0x0000000113137824 */ /* 0x100fe400020e0602 */
[--C-:B------:R-:W-:Y:S02]  /*3be40*/  IMAD.X R15, R15, 0x1, R2.reuse, P5 ;  /* 0x000000010f0f7824 */ /* 0x100fe400028e0602 */
[----:B--2---:R-:W-:-:S05]  /*3be50*/  IMAD.X R216, R216, 0x1, R2, P1 ;  /* 0x00000001d8d87824 */ /* 0x004fca00008e0602 */
[----:B------:R1:W-:Y:S02]  /*3be60*/  STL [R1+0xdb4], R216 ;  /* 0x000db4d801007387 */ /* 0x0003e40000100800 */
[----:B-1----:R-:W1:Y:S02]  /*3be70*/  LDC R216, c[0x0][0x23c] ;  /* 0x00008f00ffd87b82 */ /* 0x002e640000000800 */
[----:B-1----:R-:W-:-:S04]  /*3be80*/  IMAD.SHL.U32 R216, R216, 0x80, RZ ;  /* 0x00000080d8d87824 */ /* 0x002fc800078e00ff */
[----:B------:R-:W-:-:S05]  /*3be90*/  IMAD.SHL.U32 R216, R216, 0x2, RZ ;  /* 0x00000002d8d87824 */ /* 0x000fca00078e00ff */
[-C--:B------:R-:W-:Y:S02]  /*3bea0*/  IADD3 R11, P1, R11, R216.reuse, RZ ;  /* 0x000000d80b0b7210 */ /* 0x080fe40007f3e0ff */
[-C--:B------:R-:W-:Y:S02]  /*3beb0*/  IADD3 R220, P2, R220, R216.reuse, RZ ;  /* 0x000000d8dcdc7210 */ /* 0x080fe40007f5e0ff */
[-C--:B------:R-:W-:Y:S01]  /*3bec0*/  IADD3 R9, P3, R9, R216.reuse, RZ ;  /* 0x000000d809097210 */ /* 0x080fe20007f7e0ff */
[----:B------:R-:W-:Y:S04]  /*3bed0*/  STL [R1+0xd88], R11 ;  /* 0x000d880b01007387 */ /* 0x000fe80000100800 */
[----:B------:R1:W-:Y:S01]  /*3bee0*/  STL [R1+0xdac], R218 ;  /* 0x000dacda01007387 */ /* 0x0003e20000100800 */
[----:B------:R-:W-:-:S03]  /*3bef0*/  IADD3 R21, P4, R21, R216, RZ ;  /* 0x000000d815157210 */ /* 0x000fc60007f9e0ff */
[----:B-1----:R-:W2:Y:S04]  /*3bf00*/  LDL.LU R218, [R1+0xd58] ;  /* 0x000d580001da7983 */ /* 0x002ea80000300800 */
[----:B------:R1:W-:Y:S01]  /*3bf10*/  STL [R1+0xd80], R220 ;  /* 0x000d80dc01007387 */ /* 0x0003e20000100800 */
[----:B------:R-:W-:-:S03]  /*3bf20*/  IADD3 R244, P5, R244, R216, RZ ;  /* 0x000000d8f4f47210 */ /* 0x000fc60007fbe0ff */
[----:B-1----:R-:W3:Y:S04]  /*3bf30*/  LDL.LU R220, [R1+0xd50] ;  /* 0x000d500001dc7983 */ /* 0x002ee80000300800 */
[----:B------:R1:W-:Y:S01]  /*3bf40*/  STL [R1+0xda4], R228 ;  /* 0x000da4e401007387 */ /* 0x0003e20000100800 */
[----:B------:R-:W-:-:S03]  /*3bf50*/  IMAD.MOV.U32 R216, RZ, RZ, R4 ;  /* 0x000000ffffd87224 */ /* 0x000fc600078e0004 */
[----:B-1----:R-:W4:Y:S04]  /*3bf60*/  LDL.LU R228, [R1+0xd48] ;  /* 0x000d480001e47983 */ /* 0x002f280000300800 */
[----:B------:R1:W-:Y:S04]  /*3bf70*/  STL [R1+0xd78], R9 ;  /* 0x000d780901007387 */ /* 0x0003e80000100800 */
[----:B-1----:R-:W4:Y:S04]  /*3bf80*/  LDL.LU R9, [R1+0xd40] ;  /* 0x000d400001097983 */ /* 0x002f280000300800 */
[----:B------:R1:W-:Y:S01]  /*3bf90*/  STL [R1+0xd9c], R19 ;  /* 0x000d9c1301007387 */ /* 0x0003e20000100800 */
[----:B------:R-:W-:-:S02]  /*3bfa0*/  IMAD.X R216, R216, 0x1, R2, P6 ;  /* 0x00000001d8d87824 */ /* 0x000fc400030e0602 */
[----:B-1----:R-:W-:Y:S02]  /*3bfb0*/  IMAD.MOV.U32 R19, RZ, RZ, R7 ;  /* 0x000000ffff137224 */ /* 0x002fe400078e0007 */
[----:B------:R-:W4:Y:S04]  /*3bfc0*/  LDL.LU R7, [R1+0xd38] ;  /* 0x000d380001077983 */ /* 0x000f280000300800 */
[----:B------:R1:W-:Y:S02]  /*3bfd0*/  STL [R1+0xd70], R21 ;  /* 0x000d701501007387 */ /* 0x0003e40000100800 */
[----:B-1----:R-:W-:Y:S02]  /*3bfe0*/  IMAD.MOV.U32 R21, RZ, RZ, R240 ;  /* 0x000000ffff157224 */ /* 0x002fe400078e00f0 */
[----:B------:R-:W4:Y:S04]  /*3bff0*/  LDL.LU R240, [R1+0xd30] ;  /* 0x000d300001f07983 */ /* 0x000f280000300800 */
[----:B------:R1:W-:Y:S04]  /*3c000*/  STL [R1+0xd94], R15 ;  /* 0x000d940f01007387 */ /* 0x0003e80000100800 */
[----:B------:R-:W4:Y:S01]  /*3c010*/  LDL.LU R11, [R1+0xd54] ;  /* 0x000d5400010b7983 */ /* 0x000f220000300800 */
[----:B-1----:R-:W-:-:S02]  /*3c020*/  IMAD.MOV.U32 R15, RZ, RZ, R17 ;  /* 0x000000ffff0f7224 */ /* 0x002fc400078e0011 */
[----:B------:R-:W-:Y:S02]  /*3c030*/  IMAD.MOV.U32 R17, RZ, RZ, R252 ;  /* 0x000000ffff117224 */ /* 0x000fe400078e00fc */
[----:B------:R-:W-:Y:S02]  /*3c040*/  IMAD.MOV.U32 R252, RZ, RZ, R3 ;  /* 0x000000fffffc7224 */ /* 0x000fe400078e0003 */
[----:B------:R-:W4:Y:S04]  /*3c050*/  LDL.LU R3, [R1+0xd28] ;  /* 0x000d280001037983 */ /* 0x000f280000300800 */
[----:B------:R1:W-:Y:S04]  /*3c060*/  STL [R1+0xd68], R244 ;  /* 0x000d68f401007387 */ /* 0x0003e80000100800 */
[----:B-1----:R0:W5:Y:S04]  /*3c070*/  LDL.LU R244, [R1+0x20e0] ;  /* 0x0020e00001f47983 */ /* 0x0021680000300800 */
[----:B------:R-:W4:Y:S04]  /*3c080*/  LDL.LU R4, [R1+0xd4c] ;  /* 0x000d4c0001047983 */ /* 0x000f280000300800 */
        /* <DEDUP_REMOVED lines=31> */
[----:B----4-:R-:W-:-:S05]  /*3c280*/  IADD3 R228, P3, R228, R216, RZ ;  /* 0x000000d8e4e47210 */ /* 0x010fca0007f7e0ff */
        /* <DEDUP_REMOVED lines=10> */
[----:B-1----:R-:W2:Y:S04]  /*3c330*/  LDL.LU R9, [R1+0x20cc] ;  /* 0x0020cc0001097983 */ /* 0x002ea80000300800 */
[----:B------:R-:W3:Y:S02]  /*3c340*/  LDL.LU R216, [R1+0xd64] ;  /* 0x000d640001d87983 */ /* 0x000ee40000300800 */
[----:B---3--:R-:W-:-:S05]  /*3c350*/  IMAD.X R216, R216, 0x1, R2, P5 ;  /* 0x00000001d8d87824 */ /* 0x008fca00028e0602 */
[----:B------:R1:W-:Y:S02]  /*3c360*/  STL [R1+0xd64], R216 ;  /* 0x000d64d801007387 */ /* 0x0003e40000100800 */
[----:B-1----:R-:W1:Y:S02]  /*3c370*/  LDC R216, c[0x0][0x23c] ;  /* 0x00008f00ffd87b82 */ /* 0x002e640000000800 */
[----:B-1----:R-:W-:-:S04]  /*3c380*/  IMAD.SHL.U32 R216, R216, 0x80, RZ ;  /* 0x00000080d8d87824 */ /* 0x002fc800078e00ff */
[----:B------:R-:W-:-:S05]  /*3c390*/  IMAD.SHL.U32 R216, R216, 0x2, RZ ;  /* 0x00000002d8d87824 */ /* 0x000fca00078e00ff */
[----:B------:R-:W-:-:S05]  /*3c3a0*/  IADD3 R7, P5, R7, R216, RZ ;  /* 0x000000d807077210 */ /* 0x000fca0007fbe0ff */
[----:B------:R1:W-:Y:S04]  /*3c3b0*/  STL [R1+0xd38], R7 ;  /* 0x000d380701007387 */ /* 0x0003e80000100800 */
[----:B-1----:R-:W3:Y:S04]  /*3c3c0*/  LDL.LU R7, [R1+0x20c8] ;  /* 0x0020c80001077983 */ /* 0x002ee80000300800 */
[----:B------:R-:W4:Y:S01]  /*3c3d0*/  LDL.LU R216, [R1+0xd5c] ;  /* 0x000d5c0001d87983 */ /* 0x000f220000300800 */
[--C-:B------:R-:W-:Y:S02]  /*3c3e0*/  IMAD.X R11, R11, 0x1, R2.reuse, P1 ;  /* 0x000000010b0b7824 */ /* 0x100fe400008e0602 */
[----:B------:R-:W-:-:S02]  /*3c3f0*/  IMAD.X R4, R4, 0x1, R2, P2 ;  /* 0x0000000104047824 */ /* 0x000fc400010e0602 */
[--C-:B------:R-:W-:Y:S02]  /*3c400*/  IMAD.X R10, R10, 0x1, R2.reuse, P3 ;  /* 0x000000010a0a7824 */ /* 0x100fe400018e0602 */
[--C-:B------:R-:W-:Y:S02]  /*3c410*/  IMAD.X R6, R6, 0x1, R2.reuse, P4 ;  /* 0x0000000106067824 */ /* 0x100fe400020e0602 */
[--C-:B------:R-:W-:Y:S02]  /*3c420*/  IMAD.X R8, R8, 0x1, R2.reuse, P5 ;  /* 0x0000000108087824 */ /* 0x100fe400028e0602 */
[----:B----4-:R-:W-:-:S05]  /*3c430*/  IMAD.X R216, R216, 0x1, R2, P6 ;  /* 0x00000001d8d87824 */ /* 0x010fca00030e0602 */
[----:B------:R1:W-:Y:S02]  /*3c440*/  STL [R1+0xd5c], R216 ;  /* 0x000d5cd801007387 */ /* 0x0003e40000100800 */
[----:B-1----:R-:W1:Y:S02]  /*3c450*/  LDC R216, c[0x0][0x23c] ;  /* 0x00008f00ffd87b82 */ /* 0x002e640000000800 */
[----:B-1----:R-:W-:-:S04]  /*3c460*/  IMAD.SHL.U32 R216, R216, 0x80, RZ ;  /* 0x00000080d8d87824 */ /* 0x002fc800078e00ff */
[----:B------:R-:W-:-:S05]  /*3c470*/  IMAD.SHL.U32 R216, R216, 0x2, RZ ;  /* 0x00000002d8d87824 */ /* 0x000fca00078e00ff */
[-C--:B------:R-:W-:Y:S02]  /*3c480*/  IADD3 R240, P6, R240, R216.reuse, RZ ;  /* 0x000000d8f0f07210 */ /* 0x080fe40007fde0ff */
[-C--:B------:R-:W-:Y:S02]  /*3c490*/  IADD3 R3, P1, R3, R216.reuse, RZ ;  /* 0x000000d803037210 */ /* 0x080fe40007f3e0ff */
[-C--:B------:R-:W-:Y:S01]  /*3c4a0*/  IADD3 R5, P2, R5, R216.reuse, RZ ;  /* 0x000000d805057210 */ /* 0x080fe20007f5e0ff */
[----:B------:R1:W-:Y:S01]  /*3c4b0*/  STL [R1+0xd30], R240 ;  /* 0x000d30f001007387 */ /* 0x0003e20000100800 */
[----:B------:R-:W-:-:S03]  /*3c4c0*/  IADD3 R13, P3, R13, R216, RZ ;  /* 0x000000d80d0d7210 */ /* 0x000fc60007f7e0ff */
[----:B-1----:R-:W4:Y:S04]  /*3c4d0*/  LDL.LU R240, [R1+0xcf0] ;  /* 0x000cf00001f07983 */ /* 0x002f280000300800 */
[----:B------:R-:W-:Y:S04]  /*3c4e0*/  STL [R1+0xd54], R11 ;  /* 0x000d540b01007387 */ /* 0x000fe80000100800 */
[----:B------:R1:W-:Y:S01]  /*3c4f0*/  STL [R1+0xd28], R3 ;  /* 0x000d280301007387 */ /* 0x0003e20000100800 */
[----:B---3--:R-:W-:-:S03]  /*3c500*/  IADD3 R7, P4, R7, R216, RZ ;  /* 0x000000d807077210 */ /* 0x008fc60007f9e0ff */
[----:B-1----:R-:W3:Y:S04]  /*3c510*/  LDL.LU R3, [R1+0xce0] ;  /* 0x000ce00001037983 */ /* 0x002ee80000300800 */
[----:B------:R1:W-:Y:S01]  /*3c520*/  STL [R1+0xd4c], R4 ;  /* 0x000d4c0401007387 */ /* 0x0003e20000100800 */
[----:B--2---:R-:W-:-:S03]  /*3c530*/  IADD3 R9, P5, R9, R216, RZ ;  /* 0x000000d809097210 */ /* 0x004fc60007fbe0ff */
[----:B-1----:R-:W2:Y:S04]  /*3c540*/  LDL.LU R4, [R1+0xcd8] ;  /* 0x000cd80001047983 */ /* 0x002ea80000300800 */
[----:B------:R1:W-:Y:S01]  /*3c550*/  STL [R1+0xd20], R5 ;  /* 0x000d200501007387 */ /* 0x0003e20000100800 */
[----:B------:R-:W-:-:S03]  /*3c560*/  IMAD.X R19, R19, 0x1, R2, P6 ;  /* 0x0000000113137824 */ /* 0x000fc600030e0602 */
[----:B-1----:R-:W2:Y:S04]  /*3c570*/  LDL.LU R5, [R1+0xcd0] ;  /* 0x000cd00001057983 */ /* 0x002ea80000300800 */
[----:B------:R1:W-:Y:S01]  /*3c580*/  STL [R1+0xd44], R10 ;  /* 0x000d440a01007387 */ /* 0x0003e20000100800 */
[----:B------:R-:W-:Y:S01]  /*3c590*/  IADD3 R230, P6, R230, R216, RZ ;  /* 0x000000d8e6e67210 */ /* 0x000fe20007fde0ff */
[----:B------:R-:W-:Y:S02]  /*3c5a0*/  IMAD.MOV.U32 R216, RZ, RZ, R21 ;  /* 0x000000ffffd87224 */ /* 0x000fe400078e0015 */
[----:B-1----:R-:W2:Y:S04]  /*3c5b0*/  LDL.LU R10, [R1+0xcc8] ;  /* 0x000cc800010a7983 */ /* 0x002ea80000300800 */
[----:B------:R1:W-:Y:S04]  /*3c5c0*/  STL [R1+0xd18], R13 ;  /* 0x000d180d01007387 */ /* 0x0003e80000100800 */
[----:B-1----:R-:W2:Y:S04]  /*3c5d0*/  LDL.LU R13, [R1+0xcc0] ;  /* 0x000cc000010d7983 */ /* 0x002ea80000300800 */
[----:B------:R1:W-:Y:S01]  /*3c5e0*/  STL [R1+0xd3c], R6 ;  /* 0x000d3c0601007387 */ /* 0x0003e20000100800 */
[----:B------:R-:W-:-:S03]  /*3c5f0*/  IMAD.X R216, R216, 0x1, R2, P1 ;  /* 0x00000001d8d87824 */ /* 0x000fc600008e0602 */
[----:B-1----:R-:W2:Y:S04]  /*3c600*/  LDL.LU R6, [R1+0xcb8] ;  /* 0x000cb80001067983 */ /* 0x002ea80000300800 */
[----:B------:R1:W-:Y:S04]  /*3c610*/  STL [R1+0xd10], R7 ;  /* 0x000d100701007387 */ /* 0x0003e80000100800 */
[----:B-1----:R-:W2:Y:S04]  /*3c620*/  LDL.LU R7, [R1+0xcb0] ;  /* 0x000cb00001077983 */ /* 0x002ea80000300800 */
[----:B------:R1:W-:Y:S04]  /*3c630*/  STL [R1+0xd34], R8 ;  /* 0x000d340801007387 */ /* 0x0003e80000100800 */
[----:B-1----:R-:W2:Y:S04]  /*3c640*/  LDL.LU R8, [R1+0xca8] ;  /* 0x000ca80001087983 */ /* 0x002ea80000300800 */
[----:B------:R1:W-:Y:S04]  /*3c650*/  STL [R1+0xd08], R9 ;  /* 0x000d080901007387 */ /* 0x0003e80000100800 */
[----:B-1----:R-:W2:Y:S04]  /*3c660*/  LDL.LU R9, [R1+0xca0] ;  /* 0x000ca00001097983 */ /* 0x002ea80000300800 */
[----:B------:R-:W2:Y:S04]  /*3c670*/  LDL.LU R11, [R1+0xc98] ;  /* 0x000c9800010b7983 */ /* 0x000ea80000300800 */
[----:B------:R1:W-:Y:S04]  /*3c680*/  STL [R1+0xd2c], R19 ;  /* 0x000d2c1301007387 */ /* 0x0003e80000100800 */
[----:B-1----:R-:W2:Y:S04]  /*3c690*/  LDL.LU R19, [R1+0xcbc] ;  /* 0x000cbc0001137983 */ /* 0x002ea80000300800 */
[----:B------:R1:W-:Y:S04]  /*3c6a0*/  STL [R1+0xd00], R230 ;  /* 0x000d00e601007387 */ /* 0x0003e80000100800 */
[----:B-1----:R0:W5:Y:S04]  /*3c6b0*/  LDL.LU R230, [R1+0x20c4] ;  /* 0x0020c40001e67983 */ /* 0x0021680000300800 */
[----:B------:R-:W2:Y:S04]  /*3c6c0*/  LDL.LU R21, [R1+0xcb4] ;  /* 0x000cb40001157983 */ /* 0x000ea80000300800 */
[----:B------:R1:W-:Y:S02]  /*3c6d0*/  STL [R1+0xd24], R216 ;  /* 0x000d24d801007387 */ /* 0x0003e40000100800 */
[----:B-1----:R-:W1:Y:S02]  /*3c6e0*/  LDC R216, c[0x0][0x23c] ;  /* 0x00008f00ffd87b82 */ /* 0x002e640000000800 */
[----:B-1----:R-:W-:-:S04]  /*3c6f0*/  IMAD.SHL.U32 R216, R216, 0x80, RZ ;  /* 0x00000080d8d87824 */ /* 0x002fc800078e00ff */
[----:B------:R-:W-:-:S05]  /*3c700*/  IMAD.SHL.U32 R216, R216, 0x2, RZ ;  /* 0x00000002d8d87824 */ /* 0x000fca00078e00ff */
[----:B------:R-:W-:-:S05]  /*3c710*/  IADD3 R238, P1, R238, R216, RZ ;  /* 0x000000d8eeee7210 */ /* 0x000fca0007f3e0ff */
[----:B------:R1:W-:Y:S04]  /*3c720*/  STL [R1+0xcf8], R238 ;  /* 0x000cf8ee01007387 */ /* 0x0003e80000100800 */
[----:B-1----:R0:W5:Y:S04]  /*3c730*/  LDL.LU R238, [R1+0x20c0] ;  /* 0x0020c00001ee7983 */ /* 0x0021680000300800 */
[----:B------:R-:W4:Y:S02]  /*3c740*/  LDL.LU R216, [R1+0xd1c] ;  /* 0x000d1c0001d87983 */ /* 0x000f240000300800 */
[----:B----4-:R-:W-:-:S05]  /*3c750*/  IMAD.X R216, R216, 0x1, R2, P2 ;  /* 0x00000001d8d87824 */ /* 0x010fca00010e0602 */
[----:B------:R1:W-:Y:S02]  /*3c760*/  STL [R1+0xd1c], R216 ;  /* 0x000d1cd801007387 */ /* 0x0003e40000100800 */
[----:B-1----:R-:W1:Y:S02]  /*3c770*/  LDC R216, c[0x0][0x23c] ;  /* 0x00008f00ffd87b82 */ /* 0x002e640000000800 */
[----:B-1----:R-:W-:-:S04]  /*3c780*/  IMAD.SHL.U32 R216, R216, 0x80, RZ ;  /* 0x00000080d8d87824 */ /* 0x002fc800078e00ff */
[----:B------:R-:W-:-:S05]  /*3c790*/  IMAD.SHL.U32 R216, R216, 0x2, RZ ;  /* 0x00000002d8d87824 */ /* 0x000fca00078e00ff */
[----:B------:R-:W-:Y:S01]  /*3c7a0*/  IADD3 R240, P2, R240, R216, RZ ;  /* 0x000000d8f0f07210 */ /* 0x000fe20007f5e0ff */
[----:B------:R-:W-:-:S04]  /*3c7b0*/  IMAD.MOV.U32 R216, RZ, RZ, R15 ;  /* 0x000000ffffd87224 */ /* 0x000fc800078e000f */
[----:B------:R-:W-:Y:S01]  /*3c7c0*/  IMAD.X R216, R216, 0x1, R2, P3 ;  /* 0x00000001d8d87824 */ /* 0x000fe200018e0602 */
        /* <DEDUP_REMOVED lines=25> */
[----:B--2---:R-:W-:-:S05]  /*3c960*/  IADD3 R4, P5, R4, R216, RZ ;  /* 0x000000d804047210 */ /* 0x004fca0007fbe0ff */
        /* <DEDUP_REMOVED lines=29> */
[----:B------:R-:W4:Y:S02]  /*3cb40*/  LDL.LU R216, [R1+0xce4] ;  /* 0x000ce40001d87983 */ /* 0x000f240000300800 */
[----:B----4-:R-:W-:-:S05]  /*3cb50*/  IMAD.X R216, R216, 0x1, R2, P3 ;  /* 0x00000001d8d87824 */ /* 0x010fca00018e0602 */
        /* <DEDUP_REMOVED lines=25> */
[----:B------:R-:W4:Y:S01]  /*3ccf0*/  LDL.LU R216, [R1+0xccc] ;  /* 0x000ccc0001d87983 */ /* 0x000f220000300800 */
[----:B------:R-:W-:Y:S02]  /*3cd00*/  WARPGROUP.DEPBAR.LE gsb0, 0x0 ;  /* 0x00008000000079c5 */ /* 0x000fe40000010000 */
[----:B------:R-:W-:Y:S01]  /*3cd10*/  WARPGROUP.ARRIVE ;  /* 0x00000000000079c5 */ /* 0x000fe20000000000 */
[----:B------:R-:W-:Y:S01]  /*3cd20*/  UMOV UR38, UR10 ;  /* 0x0000000a00267c82 */ /* 0x000fe20008000000 */
[----:B------:R-:W-:-:S04]  /*3cd30*/  UMOV UR39, UR11 ;  /* 0x0000000b00277c82 */ /* 0x000fc80008000000 */
[----:B------:R-:W-:Y:S01]  /*3cd40*/  HGMMA.64x128x16.F32.BF16 R24, gdesc[UR36].tnspA, R24, gsb0 ;  /* 0x21e00000241879f0 */ /* 0x000fe20008001818 */
[----:B------:R-:W-:Y:S01]  /*3cd50*/  UMOV UR42, UR14 ;  /* 0x0000000e002a7c82 */ /* 0x000fe20008000000 */
[----:B------:R-:W-:Y:S01]  /*3cd60*/  UMOV UR43, UR15 ;  /* 0x0000000f002b7c82 */ /* 0x000fe20008000000 */
[----:B------:R-:W-:Y:S01]  /*3cd70*/  UMOV UR46, UR18 ;  /* 0x00000012002e7c82 */ /* 0x000fe20008000000 */
[----:B------:R-:W-:Y:S01]  /*3cd80*/  UMOV UR47, UR19 ;  /* 0x00000013002f7c82 */ /* 0x000fe20008000000 */
[----:B------:R-:W-:Y:S02]  /*3cd90*/  WARPGROUP.DEPBAR.LE gsb0, 0x0 ;  /* 0x00008000000079c5 */ /* 0x000fe40000010000 */
[----:B------:R-:W-:-:S06]  /*3cda0*/  WARPGROUP.ARRIVE ;  /* 0x00000000000079c5 */ /* 0x000fcc0000000000 */
[----:B------:R-:W-:Y:S01]  /*3cdb0*/  HGMMA.64x128x16.F32.BF16 R24, gdesc[UR40].tnspA, R24, gsb0 ;  /* 0x21e00000281879f0 */ /* 0x000fe20008001818 */
        /* <DEDUP_REMOVED lines=10> */
[----:B------:R-:W-:-:S06]  /*3ce60*/  WARPGROUP.ARRIVE ;  /* 0x00000000000079c5 */ /* 0x000fcc0000000000 */
[----:B------:R-:W-:Y:S01]  /*3ce70*/  HGMMA.64x128x16.F32.BF16 R24, gdesc[UR44].tnspA, R24, gsb0 ;  /* 0x21e000002c1879f0 */ /* 0x000fe20008001818 */
[--C-:B------:R-:W-:Y:S01]  /*3ce80*/  IMAD.X R19, R19, 0x1, R2.reuse, P2 ;  /* 0x0000000113137824 */ /* 0x100fe200010e0602 */
[----:B------:R-:W-:Y:S01]  /*3ce90*/  UMOV UR50, UR22 ;  /* 0x0000001600327c82 */ /* 0x000fe20008000000 */
[----:B------:R-:W-:Y:S01]  /*3cea0*/  UMOV UR51, UR23 ;  /* 0x0000001700337c82 */ /* 0x000fe20008000000 */
[----:B------:R-:W-:Y:S01]  /*3ceb0*/  IMAD.X R21, R21, 0x1, R2, P3 ;  /* 0x0000000115157824 */ /* 0x000fe200018e0602 */
        /* <DEDUP_REMOVED lines=10> */
[-C--:B------:R-:W-:Y:S02]  /*3cf60*/  IADD3 R11, P1, R11, R216.reuse, RZ ;  /* 0x000000d80b0b7210 */ /* 0x080fe40007f3e0ff */
[-C--:B---3--:R-:W-:Y:S02]  /*3cf70*/  IADD3 R13, P2, R13, R216.reuse, RZ ;  /* 0x000000d80d0d7210 */ /* 0x088fe40007f5e0ff */
[----:B--2---:R-:W-:Y:S01]  /*3cf80*/  IADD3 R10, P3, R10, R216, RZ ;  /* 0x000000d80a0a7210 */ /* 0x004fe20007f7e0ff */
[----:B------:R1:W-:Y:S04]  /*3cf90*/  STL [R1+0xc98], R11 ;  /* 0x000c980b01007387 */ /* 0x0003e80000100800 */
[----:B------:R2:W-:Y:S01]  /*3cfa0*/  STL [R1+0xc90], R13 ;  /* 0x000c900d01007387 */ /* 0x0005e20000100800 */
[----:B------:R-:W-:-:S02]  /*3cfb0*/  WARPGROUP.DEPBAR.LE gsb0, 0x0 ;  /* 0x00008000000079c5 */ /* 0x000fc40000010000 */
[----:B------:R-:W-:Y:S01]  /*3cfc0*/  UMOV UR58, UR30 ;  /* 0x0000001e003a7c82 */ /* 0x000fe20008000000 */
[----:B------:R-:W-:Y:S01]  /*3cfd0*/  UMOV UR59, UR31 ;  /* 0x0000001f003b7c82 */ /* 0x000fe20008000000 */
[--C-:B------:R-:W-:Y:S02]  /*3cfe0*/  IMAD.X R15, R15, 0x1, R2.reuse, P5 ;  /* 0x000000010f0f7824 */ /* 0x100fe400028e0602 */
[----:B------:R-:W-:Y:S01]  /*3cff0*/  IMAD.X R17, R17, 0x1, R2, P1 ;  /* 0x0000000111117824 */ /* 0x000fe200008e0602 */
[----:B-1----:R-:W1:Y:S01]  /*3d000*/  LDC R11, c[0x0][0x238] ;  /* 0x00008e00ff0b7b82 */ /* 0x002e620000000800 */
[----:B--2---:R-:W2:Y:S04]  /*3d010*/  LDL.LU R13, [R1+0x2090] ;  /* 0x00209000010d7983 */ /* 0x004ea80000300800 */
[----:B------:R-:W-:Y:S04]  /*3d020*/  STL [R1+0xcbc], R19 ;  /* 0x000cbc1301007387 */ /* 0x000fe80000100800 */
[----:B------:R3:W-:Y:S04]  /*3d030*/  STL [R1+0xc88], R10 ;  /* 0x000c880a01007387 */ /* 0x0007e80000100800 */
[----:B---3--:R0:W5:Y:S04]  /*3d040*/  LDL.LU R10, [R1+0x208c] ;  /* 0x00208c00010a7983 */ /* 0x0081680000300800 */
[----:B------:R3:W-:Y:S02]  /*3d050*/  STL [R1+0xcb4], R21 ;  /* 0x000cb41501007387 */ /* 0x0007e40000100800 */
[----:B---3--:R-:W-:-:S02]  /*3d060*/  IMAD.MOV.U32 R21, RZ, RZ, R20 ;  /* 0x000000ffff157224 */ /* 0x008fc400078e0014 */
[----:B------:R-:W-:Y:S02]  /*3d070*/  IMAD.MOV.U32 R20, RZ, RZ, R12 ;  /* 0x000000ffff147224 */ /* 0x000fe400078e000c */
[----:B------:R-:W3:Y:S01]  /*3d080*/  LDL.LU R12, [R1+0xcac] ;  /* 0x000cac00010c7983 */ /* 0x000ee20000300800 */
[----:B------:R-:W-:-:S06]  /*3d090*/  WARPGROUP.ARRIVE ;  /* 0x00000000000079c5 */ /* 0x000fcc0000000000 */
[----:B------:R-:W-:Y:S01]  /*3d0a0*/  HGMMA.64x128x16.F32.BF16 R24, gdesc[UR52].tnspA, R24, gsb0 ;  /* 0x21e00000341879f0 */ /* 0x000fe20008001818 */
[----:B-1----:R-:W-:Y:S02]  /*3d0b0*/  IMAD.SHL.U32 R11, R11, 0x80, RZ ;  /* 0x000000800b0b7824 */ /* 0x002fe400078e00ff */
[----:B------:R-:W-:Y:S02]  /*3d0c0*/  IMAD.MOV.U32 R19, RZ, RZ, R18 ;  /* 0x000000ffff137224 */ /* 0x000fe400078e0012 */
[----:B------:R-:W-:Y:S02]  /*3d0d0*/  IMAD.MOV.U32 R18, RZ, RZ, R22 ;  /* 0x000000ffff127224 */ /* 0x000fe400078e0016 */
[----:B------:R-:W-:Y:S01]  /*3d0e0*/  IMAD.SHL.U32 R11, R11, 0x2, RZ ;  /* 0x000000020b0b7824 */ /* 0x000fe200078e00ff */
[----:B------:R-:W-:Y:S02]  /*3d0f0*/  WARPGROUP.DEPBAR.LE gsb0, 0x0 ;  /* 0x00008000000079c5 */ /* 0x000fe40000010000 */
[----:B------:R-:W-:-:S06]  /*3d100*/  WARPGROUP.ARRIVE ;  /* 0x00000000000079c5 */ /* 0x000fcc0000000000 */
[----:B------:R-:W-:Y:S01]  /*3d110*/  HGMMA.64x128x16.F32.BF16 R24, gdesc[UR56].tnspA, R24, gsb0 ;  /* 0x21e00000381879f0 */ /* 0x000fe20008001818 */
[----:B--2---:R-:W-:-:S05]  /*3d120*/  IMAD.X R13, R13, 0x1, R2, P6 ;  /* 0x000000010d0d7824 */ /* 0x004fca00030e0602 */
[----:B------:R1:W-:Y:S01]  /*3d130*/  STL [R1+0xc9c], R13 ;  /* 0x000c9c0d01007387 */ /* 0x0003e20000100800 */
[----:B---3--:R-:W-:-:S05]  /*3d140*/  IMAD.X R12, R12, 0x1, R2, P4 ;  /* 0x000000010c0c7824 */ /* 0x008fca00020e0602 */
[----:B------:R-:W-:Y:S04]  /*3d150*/  STL [R1+0xcac], R12 ;  /* 0x000cac0c01007387 */ /* 0x000fe80000100800 */
[----:B-1----:R0:W5:Y:S04]  /*3d160*/  LDL.LU R13, [R1+0x2088] ;  /* 0x00208800010d7983 */ /* 0x0021680000300800 */
[----:B------:R-:W-:Y:S04]  /*3d170*/  STL [R1+0xca4], R15 ;  /* 0x000ca40f01007387 */ /* 0x000fe80000100800 */
[----:B------:R1:W-:Y:S01]  /*3d180*/  STL [R1+0xc94], R17 ;  /* 0x000c941101007387 */ /* 0x0003e20000100800 */
[----:B------:R-:W-:-:S03]  /*3d190*/  WARPGROUP.DEPBAR.LE gsb0, 0x0 ;  /* 0x00008000000079c5 */ /* 0x000fc60000010000 */
[----:B-1----:R-:W2:Y:S04]  /*3d1a0*/  LDL.LU R17, [R1+0xc84] ;  /* 0x000c840001117983 */ /* 0x002ea80000300800 */
[----:B------:R-:W3:Y:S01]  /*3d1b0*/  LDL.LU R15, [R1+0xc8c] ;  /* 0x000c8c00010f7983 */ /* 0x000ee20000300800 */
[--C-:B--2---:R-:W-:Y:S02]  /*3d1c0*/  IMAD.X R17, R17, 0x1, R2.reuse, P3 ;  /* 0x0000000111117824 */ /* 0x104fe400018e0602 */
[----:B---3--:R-:W-:-:S03]  /*3d1d0*/  IMAD.X R15, R15, 0x1, R2, P2 ;  /* 0x000000010f0f7824 */ /* 0x008fc600010e0602 */
[----:B------:R1:W-:Y:S04]  /*3d1e0*/  STL [R1+0xc84], R17 ;  /* 0x000c841101007387 */ /* 0x0003e80000100800 */
[----:B------:R2:W-:Y:S01]  /*3d1f0*/  STL [R1+0xc8c], R15 ;  /* 0x000c8c0f01007387 */ /* 0x0005e20000100800 */
[----:B-1----:R-:W-:Y:S02]  /*3d200*/  IMAD.MOV.U32 R17, RZ, RZ, R16 ;  /* 0x000000ffff117224 */ /* 0x002fe400078e0010 */
[----:B------:R-:W-:Y:S02]  /*3d210*/  IMAD.MOV.U32 R16, RZ, RZ, R23 ;  /* 0x000000ffff107224 */ /* 0x000fe400078e0017 */
[----:B--2---:R-:W-:Y:S02]  /*3d220*/  IMAD.MOV.U32 R15, RZ, RZ, R14 ;  /* 0x000000ffff0f7224 */ /* 0x004fe400078e000e */
[----:B------:R-:W-:Y:S01]  /*3d230*/  IMAD.MOV.U32 R14, RZ, RZ, R217 ;  /* 0x000000ffff0e7224 */ /* 0x000fe200078e00d9 */
[----:B0-----:R-:W-:Y:S06]  /*3d240*/  @P0 BRA `(.L_x_1) ;  /* 0xfffffd5c00340947 */ /* 0x001fec000383ffff */
[----:B-----5:R-:W2:Y:S04]  /*3d250*/  LDL.LU R9, [R1+0x4e8] ;  /* 0x0004e80001097983 */ /* 0x020ea80000300800 */
        /* <DEDUP_REMOVED lines=21> */
[----:B------:R-:W3:Y:S01]  /*3d3b0*/  LDL.LU R2, [R1+0x4fc] ;  /* 0x0004fc0001027983 */ /* 0x000ee20000300800 */
[----:B------:R-:W-:-:S03]  /*3d3c0*/  F2FP.BF16.F32.PACK_AB R20, R85, R213 ;  /* 0x000000d55514723e */ /* 0x000fc600000010ff */
        /* <DEDUP_REMOVED lines=9> */
[----:B------:R0:W-:Y:S04]  /*3d460*/  STL [R1+0x20bc], R24 ;  /* 0x0020bc1801007387 */ /* 0x0001e80000100800 */
[----:B------:R-:W-:Y:S04]  /*3d470*/  STL [R1+0x20b8], R227 ;  /* 0x0020b8e301007387 */ /* 0x000fe80000100800 */
[----:B------:R-:W-:Y:S01]  /*3d480*/  STL [R1+0x20b4], R90 ;  /* 0x0020b45a01007387 */ /* 0x000fe20000100800 */
[----:B0-----:R-:W-:-:S03]  /*3d490*/  F2FP.BF16.F32.PACK_AB R24, R87, R215 ;  /* 0x000000d75718723e */ /* 0x001fc600000010ff */
        /* <DEDUP_REMOVED lines=13> */
[----:B----4-:R-:W-:-:S02]  /*3d570*/  F2FP.BF16.F32.PACK_AB R0, R216, R0 ;  /* 0x00000000d800723e */ /* 0x010fc400000010ff */
[----:B--2---:R-:W-:Y:S02]  /*3d580*/  F2FP.BF16.F32.PACK_AB R13, R151, R21 ;  /* 0x00000015970d723e */ /* 0x004fe400000010ff */
[----:B---3--:R-:W-:-:S03]  /*3d590*/  F2FP.BF16.F32.PACK_AB R18, R149, R18 ;  /* 0x000000129512723e */ /* 0x008fc600000010ff */
[----:B------:R0:W-:Y:S04]  /*3d5a0*/  STL [R1+0x564], R13 ;  /* 0x0005640d01007387 */ /* 0x0001e80000100800 */
[----:B------:R1:W-:Y:S01]  /*3d5b0*/  STL [R1+0x560], R18 ;  /* 0x0005601201007387 */ /* 0x0003e20000100800 */
[----:B------:R-:W-:-:S05]  /*3d5c0*/  F2FP.BF16.F32.PACK_AB R16, R19, R16 ;  /* 0x000000101310723e */ /* 0x000fca00000010ff */
[----:B------:R2:W-:Y:S01]  /*3d5d0*/  STL [R1+0x55c], R16 ;  /* 0x00055c1001007387 */ /* 0x0005e20000100800 */
[----:B0-----:R-:W-:-:S05]  /*3d5e0*/  F2FP.BF16.F32.PACK_AB R13, R17, R14 ;  /* 0x0000000e110d723e */ /* 0x001fca00000010ff */
[----:B------:R-:W-:Y:S01]  /*3d5f0*/  STL [R1+0x558], R13 ;  /* 0x0005580d01007387 */ /* 0x000fe20000100800 */
[----:B------:R-:W-:-:S05]  /*3d600*/  F2FP.BF16.F32.PACK_AB R2, R15, R2 ;  /* 0x000000020f02723e */ /* 0x000fca00000010ff */
[----:B------:R0:W-:Y:S04]  /*3d610*/  STL [R1+0x554], R2 ;  /* 0x0005540201007387 */ /* 0x0001e80000100800 */
[----:B------:R3:W-:Y:S04]  /*3d620*/  STL [R1+0x550], R0 ;  /* 0x0005500001007387 */ /* 0x0007e80000100800 */
        /* <DEDUP_REMOVED lines=13> */
[----:B-1----:R-:W4:Y:S04]  /*3d700*/  LDL.LU R18, [R1+0x3ec] ;  /* 0x0003ec0001127983 */ /* 0x002f280000300800 */
[----:B------:R-:W4:Y:S04]  /*3d710*/  LDL.LU R19, [R1+0x1e4] ;  /* 0x0001e40001137983 */ /* 0x000f280000300800 */
[----:B--2---:R-:W2:Y:S04]  /*3d720*/  LDL.LU R16, [R1+0x3e4] ;  /* 0x0003e40001107983 */ /* 0x004ea80000300800 */
[----:B------:R-:W2:Y:S04]  /*3d730*/  LDL.LU R17, [R1+0x2ec] ;  /* 0x0002ec0001117983 */ /* 0x000ea80000300800 */
[----:B------:R-:W2:Y:S04]  /*3d740*/  LDL.LU R14, [R1+0x4ec] ;  /* 0x0004ec00010e7983 */ /* 0x000ea80000300800 */
[----:B------:R-:W2:Y:S04]  /*3d750*/  LDL.LU R15, [R1+0x2e4] ;  /* 0x0002e400010f7983 */ /* 0x000ea80000300800 */
[----:B0-----:R-:W2:Y:S04]  /*3d760*/  LDL.LU R2, [R1+0x4e4] ;  /* 0x0004e40001027983 */ /* 0x001ea80000300800 */
[----:B------:R-:W2:Y:S04]  /*3d770*/  LDL.LU R216, [R1+0xe8] ;  /* 0x0000e80001d87983 */ /* 0x000ea80000300800 */
[----:B---3--:R-:W3:Y:S01]  /*3d780*/  LDL.LU R0, [R1+0xe0] ;  /* 0x0000e00001007983 */ /* 0x008ee20000300800 */
[----:B------:R-:W-:Y:S01]  /*3d790*/  F2FP.BF16.F32.PACK_AB R86, R86, R214 ;  /* 0x000000d65656723e */ /* 0x000fe200000010ff */
[----:B------:R-:W-:Y:S01]  /*3d7a0*/  IMAD.MOV.U32 R90, RZ, RZ, R11 ;  /* 0x000000ffff5a7224 */ /* 0x000fe200078e000b */
[----:B------:R-:W-:Y:S01]  /*3d7b0*/  F2FP.BF16.F32.PACK_AB R85, R84, R212 ;  /* 0x000000d45455723e */ /* 0x000fe200000010ff */
[----:B------:R-:W-:-:S02]  /*3d7c0*/  IMAD.MOV.U32 R226, RZ, RZ, R9 ;  /* 0x000000ffffe27224 */ /* 0x000fc400078e0009 */
[----:B------:R-:W-:Y:S01]  /*3d7d0*/  STL [R1+0x54c], R86 ;  /* 0x00054c5601007387 */ /* 0x000fe20000100800 */
[----:B------:R-:W-:Y:S02]  /*3d7e0*/  IMAD.MOV.U32 R88, RZ, RZ, R8 ;  /* 0x000000ffff587224 */ /* 0x000fe400078e0008 */
[----:B------:R-:W-:Y:S01]  /*3d7f0*/  IMAD.MOV.U32 R223, RZ, RZ, R7 ;  /* 0x000000ffffdf7224 */ /* 0x000fe200078e0007 */
[----:B------:R-:W-:Y:S01]  /*3d800*/  STL [R1+0x548], R85 ;  /* 0x0005485501007387 */ /* 0x000fe20000100800 */
[----:B------:R-:W-:Y:S02]  /*3d810*/  IMAD.MOV.U32 R222, RZ, RZ, R6 ;  /* 0x000000ffffde7224 */ /* 0x000fe400078e0006 */
[----:B------:R-:W-:Y:S02]  /*3d820*/  IMAD.MOV.U32 R225, RZ, RZ, R5 ;  /* 0x000000ffffe17224 */ /* 0x000fe400078e0005 */
[----:B------:R-:W-:Y:S01]  /*3d830*/  IMAD.MOV.U32 R224, RZ, RZ, R4 ;  /* 0x000000ffffe07224 */ /* 0x000fe200078e0004 */
[----:B----4-:R-:W-:Y:S01]  /*3d840*/  F2FP.BF16.F32.PACK_AB R13, R150, R227 ;  /* 0x000000e3960d723e */ /* 0x010fe200000010ff */
[----:B------:R-:W-:Y:S01]  /*3d850*/  IMAD.MOV.U32 R227, RZ, RZ, R10 ;  /* 0x000000ffffe37224 */ /* 0x000fe200078e000a */
[----:B------:R-:W-:-:S03]  /*3d860*/  F2FP.BF16.F32.PACK_AB R84, R148, R24 ;  /* 0x000000189454723e */ /* 0x000fc600000010ff */
[----:B------:R0:W-:Y:S04]  /*3d870*/  STL [R1+0x544], R13 ;  /* 0x0005440d01007387 */ /* 0x0001e80000100800 */
[----:B------:R-:W-:Y:S01]  /*3d880*/  STL [R1+0x540], R84 ;  /* 0x0005405401007387 */ /* 0x000fe20000100800 */
[----:B------:R-:W-:-:S05]  /*3d890*/  F2FP.BF16.F32.PACK_AB R24, R152, R26 ;  /* 0x0000001a9818723e */ /* 0x000fca00000010ff */
[----:B------:R-:W-:Y:S01]  /*3d8a0*/  STL [R1+0x53c], R24 ;  /* 0x00053c1801007387 */ /* 0x000fe20000100800 */
[----:B0-----:R-:W-:-:S05]  /*3d8b0*/  F2FP.BF16.F32.PACK_AB R13, R154, R229 ;  /* 0x000000e59a0d723e */ /* 0x001fca00000010ff */
[----:B------:R0:W-:Y:S01]  /*3d8c0*/  STL [R1+0x538], R13 ;  /* 0x0005380d01007387 */ /* 0x0001e20000100800 */
[----:B------:R-:W-:-:S05]  /*3d8d0*/  F2FP.BF16.F32.PACK_AB R26, R228, R231 ;  /* 0x000000e7e41a723e */ /* 0x000fca00000010ff */
[----:B------:R1:W-:Y:S01]  /*3d8e0*/  STL [R1+0x534], R26 ;  /* 0x0005341a01007387 */ /* 0x0003e20000100800 */
[----:B0-----:R-:W-:Y:S02]  /*3d8f0*/  F2FP.BF16.F32.PACK_AB R13, R83, R211 ;  /* 0x000000d3530d723e */ /* 0x001fe400000010ff */
[----:B------:R-:W-:-:S05]  /*3d900*/  F2FP.BF16.F32.PACK_AB R24, R230, R233 ;  /* 0x000000e9e618723e */ /* 0x000fca00000010ff */
[----:B------:R0:W-:Y:S01]  /*3d910*/  STL [R1+0x530], R24 ;  /* 0x0005301801007387 */ /* 0x0001e20000100800 */
[----:B-1----:R-:W-:-:S03]  /*3d920*/  F2FP.BF16.F32.PACK_AB R26, R81, R209 ;  /* 0x000000d1511a723e */ /* 0x002fc600000010ff */
[----:B------:R1:W-:Y:S04]  /*3d930*/  STL [R1+0x52c], R13 ;  /* 0x00052c0d01007387 */ /* 0x0003e80000100800 */
[----:B------:R-:W-:Y:S01]  /*3d940*/  STL [R1+0x528], R26 ;  /* 0x0005281a01007387 */ /* 0x000fe20000100800 */
[----:B0-----:R-:W-:Y:S02]  /*3d950*/  F2FP.BF16.F32.PACK_AB R24, R147, R232 ;  /* 0x000000e89318723e */ /* 0x001fe400000010ff */
[----:B------:R-:W-:Y:S02]  /*3d960*/  F2FP.BF16.F32.PACK_AB R18, R21, R18 ;  /* 0x000000121512723e */ /* 0x000fe400000010ff */
[----:B-1----:R-:W-:Y:S01]  /*3d970*/  F2FP.BF16.F32.PACK_AB R13, R145, R20 ;  /* 0x00000014910d723e */ /* 0x002fe200000010ff */
[----:B------:R0:W-:Y:S01]  /*3d980*/  STL [R1+0x524], R24 ;  /* 0x0005241801007387 */ /* 0x0001e20000100800 */
[----:B--2---:R-:W-:-:S03]  /*3d990*/  F2FP.BF16.F32.PACK_AB R16, R19, R16 ;  /* 0x000000101310723e */ /* 0x004fc600000010ff */
[----:B------:R1:W-:Y:S04]  /*3d9a0*/  STL [R1+0x520], R13 ;  /* 0x0005200d01007387 */ /* 0x0003e80000100800 */
[----:B------:R-:W-:Y:S01]  /*3d9b0*/  STL [R1+0x51c], R18 ;  /* 0x00051c1201007387 */ /* 0x000fe20000100800 */
[----:B0-----:R-:W-:-:S03]  /*3d9c0*/  IMAD.MOV.U32 R24, RZ, RZ, R3 ;  /* 0x000000ffff187224 */ /* 0x001fc600078e0003 */
[----:B------:R-:W-:Y:S01]  /*3d9d0*/  STL [R1+0x518], R16 ;  /* 0x0005181001007387 */ /* 0x000fe20000100800 */
[----:B-1----:R-:W-:Y:S02]  /*3d9e0*/  F2FP.BF16.F32.PACK_AB R13, R17, R14 ;  /* 0x0000000e110d723e */ /* 0x002fe400000010ff */
[----:B------:R-:W-:Y:S02]  /*3d9f0*/  F2FP.BF16.F32.PACK_AB R14, R82, R210 ;  /* 0x000000d2520e723e */ /* 0x000fe400000010ff */
[----:B------:R-:W-:Y:S01]  /*3da00*/  F2FP.BF16.F32.PACK_AB R2, R15, R2 ;  /* 0x000000020f02723e */ /* 0x000fe200000010ff */
[----:B------:R0:W-:Y:S04]  /*3da10*/  STL [R1+0x514], R13 ;  /* 0x0005140d01007387 */ /* 0x0001e80000100800 */
[----:B------:R1:W-:Y:S01]  /*3da20*/  STL [R1+0x510], R2 ;  /* 0x0005100201007387 */ /* 0x0003e20000100800 */
[----:B---3--:R-:W-:-:S03]  /*3da30*/  F2FP.BF16.F32.PACK_AB R0, R144, R0 ;  /* 0x000000009000723e */ /* 0x008fc600000010ff */
[----:B------:R2:W-:Y:S01]  /*3da40*/  STL [R1+0x50c], R14 ;  /* 0x00050c0e01007387 */ /* 0x0005e20000100800 */
[----:B0-----:R-:W-:Y:S02]  /*3da50*/  F2FP.BF16.F32.PACK_AB R13, R80, R208 ;  /* 0x000000d0500d723e */ /* 0x001fe400000010ff */
[----:B-1----:R-:W-:-:S03]  /*3da60*/  F2FP.BF16.F32.PACK_AB R2, R146, R216 ;  /* 0x000000d89202723e */ /* 0x002fc600000010ff */
[----:B------:R-:W-:Y:S04]  /*3da70*/  STL [R1+0x508], R13 ;  /* 0x0005080d01007387 */ /* 0x000fe80000100800 */
[----:B------:R0:W-:Y:S04]  /*3da80*/  STL [R1+0x504], R2 ;  /* 0x0005040201007387 */ /* 0x0001e80000100800 */
[----:B------:R1:W-:Y:S04]  /*3da90*/  STL [R1+0x500], R0 ;  /* 0x0005000001007387 */ /* 0x0003e80000100800 */
        /* <DEDUP_REMOVED lines=15> */
[----:B--2---:R-:W2:Y:S04]  /*3db90*/  LDL.LU R14, [R1+0x2d8] ;  /* 0x0002d800010e7983 */ /* 0x004ea80000300800 */
[----:B------:R-:W2:Y:S04]  /*3dba0*/  LDL.LU R15, [R1+0x4d8] ;  /* 0x0004d800010f7983 */ /* 0x000ea80000300800 */
[----:B0-----:R-:W2:Y:S04]  /*3dbb0*/  LDL.LU R2, [R1+0x2d0] ;  /* 0x0002d00001027983 */ /* 0x001ea80000300800 */
[----:B------:R-:W2:Y:S04]  /*3dbc0*/  LDL.LU R216, [R1+0x4d0] ;  /* 0x0004d00001d87983 */ /* 0x000ea80000300800 */
[----:B-1----:R-:W2:Y:S04]  /*3dbd0*/  LDL.LU R0, [R1+0xcc] ;  /* 0x0000cc0001007983 */ /* 0x002ea80000300800 */
        /* <DEDUP_REMOVED lines=8> */
[----:B------:R-:W2:Y:S01]  /*3dc60*/  LDL.LU R3, [R1+0x4c4] ;  /* 0x0004c40001037983 */ /* 0x000ea20000300800 */
[----:B------:R-:W-:-:S02]  /*3dc70*/  F2FP.BF16.F32.PACK_AB R80, R223, R222 ;  /* 0x000000dedf50723e */ /* 0x000fc400000010ff */
[----:B------:R-:W-:Y:S01]  /*3dc80*/  F2FP.BF16.F32.PACK_AB R13, R225, R224 ;  /* 0x000000e0e10d723e */ /* 0x000fe200000010ff */
[----:B------:R-:W-:Y:S01]  /*3dc90*/  IMAD.MOV.U32 R224, RZ, RZ, R22 ;  /* 0x000000ffffe07224 */ /* 0x000fe200078e0016 */
[----:B------:R-:W-:Y:S01]  /*3dca0*/  F2FP.BF16.F32.PACK_AB R81, R88, R226 ;  /* 0x000000e25851723e */ /* 0x000fe200000010ff */
[----:B------:R0:W-:Y:S01]  /*3dcb0*/  STL [R1+0x4fc], R80 ;  /* 0x0004fc5001007387 */ /* 0x0001e20000100800 */
[----:B------:R-:W-:Y:S02]  /*3dcc0*/  IMAD.MOV.U32 R226, RZ, RZ, R217 ;  /* 0x000000ffffe27224 */ /* 0x000fe400078e00d9 */
[----:B------:R-:W-:Y:S01]  /*3dcd0*/  IMAD.MOV.U32 R88, RZ, RZ, R23 ;  /* 0x000000ffff587224 */ /* 0x000fe200078e0017 */
[----:B------:R1:W-:Y:S01]  /*3dce0*/  STL [R1+0x4f8], R13 ;  /* 0x0004f80d01007387 */ /* 0x0003e20000100800 */
[----:B------:R-:W-:-:S03]  /*3dcf0*/  IMAD.MOV.U32 R225, RZ, RZ, R12 ;  /* 0x000000ffffe17224 */ /* 0x000fc600078e000c */
[----:B------:R-:W-:Y:S01]  /*3dd00*/  STL [R1+0x4f4], R81 ;  /* 0x0004f45101007387 */ /* 0x000fe20000100800 */
[----:B0-----:R-:W-:Y:S02]  /*3dd10*/  F2FP.BF16.F32.PACK_AB R80, R90, R227 ;  /* 0x000000e35a50723e */ /* 0x001fe400000010ff */
[----:B-1----:R-:W-:-:S03]  /*3dd20*/  F2FP.BF16.F32.PACK_AB R13, R79, R207 ;  /* 0x000000cf4f0d723e */ /* 0x002fc600000010ff */
[----:B------:R-:W-:Y:S01]  /*3dd30*/  STL [R1+0x4f0], R80 ;  /* 0x0004f05001007387 */ /* 0x000fe20000100800 */
[----:B------:R-:W-:Y:S02]  /*3dd40*/  F2FP.BF16.F32.PACK_AB R79, R77, R205 ;  /* 0x000000cd4d4f723e */ /* 0x000fe400000010ff */
[----:B------:R-:W-:Y:S01]  /*3dd50*/  F2FP.BF16.F32.PACK_AB R77, R143, R24 ;  /* 0x000000188f4d723e */ /* 0x000fe200000010ff */
[----:B------:R3:W-:Y:S04]  /*3dd60*/  STL [R1+0x3fc], R13 ;  /* 0x0003fc0d01007387 */ /* 0x0007e80000100800 */
[----:B------:R-:W-:Y:S04]  /*3dd70*/  STL [R1+0x3f8], R79 ;  /* 0x0003f84f01007387 */ /* 0x000fe80000100800 */
[----:B------:R-:W-:Y:S01]  /*3dd80*/  STL [R1+0x3f4], R77 ;  /* 0x0003f44d01007387 */ /* 0x000fe20000100800 */
[----:B---3--:R-:W-:-:S05]  /*3dd90*/  F2FP.BF16.F32.PACK_AB R13, R141, R152 ;  /* 0x000000988d0d723e */ /* 0x008fca00000010ff */
[----:B------:R0:W-:Y:S01]  /*3dda0*/  STL [R1+0x3f0], R13 ;  /* 0x0003f00d01007387 */ /* 0x0001e20000100800 */
[----:B----4-:R-:W-:-:S05]  /*3ddb0*/  F2FP.BF16.F32.PACK_AB R24, R26, R154 ;  /* 0x0000009a1a18723e */ /* 0x010fca00000010ff */
[----:B------:R-:W-:Y:S01]  /*3ddc0*/  STL [R1+0x3ec], R24 ;  /* 0x0003ec1801007387 */ /* 0x000fe20000100800 */
[----:B------:R-:W-:-:S05]  /*3ddd0*/  F2FP.BF16.F32.PACK_AB R26, R229, R228 ;  /* 0x000000e4e51a723e */ /* 0x000fca00000010ff */
[----:B------:R1:W-:Y:S01]  /*3dde0*/  STL [R1+0x3e8], R26 ;  /* 0x0003e81a01007387 */ /* 0x0003e20000100800 */
[----:B0-----:R-:W-:-:S05]  /*3ddf0*/  F2FP.BF16.F32.PACK_AB R13, R231, R230 ;  /* 0x000000e6e70d723e */ /* 0x001fca00000010ff */
[----:B------:R0:W-:Y:S01]  /*3de00*/  STL [R1+0x3e4], R13 ;  /* 0x0003e40d01007387 */ /* 0x0001e20000100800 */
[----:B-1----:R-:W-:Y:S02]  /*3de10*/  F2FP.BF16.F32.PACK_AB R26, R78, R206 ;  /* 0x000000ce4e1a723e */ /* 0x002fe400000010ff */
[----:B------:R-:W-:-:S05]  /*3de20*/  F2FP.BF16.F32.PACK_AB R24, R233, R232 ;  /* 0x000000e8e918723e */ /* 0x000fca00000010ff */
[----:B------:R1:W-:Y:S01]  /*3de30*/  STL [R1+0x3e0], R24 ;  /* 0x0003e01801007387 */ /* 0x0003e20000100800 */
[----:B0-----:R-:W-:-:S03]  /*3de40*/  F2FP.BF16.F32.PACK_AB R13, R76, R204 ;  /* 0x000000cc4c0d723e */ /* 0x001fc600000010ff */
[----:B------:R-:W-:Y:S04]  /*3de50*/  STL [R1+0x2fc], R26 ;  /* 0x0002fc1a01007387 */ /* 0x000fe80000100800 */
[----:B------:R0:W-:Y:S01]  /*3de60*/  STL [R1+0x2f8], R13 ;  /* 0x0002f80d01007387 */ /* 0x0001e20000100800 */
[----:B-1----:R-:W-:Y:S02]  /*3de70*/  F2FP.BF16.F32.PACK_AB R24, R142, R20 ;  /* 0x000000148e18723e */ /* 0x002fe400000010ff */
[----:B------:R-:W-:-:S03]  /*3de80*/  F2FP.BF16.F32.PACK_AB R20, R140, R21 ;  /* 0x000000158c14723e */ /* 0x000fc600000010ff */
[----:B------:R-:W-:Y:S01]  /*3de90*/  STL [R1+0x2f4], R24 ;  /* 0x0002f41801007387 */ /* 0x000fe20000100800 */
[----:B0-----:R-:W-:-:S03]  /*3dea0*/  F2FP.BF16.F32.PACK_AB R13, R18, R19 ;  /* 0x00000013120d723e */ /* 0x001fc600000010ff */
[----:B------:R-:W-:Y:S01]  /*3deb0*/  STL [R1+0x2f0], R20 ;  /* 0x0002f01401007387 */ /* 0x000fe20000100800 */
[----:B------:R-:W-:-:S03]  /*3dec0*/  F2FP.BF16.F32.PACK_AB R16, R16, R17 ;  /* 0x000000111010723e */ /* 0x000fc600000010ff */
[----:B------:R0:W-:Y:S01]  /*3ded0*/  STL [R1+0x2ec], R13 ;  /* 0x0002ec0d01007387 */ /* 0x0001e20000100800 */
[----:B--2---:R-:W-:-:S03]  /*3dee0*/  F2FP.BF16.F32.PACK_AB R14, R14, R15 ;  /* 0x0000000f0e0e723e */ /* 0x004fc600000010ff */
[----:B------:R-:W-:Y:S04]  /*3def0*/  STL [R1+0x2e8], R16 ;  /* 0x0002e81001007387 */ /* 0x000fe80000100800 */
[----:B------:R1:W-:Y:S01]  /*3df00*/  STL [R1+0x2e4], R14 ;  /* 0x0002e40e01007387 */ /* 0x0003e20000100800 */
[----:B0-----:R-:W-:Y:S02]  /*3df10*/  F2FP.BF16.F32.PACK_AB R13, R2, R216 ;  /* 0x000000d8020d723e */ /* 0x001fe400000010ff */
[----:B------:R-:W-:-:S03]  /*3df20*/  F2FP.BF16.F32.PACK_AB R2, R75, R203 ;  /* 0x000000cb4b02723e */ /* 0x000fc600000010ff */
[----:B------:R0:W-:Y:S01]  /*3df30*/  STL [R1+0x2e0], R13 ;  /* 0x0002e00d01007387 */ /* 0x0001e20000100800 */
[----:B-1----:R-:W-:-:S03]  /*3df40*/  F2FP.BF16.F32.PACK_AB R14, R73, R201 ;  /* 0x000000c9490e723e */ /* 0x002fc600000010ff */
[----:B------:R1:W-:Y:S04]  /*3df50*/  STL [R1+0x2dc], R2 ;  /* 0x0002dc0201007387 */ /* 0x0003e80000100800 */
[----:B------:R-:W-:Y:S01]  /*3df60*/  STL [R1+0x2d8], R14 ;  /* 0x0002d80e01007387 */ /* 0x000fe20000100800 */
[----:B0-----:R-:W-:Y:S02]  /*3df70*/  F2FP.BF16.F32.PACK_AB R13, R139, R0 ;  /* 0x000000008b0d723e */ /* 0x001fe400000010ff */
[----:B------:R-:W-:Y:S02]  /*3df80*/  F2FP.BF16.F32.PACK_AB R0, R10, R9 ;  /* 0x000000090a00723e */ /* 0x000fe400000010ff */
[----:B-1----:R-:W-:Y:S01]  /*3df90*/  F2FP.BF16.F32.PACK_AB R2, R137, R11 ;  /* 0x0000000b8902723e */ /* 0x002fe200000010ff */
[----:B------:R-:W-:Y:S01]  /*3dfa0*/  STL [R1+0x2d4], R13 ;  /* 0x0002d40d01007387 */ /* 0x000fe20000100800 */
[----:B------:R-:W-:-:S03]  /*3dfb0*/  F2FP.BF16.F32.PACK_AB R7, R8, R7 ;  /* 0x000000070807723e */ /* 0x000fc600000010ff */
[----:B------:R0:W-:Y:S04]  /*3dfc0*/  STL [R1+0x2d0], R2 ;  /* 0x0002d00201007387 */ /* 0x0001e80000100800 */
[----:B------:R1:W-:Y:S04]  /*3dfd0*/  STL [R1+0x1fc], R0 ;  /* 0x0001fc0001007387 */ /* 0x0003e80000100800 */
[----:B------:R-:W-:Y:S01]  /*3dfe0*/  STL [R1+0x1f8], R7 ;  /* 0x0001f80701007387 */ /* 0x000fe20000100800 */
[----:B0-----:R-:W-:Y:S02]  /*3dff0*/  F2FP.BF16.F32.PACK_AB R2, R6, R5 ;  /* 0x000000050602723e */ /* 0x001fe400000010ff */
[----:B-1----:R-:W-:-:S03]  /*3e000*/  F2FP.BF16.F32.PACK_AB R0, R4, R3 ;  /* 0x000000030400723e */ /* 0x002fc600000010ff */
[----:B------:R0:W-:Y:S04]  /*3e010*/  STL [R1+0x1f4], R2 ;  /* 0x0001f40201007387 */ /* 0x0001e80000100800 */
[----:B------:R1:W-:Y:S04]  /*3e020*/  STL [R1+0x1f0], R0 ;  /* 0x0001f00001007387 */ /* 0x0003e80000100800 */
[----:B------:R-:W2:Y:S04]  /*3e030*/  LDL.LU R90, [R1+0x1c0] ;  /* 0x0001c000015a7983 */ /* 0x000ea80000300800 */
[----:B------:R-:W2:Y:S04]  /*3e040*/  LDL.LU R227, [R1+0x3c0] ;  /* 0x0003c00001e37983 */ /* 0x000ea80000300800 */
[----:B------:R-:W3:Y:S04]  /*3e050*/  LDL.LU R24, [R1+0x2c8] ;  /* 0x0002c80001187983 */ /* 0x000ee80000300800 */
        /* <DEDUP_REMOVED lines=17> */
[----:B0-----:R-:W4:Y:S04]  /*3e170*/  LDL.LU R2, [R1+0x1b0] ;  /* 0x0001b00001027983 */ /* 0x001f280000300800 */
[----:B------:R-:W4:Y:S04]  /*3e180*/  LDL.LU R216, [R1+0x3b0] ;  /* 0x0003b00001d87983 */ /* 0x000f280000300800 */
[----:B-1----:R-:W4:Y:S04]  /*3e190*/  LDL.LU R0, [R1+0x2b8] ;  /* 0x0002b80001007983 */ /* 0x002f280000300800 */
        /* <DEDUP_REMOVED lines=13> */
[----:B------:R-:W-:Y:S01]  /*3e270*/  F2FP.BF16.F32.PACK_AB R74, R74, R202 ;  /* 0x000000ca4a4a723e */ /* 0x000fe200000010ff */
[----:B------:R-:W-:Y:S01]  /*3e280*/  IMAD.MOV.U32 R207, RZ, RZ, R251 ;  /* 0x000000ffffcf7224 */ /* 0x000fe200078e00fb */
[----:B------:R-:W-:-:S02]  /*3e290*/  F2FP.BF16.F32.PACK_AB R73, R72, R200 ;  /* 0x000000c84849723e */ /* 0x000fc400000010ff */
[----:B------:R-:W-:Y:S01]  /*3e2a0*/  F2FP.BF16.F32.PACK_AB R13, R138, R225 ;  /* 0x000000e18a0d723e */ /* 0x000fe200000010ff */
[----:B------:R-:W-:Y:S01]  /*3e2b0*/  STL [R1+0x1ec], R74 ;  /* 0x0001ec4a01007387 */ /* 0x000fe20000100800 */
[----:B------:R-:W-:-:S03]  /*3e2c0*/  F2FP.BF16.F32.PACK_AB R72, R136, R224 ;  /* 0x000000e08848723e */ /* 0x000fc600000010ff */
[----:B------:R0:W-:Y:S04]  /*3e2d0*/  STL [R1+0x1e8], R73 ;  /* 0x0001e84901007387 */ /* 0x0001e80000100800 */
[----:B------:R2:W-:Y:S04]  /*3e2e0*/  STL [R1+0x1e4], R13 ;  /* 0x0001e40d01007387 */ /* 0x0005e80000100800 */
[----:B------:R3:W-:Y:S01]  /*3e2f0*/  STL [R1+0x1e0], R72 ;  /* 0x0001e04801007387 */ /* 0x0007e20000100800 */
[----:B0-----:R-:W-:-:S05]  /*3e300*/  F2FP.BF16.F32.PACK_AB R73, R88, R226 ;  /* 0x000000e25849723e */ /* 0x001fca00000010ff */
[----:B------:R-:W-:Y:S01]  /*3e310*/  STL [R1+0x1dc], R73 ;  /* 0x0001dc4901007387 */ /* 0x000fe20000100800 */
[----:B--2---:R-:W-:-:S05]  /*3e320*/  F2FP.BF16.F32.PACK_AB R13, R90, R227 ;  /* 0x000000e35a0d723e */ /* 0x004fca00000010ff */
[----:B------:R0:W-:Y:S01]  /*3e330*/  STL [R1+0x1d8], R13 ;  /* 0x0001d80d01007387 */ /* 0x0001e20000100800 */
[----:B---3--:R-:W-:-:S05]  /*3e340*/  F2FP.BF16.F32.PACK_AB R72, R24, R152 ;  /* 0x000000981848723e */ /* 0x008fca00000010ff */
[----:B------:R-:W-:Y:S01]  /*3e350*/  STL [R1+0x1d4], R72 ;  /* 0x0001d44801007387 */ /* 0x000fe20000100800 */
[----:B0-----:R-:W-:Y:S02]  /*3e360*/  F2FP.BF16.F32.PACK_AB R13, R71, R199 ;  /* 0x000000c7470d723e */ /* 0x001fe400000010ff */
[----:B----4-:R-:W-:Y:S02]  /*3e370*/  F2FP.BF16.F32.PACK_AB R24, R26, R154 ;  /* 0x0000009a1a18723e */ /* 0x010fe400000010ff */
[----:B------:R-:W-:-:S03]  /*3e380*/  F2FP.BF16.F32.PACK_AB R26, R69, R197 ;  /* 0x000000c5451a723e */ /* 0x000fc600000010ff */
[----:B------:R0:W-:Y:S04]  /*3e390*/  STL [R1+0x1d0], R24 ;  /* 0x0001d01801007387 */ /* 0x0001e80000100800 */
[----:B------:R1:W-:Y:S04]  /*3e3a0*/  STL [R1+0x1cc], R13 ;  /* 0x0001cc0d01007387 */ /* 0x0003e80000100800 */
[----:B------:R2:W-:Y:S01]  /*3e3b0*/  STL [R1+0x1c8], R26 ;  /* 0x0001c81a01007387 */ /* 0x0005e20000100800 */
[----:B0-----:R-:W-:Y:S02]  /*3e3c0*/  F2FP.BF16.F32.PACK_AB R24, R135, R229 ;  /* 0x000000e58718723e */ /* 0x001fe400000010ff */
[----:B-1----:R-:W-:-:S03]  /*3e3d0*/  F2FP.BF16.F32.PACK_AB R13, R133, R228 ;  /* 0x000000e4850d723e */ /* 0x002fc600000010ff */
[----:B------:R0:W-:Y:S01]  /*3e3e0*/  STL [R1+0x1c4], R24 ;  /* 0x0001c41801007387 */ /* 0x0001e20000100800 */
[----:B--2---:R-:W-:-:S03]  /*3e3f0*/  F2FP.BF16.F32.PACK_AB R26, R231, R230 ;  /* 0x000000e6e71a723e */ /* 0x004fc600000010ff */
[----:B------:R1:W-:Y:S04]  /*3e400*/  STL [R1+0x1c0], R13 ;  /* 0x0001c00d01007387 */ /* 0x0003e80000100800 */
[----:B------:R-:W-:Y:S01]  /*3e410*/  STL [R1+0xfc], R26 ;  /* 0x0000fc1a01007387 */ /* 0x000fe20000100800 */
[----:B0-----:R-:W-:Y:S01]  /*3e420*/  F2FP.BF16.F32.PACK_AB R24, R233, R232 ;  /* 0x000000e8e918723e */ /* 0x001fe200000010ff */
[----:B------:R-:W-:Y:S01]  /*3e430*/  IMAD.MOV.U32 R232, RZ, RZ, R250 ;  /* 0x000000ffffe87224 */ /* 0x000fe200078e00fa */
[----:B-1----:R-:W-:-:S03]  /*3e440*/  F2FP.BF16.F32.PACK_AB R13, R20, R21 ;  /* 0x00000015140d723e */ /* 0x002fc600000010ff */
[----:B------:R-:W-:Y:S01]  /*3e450*/  STL [R1+0xf8], R24 ;  /* 0x0000f81801007387 */ /* 0x000fe20000100800 */
[----:B------:R-:W-:-:S03]  /*3e460*/  F2FP.BF16.F32.PACK_AB R18, R18, R19 ;  /* 0x000000131212723e */ /* 0x000fc600000010ff */
[----:B------:R0:W-:Y:S01]  /*3e470*/  STL [R1+0xf4], R13 ;  /* 0x0000f40d01007387 */ /* 0x0001e20000100800 */
[----:B------:R-:W-:-:S03]  /*3e480*/  F2FP.BF16.F32.PACK_AB R19, R70, R198 ;  /* 0x000000c64613723e */ /* 0x000fc600000010ff */
[----:B------:R1:W-:Y:S04]  /*3e490*/  STL [R1+0xf0], R18 ;  /* 0x0000f01201007387 */ /* 0x0003e80000100800 */
[----:B------:R-:W-:Y:S01]  /*3e4a0*/  STL [R1+0xec], R19 ;  /* 0x0000ec1301007387 */ /* 0x000fe20000100800 */
[----:B0-----:R-:W-:Y:S02]  /*3e4b0*/  F2FP.BF16.F32.PACK_AB R13, R68, R196 ;  /* 0x000000c4440d723e */ /* 0x001fe400000010ff */
[----:B-1----:R-:W-:-:S03]  /*3e4c0*/  F2FP.BF16.F32.PACK_AB R18, R134, R16 ;  /* 0x000000108612723e */ /* 0x002fc600000010ff */
[----:B------:R0:W-:Y:S01]  /*3e4d0*/  STL [R1+0xe8], R13 ;  /* 0x0000e80d01007387 */ /* 0x0001e20000100800 */
[----:B------:R-:W-:-:S03]  /*3e4e0*/  F2FP.BF16.F32.PACK_AB R16, R132, R17 ;  /* 0x000000118410723e */ /* 0x000fc600000010ff */
[----:B------:R-:W-:Y:S01]  /*3e4f0*/  STL [R1+0xe4], R18 ;  /* 0x0000e41201007387 */ /* 0x000fe20000100800 */
[----:B------:R-:W-:-:S03]  /*3e500*/  F2FP.BF16.F32.PACK_AB R2, R2, R216 ;  /* 0x000000d80202723e */ /* 0x000fc600000010ff */
[----:B------:R-:W-:Y:S01]  /*3e510*/  STL [R1+0xe0], R16 ;  /* 0x0000e01001007387 */ /* 0x000fe20000100800 */
[----:B0-----:R-:W-:-:S05]  /*3e520*/  F2FP.BF16.F32.PACK_AB R13, R14, R15 ;  /* 0x0000000f0e0d723e */ /* 0x001fca00000010ff */
[----:B------:R-:W-:Y:S01]  /*3e530*/  STL [R1+0xdc], R13 ;  /* 0x0000dc0d01007387 */ /* 0x000fe20000100800 */
[----:B------:R-:W-:-:S03]  /*3e540*/  F2FP.BF16.F32.PACK_AB R0, R0, R11 ;  /* 0x0000000b0000723e */ /* 0x000fc600000010ff */
[----:B------:R0:W-:Y:S04]  /*3e550*/  STL [R1+0xd8], R2 ;  /* 0x0000d80201007387 */ /* 0x0001e80000100800 */
[----:B------:R1:W-:Y:S01]  /*3e560*/  STL [R1+0xd4], R0 ;  /* 0x0000d40001007387 */ /* 0x0003e20000100800 */
[----:B------:R-:W-:Y:S02]  /*3e570*/  F2FP.BF16.F32.PACK_AB R9, R10, R9 ;  /* 0x000000090a09723e */ /* 0x000fe400000010ff */
[----:B------:R-:W-:-:S03]  /*3e580*/  F2FP.BF16.F32.PACK_AB R8, R131, R8 ;  /* 0x000000088308723e */ /* 0x000fc600000010ff */
[----:B------:R-:W-:Y:S01]  /*3e590*/  STL [R1+0xd0], R9 ;  /* 0x0000d00901007387 */ /* 0x000fe20000100800 */
[----:B0-----:R-:W-:Y:S02]  /*3e5a0*/  F2FP.BF16.F32.PACK_AB R2, R67, R195 ;  /* 0x000000c34302723e */ /* 0x001fe400000010ff */
[----:B-1----:R-:W-:-:S03]  /*3e5b0*/  F2FP.BF16.F32.PACK_AB R0, R65, R193 ;  /* 0x000000c14100723e */ /* 0x002fc600000010ff */
[----:B------:R0:W-:Y:S04]  /*3e5c0*/  STL [R1+0xcc], R2 ;  /* 0x0000cc0201007387 */ /* 0x0001e80000100800 */
[----:B------:R1:W-:Y:S04]  /*3e5d0*/  STL [R1+0xc8], R0 ;  /* 0x0000c80001007387 */ /* 0x0003e80000100800 */
[----:B------:R-:W-:Y:S01]  /*3e5e0*/  STL [R1+0xc4], R8 ;  /* 0x0000c40801007387 */ /* 0x000fe20000100800 */
[----:B0-----:R-:W-:Y:S02]  /*3e5f0*/  F2FP.BF16.F32.PACK_AB R2, R129, R7 ;  /* 0x000000078102723e */ /* 0x001fe400000010ff */
[----:B------:R-:W-:-:S02]  /*3e600*/  F2FP.BF16.F32.PACK_AB R3, R4, R3 ;  /* 0x000000030403723e */ /* 0x000fc400000010ff */
[----:B-1----:R-:W-:Y:S01]  /*3e610*/  F2FP.BF16.F32.PACK_AB R0, R6, R5 ;  /* 0x000000050600723e */ /* 0x002fe200000010ff */
[----:B------:R0:W-:Y:S04]  /*3e620*/  STL [R1+0xc0], R2 ;  /* 0x0000c00201007387 */ /* 0x0001e80000100800 */
[----:B------:R1:W-:Y:S04]  /*3e630*/  STL [R1+0xbc], R0 ;  /* 0x0000bc0001007387 */ /* 0x0003e80000100800 */
[----:B------:R-:W-:Y:S01]  /*3e640*/  STL [R1+0xb8], R3 ;  /* 0x0000b80301007387 */ /* 0x000fe20000100800 */
[----:B0-----:R-:W-:-:S02]  /*3e650*/  F2FP.BF16.F32.PACK_AB R2, R217, R23 ;  /* 0x00000017d902723e */ /* 0x001fc400000010ff */
        /* <DEDUP_REMOVED lines=108> */
[----:B0-----:R-:W3:Y:S04]  /*3ed20*/  LDL.LU R2, [R1+0x31c] ;  /* 0x00031c0001027983 */ /* 0x001ee80000300800 */
[----:B------:R-:W3:Y:S01]  /*3ed30*/  LDL.LU R216, [R1+0x114] ;  /* 0x0001140001d87983 */ /* 0x000ee20000300800 */
[----:B------:R-:W-:-:S03]  /*3ed40*/  F2FP.BF16.F32.PACK_AB R251, R66, R194 ;  /* 0x000000c242fb723e */ /* 0x000fc600000010ff */
[----:B-1----:R-:W3:Y:S04]  /*3ed50*/  LDL.LU R0, [R1+0x314] ;  /* 0x0003140001007983 */ /* 0x002ee80000300800 */
[----:B------:R-:W3:Y:S04]  /*3ed60*/  LDL.LU R3, [R1+0x21c] ;  /* 0x00021c0001037983 */ /* 0x000ee80000300800 */
[----:B------:R-:W3:Y:S04]  /*3ed70*/  LDL.LU R217, [R1+0x41c] ;  /* 0x00041c0001d97983 */ /* 0x000ee80000300800 */
[----:B------:R-:W3:Y:S04]  /*3ed80*/  LDL.LU R12, [R1+0x214] ;  /* 0x00021400010c7983 */ /* 0x000ee80000300800 */
[----:B------:R-:W3:Y:S01]  /*3ed90*/  LDL.LU R194, [R1+0x29c] ;  /* 0x00029c0001c27983 */ /* 0x000ee20000300800 */
[----:B------:R-:W-:-:S03]  /*3eda0*/  F2FP.BF16.F32.PACK_AB R250, R64, R192 ;  /* 0x000000c040fa723e */ /* 0x000fc600000010ff */
[----:B------:R-:W3:Y:S01]  /*3edb0*/  LDL.LU R66, [R1+0x354] ;  /* 0x0003540001427983 */ /* 0x000ee20000300800 */
[----:B------:R-:W-:-:S03]  /*3edc0*/  F2FP.BF16.F32.PACK_AB R249, R130, R249 ;  /* 0x000000f982f9723e */ /* 0x000fc600000010ff */
[----:B------:R-:W3:Y:S01]  /*3edd0*/  LDL.LU R192, [R1+0x90] ;  /* 0x0000900001c07983 */ /* 0x000ee20000300800 */
[----:B------:R-:W-:-:S03]  /*3ede0*/  F2FP.BF16.F32.PACK_AB R248, R128, R248 ;  /* 0x000000f880f8723e */ /* 0x000fc600000010ff */
[----:B------:R-:W3:Y:S01]  /*3edf0*/  LDL.LU R64, [R1+0x454] ;  /* 0x0004540001407983 */ /* 0x000ee20000300800 */
[----:B------:R-:W-:-:S03]  /*3ee00*/  F2FP.BF16.F32.PACK_AB R207, R232, R207 ;  /* 0x000000cfe8cf723e */ /* 0x000fc600000010ff */
[----:B------:R-:W3:Y:S01]  /*3ee10*/  LDL.LU R130, [R1+0x380] ;  /* 0x0003800001827983 */ /* 0x000ee20000300800 */
[----:B--2---:R-:W-:Y:S02]  /*3ee20*/  F2FP.BF16.F32.PACK_AB R206, R233, R206 ;  /* 0x000000cee9ce723e */ /* 0x004fe400000010ff */
[----:B----4-:R-:W-:Y:S01]  /*3ee30*/  F2FP.BF16.F32.PACK_AB R204, R203, R204 ;  /* 0x000000cccbcc723e */ /* 0x010fe200000010ff */
[----:B------:R-:W2:Y:S01]  /*3ee40*/  LDL.LU R128, [R1+0x288] ;  /* 0x0002880001807983 */ /* 0x000ea20000300800 */
[----:B------:R-:W-:-:S03]  /*3ee50*/  F2FP.BF16.F32.PACK_AB R203, R63, R191 ;  /* 0x000000bf3fcb723e */ /* 0x000fc600000010ff */
[----:B------:R-:W4:Y:S01]  /*3ee60*/  LDL.LU R232, [R1+0x20e0] ;  /* 0x0020e00001e87983 */ /* 0x000f220000300800 */
[----:B---3--:R-:W-:-:S03]  /*3ee70*/  F2FP.BF16.F32.PACK_AB R205, R202, R205 ;  /* 0x000000cdcacd723e */ /* 0x008fc600000010ff */
[----:B------:R-:W4:Y:S01]  /*3ee80*/  LDL.LU R233, [R1+0x20dc] ;  /* 0x0020dc0001e97983 */ /* 0x000f220000300800 */
[----:B------:R-:W-:-:S03]  /*3ee90*/  F2FP.BF16.F32.PACK_AB R202, R61, R189 ;  /* 0x000000bd3dca723e */ /* 0x000fc600000010ff */
[----:B------:R-:W3:Y:S01]  /*3eea0*/  LDL.LU R191, [R1+0x398] ;  /* 0x0003980001bf7983 */ /* 0x000ee20000300800 */
[----:B------:R-:W-:-:S03]  /*3eeb0*/  F2FP.BF16.F32.PACK_AB R201, R127, R201 ;  /* 0x000000c97fc9723e */ /* 0x000fc600000010ff */
[----:B------:R-:W4:Y:S01]  /*3eec0*/  LDL.LU R63, [R1+0x368] ;  /* 0x00036800013f7983 */ /* 0x000f220000300800 */
[----:B------:R-:W-:-:S03]  /*3eed0*/  F2FP.BF16.F32.PACK_AB R200, R125, R200 ;  /* 0x000000c87dc8723e */ /* 0x000fc600000010ff */
[----:B------:R-:W2:Y:S01]  /*3eee0*/  LDL.LU R189, [R1+0x498] ;  /* 0x0004980001bd7983 */ /* 0x000ea20000300800 */
[----:B------:R-:W-:-:S03]  /*3eef0*/  F2FP.BF16.F32.PACK_AB R199, R230, R199 ;  /* 0x000000c7e6c7723e */ /* 0x000fc600000010ff */
[----:B------:R-:W4:Y:S01]  /*3ef00*/  LDL.LU R61, [R1+0x468] ;  /* 0x00046800013d7983 */ /* 0x000f220000300800 */
[----:B------:R-:W-:-:S03]  /*3ef10*/  F2FP.BF16.F32.PACK_AB R198, R231, R198 ;  /* 0x000000c6e7c6723e */ /* 0x000fc600000010ff */
[----:B------:R-:W4:Y:S01]  /*3ef20*/  LDL.LU R127, [R1+0x434] ;  /* 0x00043400017f7983 */ /* 0x000f220000300800 */
[----:B------:R-:W-:-:S03]  /*3ef30*/  F2FP.BF16.F32.PACK_AB R196, R195, R196 ;  /* 0x000000c4c3c4723e */ /* 0x000fc600000010ff */
[----:B------:R-:W4:Y:S01]  /*3ef40*/  LDL.LU R125, [R1+0x38] ;  /* 0x00003800017d7983 */ /* 0x000f220000300800 */
[----:B------:R-:W-:-:S03]  /*3ef50*/  F2FP.BF16.F32.PACK_AB R195, R62, R190 ;  /* 0x000000be3ec3723e */ /* 0x000fc600000010ff */
[----:B------:R-:W4:Y:S04]  /*3ef60*/  LDL.LU R230, [R1+0x20d8] ;  /* 0x0020d80001e67983 */ /* 0x000f280000300800 */
[----:B------:R-:W4:Y:S04]  /*3ef70*/  LDL.LU R231, [R1+0x20d4] ;  /* 0x0020d40001e77983 */ /* 0x000f280000300800 */
[----:B------:R-:W2:Y:S04]  /*3ef80*/  LDL.LU R190, [R1+0x390] ;  /* 0x0003900001be7983 */ /* 0x000ea80000300800 */
[----:B------:R-:W4:Y:S01]  /*3ef90*/  LDL.LU R62, [R1+0x360] ;  /* 0x00036000013e7983 */ /* 0x000f220000300800 */
[----:B------:R-:W-:-:S02]  /*3efa0*/  F2FP.BF16.F32.PACK_AB R197, R194, R197 ;  /* 0x000000c5c2c5723e */ /* 0x000fc400000010ff */
[----:B------:R-:W-:Y:S02]  /*3efb0*/  F2FP.BF16.F32.PACK_AB R194, R60, R188 ;  /* 0x000000bc3cc2723e */ /* 0x000fe400000010ff */
[----:B------:R-:W4:Y:S01]  /*3efc0*/  LDL.LU R188, [R1+0x298] ;  /* 0x0002980001bc7983 */ /* 0x000f220000300800 */
[----:B------:R-:W-:-:S03]  /*3efd0*/  F2FP.BF16.F32.PACK_AB R193, R126, R193 ;  /* 0x000000c17ec1723e */ /* 0x000fc600000010ff */
[----:B------:R-:W4:Y:S01]  /*3efe0*/  LDL.LU R60, [R1+0x268] ;  /* 0x00026800013c7983 */ /* 0x000f220000300800 */
[----:B------:R-:W-:-:S03]  /*3eff0*/  F2FP.BF16.F32.PACK_AB R192, R124, R192 ;  /* 0x000000c07cc0723e */ /* 0x000fc600000010ff */
[----:B------:R-:W4:Y:S04]  /*3f000*/  LDL.LU R126, [R1+0x234] ;  /* 0x00023400017e7983 */ /* 0x000f280000300800 */
[----:B------:R-:W4:Y:S01]  /*3f010*/  LDL.LU R124, [R1+0x30] ;  /* 0x00003000017c7983 */ /* 0x000f220000300800 */
[----:B------:R-:W-:Y:S02]  /*3f020*/  F2FP.BF16.F32.PACK_AB R145, R123, R145 ;  /* 0x000000917b91723e */ /* 0x000fe400000010ff */
[----:B------:R-:W-:Y:S02]  /*3f030*/  F2FP.BF16.F32.PACK_AB R144, R121, R144 ;  /* 0x000000907990723e */ /* 0x000fe400000010ff */
[----:B------:R-:W-:Y:S02]  /*3f040*/  F2FP.BF16.F32.PACK_AB R143, R154, R143 ;  /* 0x0000008f9a8f723e */ /* 0x000fe400000010ff */
[----:B------:R-:W-:-:S02]  /*3f050*/  F2FP.BF16.F32.PACK_AB R142, R26, R142 ;  /* 0x0000008e1a8e723e */ /* 0x000fc400000010ff */
[----:B---3--:R-:W-:Y:S02]  /*3f060*/  F2FP.BF16.F32.PACK_AB R191, R228, R191 ;  /* 0x000000bfe4bf723e */ /* 0x008fe400000010ff */
[----:B------:R-:W3:Y:S01]  /*3f070*/  LDL.LU R228, [R1+0x20d0] ;  /* 0x0020d00001e47983 */ /* 0x000ee20000300800 */
[----:B------:R-:W-:Y:S02]  /*3f080*/  F2FP.BF16.F32.PACK_AB R140, R135, R140 ;  /* 0x0000008c878c723e */ /* 0x000fe400000010ff */
[----:B------:R-:W-:Y:S02]  /*3f090*/  F2FP.BF16.F32.PACK_AB R135, R58, R186 ;  /* 0x000000ba3a87723e */ /* 0x000fe400000010ff */
[----:B------:R-:W-:Y:S02]  /*3f0a0*/  F2FP.BF16.F32.PACK_AB R141, R134, R141 ;  /* 0x0000008d868d723e */ /* 0x000fe400000010ff */
[----:B------:R-:W-:Y:S02]  /*3f0b0*/  F2FP.BF16.F32.PACK_AB R134, R56, R184 ;  /* 0x000000b83886723e */ /* 0x000fe400000010ff */
[----:B--2---:R-:W-:-:S02]  /*3f0c0*/  F2FP.BF16.F32.PACK_AB R190, R229, R190 ;  /* 0x000000bee5be723e */ /* 0x004fc400000010ff */
[----:B------:R-:W3:Y:S01]  /*3f0d0*/  LDL.LU R229, [R1+0x20cc] ;  /* 0x0020cc0001e57983 */ /* 0x000ee20000300800 */
[----:B----4-:R-:W-:Y:S02]  /*3f0e0*/  F2FP.BF16.F32.PACK_AB R189, R188, R189 ;  /* 0x000000bdbcbd723e */ /* 0x010fe400000010ff */
[----:B------:R-:W-:Y:S02]  /*3f0f0*/  F2FP.BF16.F32.PACK_AB R188, R146, R147 ;  /* 0x0000009392bc723e */ /* 0x000fe400000010ff */
[----:B------:R-:W-:Y:S02]  /*3f100*/  F2FP.BF16.F32.PACK_AB R147, R59, R187 ;  /* 0x000000bb3b93723e */ /* 0x000fe400000010ff */
[----:B------:R-:W2:Y:S01]  /*3f110*/  LDL.LU R59, [R1+0x37c] ;  /* 0x00037c00013b7983 */ /* 0x000ea20000300800 */
[----:B------:R-:W-:-:S03]  /*3f120*/  F2FP.BF16.F32.PACK_AB R146, R57, R185 ;  /* 0x000000b93992723e */ /* 0x000fc600000010ff */
[----:B------:R-:W4:Y:S04]  /*3f130*/  LDL.LU R187, [R1+0x128] ;  /* 0x0001280001bb7983 */ /* 0x000f280000300800 */
[----:B------:R-:W3:Y:S04]  /*3f140*/  LDL.LU R57, [R1+0x47c] ;  /* 0x00047c0001397983 */ /* 0x000ee80000300800 */
[----:B------:R-:W4:Y:S04]  /*3f150*/  LDL.LU R185, [R1+0x20] ;  /* 0x0000200001b97983 */ /* 0x000f280000300800 */
[----:B------:R-:W4:Y:S04]  /*3f160*/  LDL.LU R123, [R1+0x28] ;  /* 0x00002800017b7983 */ /* 0x000f280000300800 */
[----:B------:R-:W4:Y:S04]  /*3f170*/  LDL.LU R121, [R1+0x224] ;  /* 0x0002240001797983 */ /* 0x000f280000300800 */
[----:B------:R-:W4:Y:S04]  /*3f180*/  LDL.LU R154, [R1+0x20c8] ;  /* 0x0020c800019a7983 */ /* 0x000f280000300800 */
[----:B------:R-:W4:Y:S04]  /*3f190*/  LDL.LU R26, [R1+0x20c4] ;  /* 0x0020c400011a7983 */ /* 0x000f280000300800 */
[----:B------:R-:W3:Y:S04]  /*3f1a0*/  LDL.LU R58, [R1+0x374] ;  /* 0x00037400013a7983 */ /* 0x000ee80000300800 */
[----:B------:R-:W4:Y:S04]  /*3f1b0*/  LDL.LU R186, [R1+0x22c] ;  /* 0x00022c0001ba7983 */ /* 0x000f280000300800 */
[----:B------:R-:W4:Y:S01]  /*3f1c0*/  LDL.LU R56, [R1+0x27c] ;  /* 0x00027c0001387983 */ /* 0x000f220000300800 */
[----:B------:R-:W-:-:S02]  /*3f1d0*/  F2FP.BF16.F32.PACK_AB R133, R122, R133 ;  /* 0x000000857a85723e */ /* 0x000fc400000010ff */
[----:B------:R-:W-:Y:S01]  /*3f1e0*/  F2FP.BF16.F32.PACK_AB R132, R120, R132 ;  /* 0x000000847884723e */ /* 0x000fe200000010ff */
[----:B------:R-:W4:Y:S01]  /*3f1f0*/  LDL.LU R184, [R1+0x124] ;  /* 0x0001240001b87983 */ /* 0x000f220000300800 */
[----:B------:R-:W-:Y:S02]  /*3f200*/  F2FP.BF16.F32.PACK_AB R131, R152, R131 ;  /* 0x000000839883723e */ /* 0x000fe400000010ff */
[----:B------:R-:W-:Y:S01]  /*3f210*/  F2FP.BF16.F32.PACK_AB R129, R128, R129 ;  /* 0x000000818081723e */ /* 0x000fe200000010ff */
[----:B------:R-:W4:Y:S01]  /*3f220*/  LDL.LU R122, [R1+0x12c] ;  /* 0x00012c00017a7983 */ /* 0x000f220000300800 */
[----:B------:R-:W-:Y:S02]  /*3f230*/  F2FP.BF16.F32.PACK_AB R130, R24, R130 ;  /* 0x000000821882723e */ /* 0x000fe400000010ff */
[----:B------:R-:W-:Y:S01]  /*3f240*/  F2FP.BF16.F32.PACK_AB R128, R11, R10 ;  /* 0x0000000a0b80723e */ /* 0x000fe200000010ff */
[----:B------:R-:W4:Y:S01]  /*3f250*/  LDL.LU R120, [R1+0x24] ;  /* 0x0000240001787983 */ /* 0x000f220000300800 */
        /* <DEDUP_REMOVED lines=9> */
[----:B------:R-:W4:Y:S04]  /*3f2f0*/  LDL.LU R181, [R1+0x230] ;  /* 0x0002300001b57983 */ /* 0x000f280000300800 */
[----:B------:R-:W4:Y:S04]  /*3f300*/  LDL.LU R119, [R1+0x238] ;  /* 0x0002380001777983 */ /* 0x000f280000300800 */
[----:B------:R-:W4:Y:S01]  /*3f310*/  LDL.LU R117, [R1+0x130] ;  /* 0x0001300001757983 */ /* 0x000f220000300800 */
[----:B------:R-:W-:-:S02]  /*3f320*/  F2FP.BF16.F32.PACK_AB R5, R118, R5 ;  /* 0x000000057605723e */ /* 0x000fc400000010ff */
[----:B------:R-:W-:Y:S02]  /*3f330*/  F2FP.BF16.F32.PACK_AB R4, R116, R4 ;  /* 0x000000047404723e */ /* 0x000fe400000010ff */
[----:B------:R-:W-:Y:S02]  /*3f340*/  F2FP.BF16.F32.PACK_AB R19, R226, R19 ;  /* 0x00000013e213723e */ /* 0x000fe400000010ff */
[----:B------:R-:W-:Y:S02]  /*3f350*/  F2FP.BF16.F32.PACK_AB R17, R16, R17 ;  /* 0x000000111011723e */ /* 0x000fe400000010ff */
[----:B------:R-:W-:Y:S02]  /*3f360*/  F2FP.BF16.F32.PACK_AB R18, R88, R18 ;  /* 0x000000125812723e */ /* 0x000fe400000010ff */
[----:B------:R-:W-:Y:S02]  /*3f370*/  F2FP.BF16.F32.PACK_AB R16, R23, R22 ;  /* 0x000000161710723e */ /* 0x000fe400000010ff */
[----:B------:R-:W-:-:S02]  /*3f380*/  F2FP.BF16.F32.PACK_AB R23, R51, R179 ;  /* 0x000000b33317723e */ /* 0x000fc400000010ff */
[----:B--2---:R-:W-:Y:S02]  /*3f390*/  F2FP.BF16.F32.PACK_AB R59, R227, R59 ;  /* 0x0000003be33b723e */ /* 0x004fe400000010ff */
[----:B------:R-:W2:Y:S01]  /*3f3a0*/  LDL.LU R227, [R1+0x20b8] ;  /* 0x0020b80001e37983 */ /* 0x000ea20000300800 */
[----:B---3--:R-:W-:-:S03]  /*3f3b0*/  F2FP.BF16.F32.PACK_AB R58, R90, R58 ;  /* 0x0000003a5a3a723e */ /* 0x008fc600000010ff */
[----:B------:R-:W2:Y:S01]  /*3f3c0*/  LDL.LU R90, [R1+0x20b4] ;  /* 0x0020b400015a7983 */ /* 0x000ea20000300800 */
[----:B----4-:R-:W-:Y:S02]  /*3f3d0*/  F2FP.BF16.F32.PACK_AB R57, R56, R57 ;  /* 0x000000393839723e */ /* 0x010fe400000010ff */
[----:B------:R-:W-:Y:S02]  /*3f3e0*/  F2FP.BF16.F32.PACK_AB R56, R7, R6 ;  /* 0x000000060738723e */ /* 0x000fe400000010ff */
[----:B------:R-:W-:Y:S02]  /*3f3f0*/  F2FP.BF16.F32.PACK_AB R7, R54, R182 ;  /* 0x000000b63607723e */ /* 0x000fe400000010ff */
[----:B------:R-:W3:Y:S01]  /*3f400*/  LDL.LU R54, [R1+0x364] ;  /* 0x0003640001367983 */ /* 0x000ee20000300800 */
[----:B------:R-:W-:-:S03]  /*3f410*/  F2FP.BF16.F32.PACK_AB R6, R52, R180 ;  /* 0x000000b43406723e */ /* 0x000fc600000010ff */
[----:B------:R-:W4:Y:S04]  /*3f420*/  LDL.LU R182, [R1+0x138] ;  /* 0x0001380001b67983 */ /* 0x000f280000300800 */
[----:B------:R-:W2:Y:S04]  /*3f430*/  LDL.LU R52, [R1+0x464] ;  /* 0x0004640001347983 */ /* 0x000ea80000300800 */
[----:B------:R-:W4:Y:S04]  /*3f440*/  LDL.LU R180, [R1+0x43c] ;  /* 0x00043c0001b47983 */ /* 0x000f280000300800 */
[----:B------:R-:W4:Y:S04]  /*3f450*/  LDL.LU R118, [R1+0x23c] ;  /* 0x00023c0001767983 */ /* 0x000f280000300800 */
[----:B------:R-:W4:Y:S04]  /*3f460*/  LDL.LU R116, [R1+0x334] ;  /* 0x0003340001747983 */ /* 0x000f280000300800 */
[----:B------:R-:W4:Y:S04]  /*3f470*/  LDL.LU R226, [R1+0x20b0] ;  /* 0x0020b00001e27983 */ /* 0x000f280000300800 */
[----:B------:R-:W4:Y:S04]  /*3f480*/  LDL.LU R88, [R1+0x20ac] ;  /* 0x0020ac0001587983 */ /* 0x000f280000300800 */
        /* <DEDUP_REMOVED lines=11> */
[----:B------:R-:W4:Y:S01]  /*3f540*/  LDL.LU R224, [R1+0x20a8] ;  /* 0x0020a80001e07983 */ /* 0x000f220000300800 */
[----:B---3--:R-:W-:-:S03]  /*3f550*/  F2FP.BF16.F32.PACK_AB R54, R225, R54 ;  /* 0x00000036e136723e */ /* 0x008fc600000010ff */
[----:B------:R-:W3:Y:S04]  /*3f560*/  LDL.LU R225, [R1+0x20a4] ;  /* 0x0020a40001e17983 */ /* 0x000ee80000300800 */
[----:B------:R-:W3:Y:S01]  /*3f570*/  LDL.LU R222, [R1+0x20a0] ;  /* 0x0020a00001de7983 */ /* 0x000ee20000300800 */
[----:B--2---:R-:W-:Y:S02]  /*3f580*/  F2FP.BF16.F32.PACK_AB R52, R51, R52 ;  /* 0x000000343334723e */ /* 0x004fe400000010ff */
[----:B------:R-:W-:Y:S02]  /*3f590*/  F2FP.BF16.F32.PACK_AB R51, R50, R178 ;  /* 0x000000b23233723e */ /* 0x000fe400000010ff */
[----:B------:R-:W2:Y:S01]  /*3f5a0*/  LDL.LU R178, [R1+0x3c] ;  /* 0x00003c0001b27983 */ /* 0x000ea20000300800 */
[----:B------:R-:W-:-:S03]  /*3f5b0*/  F2FP.BF16.F32.PACK_AB R50, R48, R176 ;  /* 0x000000b03032723e */ /* 0x000fc600000010ff */
[----:B------:R-:W3:Y:S01]  /*3f5c0*/  LDL.LU R48, [R1+0x60] ;  /* 0x0000600001307983 */ /* 0x000ee20000300800 */
[----:B----4-:R-:W-:-:S03]  /*3f5d0*/  F2FP.BF16.F32.PACK_AB R49, R114, R49 ;  /* 0x000000317231723e */ /* 0x010fc600000010ff */
[----:B------:R-:W4:Y:S01]  /*3f5e0*/  LDL.LU R176, [R1+0x240] ;  /* 0x0002400001b07983 */ /* 0x000f220000300800 */
[----:B------:R-:W-:Y:S02]  /*3f5f0*/  F2FP.BF16.F32.PACK_AB R63, R223, R63 ;  /* 0x0000003fdf3f723e */ /* 0x000fe400000010ff */
[----:B------:R-:W-:Y:S01]  /*3f600*/  F2FP.BF16.F32.PACK_AB R61, R60, R61 ;  /* 0x0000003d3c3d723e */ /* 0x000fe200000010ff */
[----:B------:R-:W4:Y:S01]  /*3f610*/  LDL.LU R114, [R1+0x248] ;  /* 0x0002480001727983 */ /* 0x000f220000300800 */
[----:B------:R-:W-:Y:S02]  /*3f620*/  F2FP.BF16.F32.PACK_AB R62, R220, R62 ;  /* 0x0000003edc3e723e */ /* 0x000fe400000010ff */
[----:B------:R-:W-:Y:S02]  /*3f630*/  F2FP.BF16.F32.PACK_AB R60, R70, R71 ;  /* 0x00000047463c723e */ /* 0x000fe400000010ff */
[----:B------:R-:W-:Y:S02]  /*3f640*/  F2FP.BF16.F32.PACK_AB R71, R47, R175 ;  /* 0x000000af2f47723e */ /* 0x000fe400000010ff */
[----:B---3--:R-:W-:-:S02]  /*3f650*/  F2FP.BF16.F32.PACK_AB R48, R112, R48 ;  /* 0x000000307030723e */ /* 0x008fc400000010ff */
[----:B------:R-:W3:Y:S04]  /*3f660*/  LDL.LU R112, [R1+0x140] ;  /* 0x0001400001707983 */ /* 0x000ee80000300800 */
[----:B------:R-:W3:Y:S04]  /*3f670*/  LDL.LU R223, [R1+0x209c] ;  /* 0x00209c0001df7983 */ /* 0x000ee80000300800 */
[----:B------:R-:W3:Y:S04]  /*3f680*/  LDL.LU R220, [R1+0x2098] ;  /* 0x0020980001dc7983 */ /* 0x000ee80000300800 */
[----:B------:R-:W2:Y:S01]  /*3f690*/  LDL.LU R47, [R1+0x254] ;  /* 0x00025400012f7983 */ /* 0x000ea20000300800 */
[----:B------:R-:W-:-:S03]  /*3f6a0*/  F2FP.BF16.F32.PACK_AB R70, R45, R173 ;  /* 0x000000ad2d46723e */ /* 0x000fc600000010ff */
[----:B------:R-:W3:Y:S01]  /*3f6b0*/  LDL.LU R175, [R1+0x148] ;  /* 0x0001480001af7983 */ /* 0x000ee20000300800 */
[----:B------:R-:W-:-:S03]  /*3f6c0*/  F2FP.BF16.F32.PACK_AB R69, R111, R69 ;  /* 0x000000456f45723e */ /* 0x000fc600000010ff */
[----:B------:R-:W4:Y:S01]  /*3f6d0*/  LDL.LU R45, [R1+0x58] ;  /* 0x00005800012d7983 */ /* 0x000f220000300800 */
[----:B------:R-:W-:-:S03]  /*3f6e0*/  F2FP.BF16.F32.PACK_AB R68, R109, R68 ;  /* 0x000000446d44723e */ /* 0x000fc600000010ff */
[----:B------:R-:W3:Y:S01]  /*3f6f0*/  LDL.LU R173, [R1+0x40] ;  /* 0x0000400001ad7983 */ /* 0x000ee20000300800 */
[----:B------:R-:W-:-:S03]  /*3f700*/  F2FP.BF16.F32.PACK_AB R67, R221, R67 ;  /* 0x00000043dd43723e */ /* 0x000fc600000010ff */
[----:B------:R-:W3:Y:S01]  /*3f710*/  LDL.LU R111, [R1+0x48] ;  /* 0x00004800016f7983 */ /* 0x000ee20000300800 */
[----:B------:R-:W-:-:S03]  /*3f720*/  F2FP.BF16.F32.PACK_AB R66, R218, R66 ;  /* 0x00000042da42723e */ /* 0x000fc600000010ff */
[----:B------:R-:W3:Y:S01]  /*3f730*/  LDL.LU R109, [R1+0x244] ;  /* 0x00024400016d7983 */ /* 0x000ee20000300800 */
[----:B------:R-:W-:-:S03]  /*3f740*/  F2FP.BF16.F32.PACK_AB R65, R219, R65 ;  /* 0x00000041db41723e */ /* 0x000fc600000010ff */
[----:B------:R-:W3:Y:S04]  /*3f750*/  LDL.LU R221, [R1+0x2094] ;  /* 0x0020940001dd7983 */ /* 0x000ee80000300800 */
[----:B------:R-:W3:Y:S04]  /*3f760*/  LDL.LU R218, [R1+0x2090] ;  /* 0x0020900001da7983 */ /* 0x000ee80000300800 */
[----:B------:R-:W3:Y:S01]  /*3f770*/  LDL.LU R219, [R1+0x208c] ;  /* 0x00208c0001db7983 */ /* 0x000ee20000300800 */
[----:B--2---:R-:W-:Y:S02]  /*3f780*/  F2FP.BF16.F32.PACK_AB R64, R47, R64 ;  /* 0x000000402f40723e */ /* 0x004fe400000010ff */
[----:B------:R-:W-:-:S02]  /*3f790*/  F2FP.BF16.F32.PACK_AB R47, R46, R174 ;  /* 0x000000ae2e2f723e */ /* 0x000fc400000010ff */
[----:B------:R-:W2:Y:S01]  /*3f7a0*/  LDL.LU R174, [R1+0x24c] ;  /* 0x00024c0001ae7983 */ /* 0x000ea20000300800 */
[----:B------:R-:W-:-:S03]  /*3f7b0*/  F2FP.BF16.F32.PACK_AB R46, R44, R172 ;  /* 0x000000ac2c2e723e */ /* 0x000fc600000010ff */
[----:B------:R-:W3:Y:S01]  /*3f7c0*/  LDL.LU R44, [R1+0x50] ;  /* 0x00005000012c7983 */ /* 0x000ee20000300800 */
[----:B----4-:R-:W-:-:S03]  /*3f7d0*/  F2FP.BF16.F32.PACK_AB R45, R110, R45 ;  /* 0x0000002d6e2d723e */ /* 0x010fc600000010ff */
[----:B------:R-:W4:Y:S04]  /*3f7e0*/  LDL.LU R172, [R1+0x144] ;  /* 0x0001440001ac7983 */ /* 0x000f280000300800 */
[----:B------:R-:W2:Y:S01]  /*3f7f0*/  LDL.LU R110, [R1+0x14c] ;  /* 0x00014c00016e7983 */ /* 0x000ea20000300800 */
[----:B------:R-:W-:Y:S02]  /*3f800*/  F2FP.BF16.F32.PACK_AB R75, R13, R75 ;  /* 0x0000004b0d4b723e */ /* 0x000fe400000010ff */
[----:B---3--:R-:W-:Y:S02]  /*3f810*/  F2FP.BF16.F32.PACK_AB R44, R108, R44 ;  /* 0x0000002c6c2c723e */ /* 0x008fe400000010ff */
[----:B------:R-:W3:Y:S04]  /*3f820*/  LDL.LU R108, [R1+0x150] ;  /* 0x00015000016c7983 */ /* 0x000ee80000300800 */
[----:B------:R1:W5:Y:S01]  /*3f830*/  LDL.LU R13, [R1+0x2088] ;  /* 0x00208800010d7983 */ /* 0x0003620000300800 */
[----:B------:R-:W-:-:S02]  /*3f840*/  F2FP.BF16.F32.PACK_AB R73, R72, R73 ;  /* 0x000000494849723e */ /* 0x000fc400000010ff */
[----:B------:R-:W-:Y:S02]  /*3f850*/  F2FP.BF16.F32.PACK_AB R72, R82, R83 ;  /* 0x000000535248723e */ /* 0x000fe400000010ff */
[----:B------:R-:W-:Y:S02]  /*3f860*/  F2FP.BF16.F32.PACK_AB R83, R43, R171 ;  /* 0x000000ab2b53723e */ /* 0x000fe400000010ff */
[----:B------:R-:W-:Y:S02]  /*3f870*/  F2FP.BF16.F32.PACK_AB R82, R41, R169 ;  /* 0x000000a92952723e */ /* 0x000fe400000010ff */
[----:B------:R-:W-:Y:S02]  /*3f880*/  F2FP.BF16.F32.PACK_AB R43, R42, R170 ;  /* 0x000000aa2a2b723e */ /* 0x000fe400000010ff */
[----:B------:R-:W-:Y:S02]  /*3f890*/  F2FP.BF16.F32.PACK_AB R81, R107, R81 ;  /* 0x000000516b51723e */ /* 0x000fe400000010ff */
        /* <DEDUP_REMOVED lines=11> */
[----:B--2---:R-:W-:Y:S02]  /*3f950*/  F2FP.BF16.F32.PACK_AB R79, R110, R79 ;  /* 0x0000004f6e4f723e */ /* 0x004fe400000010ff */
        /* <DEDUP_REMOVED lines=33> */
[----:B----4-:R-:W-:Y:S02]  /*3fb70*/  F2FP.BF16.F32.PACK_AB R78, R172, R78 ;  /* 0x0000004eac4e723e */ /* 0x010fe400000010ff */
        /* <DEDUP_REMOVED lines=25> */
[----:B---3--:R-:W-:Y:S02]  /*3fd10*/  F2FP.BF16.F32.PACK_AB R74, R108, R74 ;  /* 0x0000004a6c4a723e */ /* 0x008fe400000010ff */
[----:B------:R-:W-:-:S02]  /*3fd20*/  F2FP.BF16.F32.PACK_AB R108, R101, R113 ;  /* 0x00000071656c723e */ /* 0x000fc400000010ff */
[----:B------:R-:W-:Y:S02]  /*3fd30*/  F2FP.BF16.F32.PACK_AB R101, R95, R215 ;  /* 0x000000d75f65723e */ /* 0x000fe400000010ff */
[----:B------:R-:W-:Y:S02]  /*3fd40*/  F2FP.BF16.F32.PACK_AB R113, R91, R237 ;  /* 0x000000ed5b71723e */ /* 0x000fe400000010ff */
[----:B------:R-:W-:Y:S02]  /*3fd50*/  F2FP.BF16.F32.PACK_AB R95, R245, R244 ;  /* 0x000000f4f55f723e */ /* 0x000fe400000010ff */
[----:B-1----:R-:W-:-:S07]  /*3fd60*/  F2FP.BF16.F32.PACK_AB R91, R225, R224 ;  /* 0x000000e0e15b723e */ /* 0x002fce00000010ff */
.L_x_0:
[----:B------:R-:W1:Y:S01]  /*3fd70*/  S2R R0, SR_TID.X ;  /* 0x0000000000007919 */ /* 0x000e620000002100 */
[----:B------:R-:W-:Y:S01]  /*3fd80*/  MOV R15, 0x400 ;  /* 0x00000400000f7802 */ /* 0x000fe20000000f00 */
[----:B------:R-:W2:Y:S01]  /*3fd90*/  S2R R152, SR_CgaCtaId ;  /* 0x0000000000987919 */ /* 0x000ea20000008800 */
[----:B------:R-:W-:Y:S06]  /*3fda0*/  BAR.SYNC.DEFER_BLOCKING 0x0 ;  /* 0x0000000000007b1d */ /* 0x000fec0000010000 */
[----:B------:R-:W3:Y:S01]  /*3fdb0*/  S2R R14, SR_TID.X ;  /* 0x00000000000e7919 */ /* 0x000ee20000002100 */
[----:B-1---5:R-:W-:-:S02]  /*3fdc0*/  IMAD.SHL.U32 R3, R0, 0x10, RZ ;  /* 0x0000001000037824 */ /* 0x022fc400078e00ff */
[----:B------:R-:W-:Y:S01]  /*3fdd0*/  IMAD.SHL.U32 R2, R0, 0x40, RZ ;  /* 0x0000004000027824 */ /* 0x000fe200078e00ff */
[----:B--2---:R-:W-:Y:S01]  /*3fde0*/  LEA R15, R152, R15, 0x18 ;  /* 0x0000000f980f7211 */ /* 0x004fe200078ec0ff */
[----:B------:R-:W-:Y:S01]  /*3fdf0*/  IMAD.SHL.U32 R12, R0, 0x8, RZ ;  /* 0x00000008000c7824 */ /* 0x000fe200078e00ff */
[----:B------:R-:W-:Y:S02]  /*3fe00*/  LOP3.LUT R3, R3, 0xf0, RZ, 0xc0, !PT ;  /* 0x000000f003037812 */ /* 0x000fe400078ec0ff */
[----:B------:R-:W-:-:S04]  /*3fe10*/  LOP3.LUT R2, R2, 0x400, RZ, 0xc0, !PT ;  /* 0x0000040002027812 */ /* 0x000fc800078ec0ff */
[----:B------:R-:W-:Y:S02]  /*3fe20*/  IADD3 R0, R2, R15, R3 ;  /* 0x0000000f02007210 */ /* 0x000fe40007ffe003 */
[----:B------:R-:W-:Y:S02]  /*3fe30*/  LOP3.LUT R2, R12, 0x300, RZ, 0xc0, !PT ;  /* 0x000003000c027812 */ /* 0x000fe400078ec0ff */
[----:B---3--:R-:W-:Y:S01]  /*3fe40*/  LOP3.LUT R14, R14, 0x7f, RZ, 0xc0, !PT ;  /* 0x0000007f0e0e7812 */ /* 0x008fe200078ec0ff */
[----:B------:R-:W1:Y:S02]  /*3fe50*/  LDC R12, c[0x0][0x228] ;  /* 0x00008a00ff0c7b82 */ /* 0x000e640000000800 */
[----:B------:R-:W-:Y:S02]  /*3fe60*/  IMAD.IADD R0, R0, 0x1, R2 ;  /* 0x0000000100007824 */ /* 0x000fe400078e0202 */
[----:B------:R-:W-:-:S03]  /*3fe70*/  IMAD R14, R14, 0x10, R15 ;  /* 0x000000100e0e7824 */ /* 0x000fc600078e020f */
[----:B------:R-:W-:Y:S01]  /*3fe80*/  STSM.16.M88.4 [R0], R88 ;  /* 0x0000005800007844 */ /* 0x000fe20000000200 */
[----:B------:R-:W-:Y:S06]  /*3fe90*/  BAR.SYNC.DEFER_BLOCKING 0x0 ;  /* 0x0000000000007b1d */ /* 0x000fec0000010000 */
[----:B------:R-:W-:Y:S04]  /*3fea0*/  STL [R1+0x88], R14 ;  /* 0x0000880e01007387 */ /* 0x000fe80000100800 */
[----:B------:R-:W2:Y:S01]  /*3feb0*/  LDS.128 R88, [R14] ;  /* 0x000000000e587984 */ /* 0x000ea20000000c00 */
[----:B------:R-:W-:Y:S06]  /*3fec0*/  BAR.SYNC.DEFER_BLOCKING 0x0 ;  /* 0x0000000000007b1d */ /* 0x000fec0000010000 */
[----:B------:R-:W-:Y:S02]  /*3fed0*/  STSM.16.M88.4 [R0], R24 ;  /* 0x0000001800007844 */ /* 0x000fe40000000200 */
[----:B------:R-:W-:Y:S06]  /*3fee0*/  BAR.SYNC.DEFER_BLOCKING 0x0 ;  /* 0x0000000000007b1d */ /* 0x000fec0000010000 */
[----:B--2---:R-:W-:Y:S04]  /*3fef0*/  STL.64 [R1+0x20], R88 ;  /* 0x0000205801007387 */ /* 0x004fe80000100a00 */
[----:B------:R-:W-:Y:S04]  /*3ff00*/  STL.64 [R1+0x28], R90 ;  /* 0x0000285a01007387 */ /* 0x000fe80000100a00 */
[----:B------:R-:W2:Y:S01]  /*3ff10*/  LDS.128 R88, [R14] ;  /* 0x000000000e587984 */ /* 0x000ea20000000c00 */
[----:B------:R-:W-:Y:S06]  /*3ff20*/  BAR.SYNC.DEFER_BLOCKING 0x0 ;  /* 0x0000000000007b1d */ /* 0x000fec0000010000 */
[----:B------:R-:W-:Y:S02]  /*3ff30*/  STSM.16.M88.4 [R0], R120 ;  /* 0x0000007800007844 */ /* 0x000fe40000000200 */
[----:B------:R-:W-:Y:S06]  /*3ff40*/  BAR.SYNC.DEFER_BLOCKING 0x0 ;  /* 0x0000000000007b1d */ /* 0x000fec0000010000 */
[----:B--2---:R-:W-:Y:S01]  /*3ff50*/  STL.64 [R1+0x10], R88 ;  /* 0x0000105801007387 */ /* 0x004fe20000100a00 */
[----:B------:R-:W-:-:S03]  /*3ff60*/  IMAD.MOV.U32 R2, RZ, RZ, R90 ;  /* 0x000000ffff027224 */ /* 0x000fc600078e005a */
[----:B------:R-:W-:Y:S04]  /*3ff70*/  STL [R1+0x1c], R91 ;  /* 0x00001c5b01007387 */ /* 0x000fe80000100800 */
[----:B------:R-:W2:Y:S04]  /*3ff80*/  LDL.LU R164, [R1+0xf0] ;  /* 0x0000f00001a47983 */ /* 0x000ea80000300800 */
[----:B------:R-:W3:Y:S01]  /*3ff90*/  LDS.128 R24, [R14] ;  /* 0x000000000e187984 */ /* 0x000ee20000000c00 */
[----:B------:R-:W-:Y:S06]  /*3ffa0*/  BAR.SYNC.DEFER_BLOCKING 0x0 ;  /* 0x0000000000007b1d */ /* 0x000fec0000010000 */
[----:B------:R-:W-:Y:S02]  /*3ffb0*/  STSM.16.M88.4 [R0], R112 ;  /* 0x0000007000007844 */ /* 0x000fe40000000200 */
[----:B------:R-:W-:Y:S06]  /*3ffc0*/  BAR.SYNC.DEFER_BLOCKING 0x0 ;  /* 0x0000000000007b1d */ /* 0x000fec0000010000 */
[----:B---3--:R-:W-:Y:S04]  /*3ffd0*/  STL.64 [R1], R24 ;  /* 0x0000001801007387 */ /* 0x008fe80000100a00 */
[----:B------:R-:W-:Y:S04]  /*3ffe0*/  STL.64 [R1+0x8], R26 ;  /* 0x0000081a01007387 */ /* 0x000fe80000100a00 */
[----:B------:R-:W2:Y:S04]  /*3fff0*/  LDL.LU R165, [R1+0xf4] ;  /* 0x0000f40001a57983 */ /* 0x000ea80000300800 */
[----:B------:R-:W2:Y:S04]  /*40000*/  LDL.LU R166, [R1+0xf8] ;  /* 0x0000f80001a67983 */ /* 0x000ea80000300800 */
[----:B------:R-:W3:Y:S01]  /*40010*/  LDS.128 R24, [R14] ;  /* 0x000000000e187984 */ /* 0x000ee20000000c00 */
[----:B------:R-:W-:Y:S06]  /*40020*/  BAR.SYNC.DEFER_BLOCKING 0x0 ;  /* 0x0000000000007b1d */ /* 0x000fec0000010000 */
[----:B------:R-:W2:Y:S04]  /*40030*/  LDL.LU R167, [R1+0xfc] ;  /* 0x0000fc0001a77983 */ /* 0x000ea80000300800 */
[----:B------:R-:W4:Y:S04]  /*40040*/  LDL.LU R156, [R1+0xe0] ;  /* 0x0000e000019c7983 */ /* 0x000f280000300800 */
[----:B------:R-:W4:Y:S04]  /*40050*/  LDL.LU R157, [R1+0xe4] ;  /* 0x0000e400019d7983 */ /* 0x000f280000300800 */
[----:B------:R-:W4:Y:S04]  /*40060*/  LDL.LU R158, [R1+0xe8] ;  /* 0x0000e800019e7983 */ /* 0x000f280000300800 */
[----:B------:R-:W-:Y:S01]  /*40070*/  STSM.16.M88.4 [R0], R92 ;  /* 0x0000005c00007844 */ /* 0x000fe20000000200 */
[----:B------:R-:W-:Y:S06]  /*40080*/  BAR.SYNC.DEFER_BLOCKING 0x0 ;  /* 0x0000000000007b1d */ /* 0x000fec0000010000 */
[----:B------:R-:W4:Y:S04]  /*40090*/  LDL.LU R159, [R1+0xec] ;  /* 0x0000ec00019f7983 */ /* 0x000f280000300800 */
[----:B------:R-:W2:Y:S04]  /*400a0*/  LDL.LU R168, [R1+0xd0] ;  /* 0x0000d00001a87983 */ /* 0x000ea80000300800 */
[----:B------:R-:W2:Y:S04]  /*400b0*/  LDL.LU R169, [R1+0xd4] ;  /* 0x0000d40001a97983 */ /* 0x000ea80000300800 */
[----:B------:R-:W2:Y:S04]  /*400c0*/  LDL.LU R170, [R1+0xd8] ;  /* 0x0000d80001aa7983 */ /* 0x000ea80000300800 */
[----:B------:R-:W0:Y:S01]  /*400d0*/  LDS.128 R120, [R14] ;  /* 0x000000000e787984 */ /* 0x000e220000000c00 */
        /* <DEDUP_REMOVED lines=11> */
[----:B------:R-:W1:Y:S01]  /*40190*/  LDS.128 R112, [R14] ;  /* 0x000000000e707984 */ /* 0x000e620000000c00 */
[----:B------:R-:W-:Y:S06]  /*401a0*/  BAR.SYNC.DEFER_BLOCKING 0x0 ;  /* 0x0000000000007b1d */ /* 0x000fec0000010000 */
[----:B------:R-:W2:Y:S04]  /*401b0*/  LDL.LU R155, [R1+0xbc] ;  /* 0x0000bc00019b7983 */ /* 0x000ea80000300800 */
[----:B------:R-:W-:Y:S01]  /*401c0*/  STSM.16.M88.4 [R0], R116 ;  /* 0x0000007400007844 */ /* 0x000fe20000000200 */
[----:B------:R-:W-:Y:S06]  /*401d0*/  BAR.SYNC.DEFER_BLOCKING 0x0 ;  /* 0x0000000000007b1d */ /* 0x000fec0000010000 */
[----:B------:R-:W1:Y:S02]  /*401e0*/  LDS.128 R116, [R14] ;  /* 0x000000000e747984 */ /* 0x000e640000000c00 */
[----:B------:R-:W-:Y:S06]  /*401f0*/  BAR.SYNC.DEFER_BLOCKING 0x0 ;  /* 0x0000000000007b1d */ /* 0x000fec0000010000 */
[----:B------:R-:W-:Y:S02]  /*40200*/  STSM.16.M88.4 [R0], R100 ;  /* 0x0000006400007844 */ /* 0x000fe40000000200 */
[----:B------:R-:W-:Y:S06]  /*40210*/  BAR.SYNC.DEFER_BLOCKING 0x0 ;  /* 0x0000000000007b1d */ /* 0x000fec0000010000 */
[----:B------:R-:W-:Y:S02]  /*40220*/  LDS.128 R100, [R14] ;  /* 0x000000000e647984 */ /* 0x000fe40000000c00 */
        /* <DEDUP_REMOVED lines=133> */
[----:B------:R0:W-:Y:S02]  /*40a80*/  STSM.16.M88.4 [R0], R248 ;  /* 0x000000f800007844 */ /* 0x0001e40000000200 */
[----:B------:R-:W-:Y:S06]  /*40a90*/  BAR.SYNC.DEFER_BLOCKING 0x0 ;  /* 0x0000000000007b1d */ /* 0x000fec0000010000 */
[----:B---3--:R3:W-:Y:S02]  /*40aa0*/  STL [R1+0x20c0], R27 ;  /* 0x0020c01b01007387 */ /* 0x0087e40000100800 */
[----:B0-----:R-:W0:Y:S02]  /*40ab0*/  LDC.64 R250, c[0x0][0x220] ;  /* 0x00008800fffa7b82 */ /* 0x001e240000000a00 */
[----:B------:R-:W-:Y:S06]  /*40ac0*/  LDS.128 R200, [R14] ;  /* 0x000000000ec87984 */ /* 0x000fec0000000c00 */
[----:B------:R-:W-:Y:S06]  /*40ad0*/  BAR.SYNC.DEFER_BLOCKING 0x0 ;  /* 0x0000000000007b1d */ /* 0x000fec0000010000 */
[----:B--2---:R-:W-:Y:S02]  /*40ae0*/  STSM.16.M88.4 [R0], R152 ;  /* 0x0000009800007844 */ /* 0x004fe40000000200 */
[----:B------:R-:W-:Y:S06]  /*40af0*/  BAR.SYNC.DEFER_BLOCKING 0x0 ;  /* 0x0000000000007b1d */ /* 0x000fec0000010000 */
[----:B------:R-:W-:Y:S02]  /*40b00*/  LDS.128 R204, [R14] ;  /* 0x000000000ecc7984 */ /* 0x000fe40000000c00 */
[----:B------:R-:W-:Y:S06]  /*40b10*/  BAR.SYNC.DEFER_BLOCKING 0x0 ;  /* 0x0000000000007b1d */ /* 0x000fec0000010000 */
[----:B------:R-:W-:Y:S04]  /*40b20*/  STL.64 [R1+0x20c8], R120 ;  /* 0x0020c87801007387 */ /* 0x000fe80000100a00 */
[----:B------:R-:W-:Y:S04]  /*40b30*/  STL [R1+0x20bc], R122 ;  /* 0x0020bc7a01007387 */ /* 0x000fe80000100800 */
[----:B------:R-:W-:Y:S04]  /*40b40*/  STL [R1+0x20b8], R123 ;  /* 0x0020b87b01007387 */ /* 0x000fe80000100800 */
[----:B-1----:R-:W-:Y:S04]  /*40b50*/  STL.64 [R1+0x20d8], R112 ;  /* 0x0020d87001007387 */ /* 0x002fe80000100a00 */
[----:B------:R-:W-:Y:S04]  /*40b60*/  STL.64 [R1+0x20d0], R114 ;  /* 0x0020d07201007387 */ /* 0x000fe80000100a00 */
[----:B------:R1:W-:Y:S04]  /*40b70*/  STL.64 [R1+0x20e0], R118 ;  /* 0x0020e07601007387 */ /* 0x0003e80000100a00 */
[----:B----4-:R-:W-:Y:S04]  /*40b80*/  STSM.16.M88.4 [R0], R172 ;  /* 0x000000ac00007844 */ /* 0x010fe80000000200 */
[----:B------:R-:W2:Y:S01]  /*40b90*/  LDL.LU R160, [R1+0x1c0] ;  /* 0x0001c00001a07983 */ /* 0x000ea20000300800 */
[----:B------:R-:W-:Y:S01]  /*40ba0*/  BAR.SYNC.DEFER_BLOCKING 0x0 ;  /* 0x0000000000007b1d */ /* 0x000fe20000010000 */
[----:B---3--:R-:W-:-:S07]  /*40bb0*/  IMAD.MOV.U32 R27, RZ, RZ, R2 ;  /* 0x000000ffff1b7224 */ /* 0x008fce00078e0002 */
[----:B-1----:R-:W1:Y:S01]  /*40bc0*/  LDC.64 R118, c[0x0][0x228] ;  /* 0x00008a00ff767b82 */ /* 0x002e620000000a00 */
[----:B------:R-:W2:Y:S04]  /*40bd0*/  LDL.LU R161, [R1+0x1c4] ;  /* 0x0001c40001a17983 */ /* 0x000ea80000300800 */
[----:B------:R-:W2:Y:S04]  /*40be0*/  LDL.LU R162, [R1+0x1c8] ;  /* 0x0001c80001a27983 */ /* 0x000ea80000300800 */
[----:B------:R-:W2:Y:S04]  /*40bf0*/  LDL.LU R163, [R1+0x1cc] ;  /* 0x0001cc0001a37983 */ /* 0x000ea80000300800 */
[----:B------:R-:W3:Y:S04]  /*40c00*/  LDL.LU R152, [R1+0x1d0] ;  /* 0x0001d00001987983 */ /* 0x000ee80000300800 */
[----:B------:R-:W-:Y:S01]  /*40c10*/  LDS.128 R196, [R14] ;  /* 0x000000000ec47984 */ /* 0x000fe20000000c00 */
[----:B------:R-:W-:Y:S06]  /*40c20*/  BAR.SYNC.DEFER_BLOCKING 0x0 ;  /* 0x0000000000007b1d */ /* 0x000fec0000010000 */
[----:B------:R-:W3:Y:S04]  /*40c30*/  LDL.LU R153, [R1+0x1d4] ;  /* 0x0001d40001997983 */ /* 0x000ee80000300800 */
[----:B------:R-:W3:Y:S04]  /*40c40*/  LDL.LU R154, [R1+0x1d8] ;  /* 0x0001d800019a7983 */ /* 0x000ee80000300800 */
[----:B------:R-:W3:Y:S04]  /*40c50*/  LDL.LU R155, [R1+0x1dc] ;  /* 0x0001dc00019b7983 */ /* 0x000ee80000300800 */
[----:B------:R-:W-:Y:S01]  /*40c60*/  STSM.16.M88.4 [R0], R168 ;  /* 0x000000a800007844 */ /* 0x000fe20000000200 */
[----:B------:R-:W-:Y:S06]  /*40c70*/  BAR.SYNC.DEFER_BLOCKING 0x0 ;  /* 0x0000000000007b1d */ /* 0x000fec0000010000 */
[----:B------:R-:W-:Y:S02]  /*40c80*/  LDS.128 R192, [R14] ;  /* 0x000000000ec07984 */ /* 0x000fe40000000c00 */
[----:B------:R-:W-:Y:S06]  /*40c90*/  BAR.SYNC.DEFER_BLOCKING 0x0 ;  /* 0x0000000000007b1d */ /* 0x000fec0000010000 */
[----:B------:R4:W-:Y:S02]  /*40ca0*/  STSM.16.M88.4 [R0], R156 ;  /* 0x0000009c00007844 */ /* 0x0009e40000000200 */
[----:B------:R-:W-:Y:S06]  /*40cb0*/  BAR.SYNC.DEFER_BLOCKING 0x0 ;  /* 0x0000000000007b1d */ /* 0x000fec0000010000 */
[----:B----4-:R-:W4:Y:S04]  /*40cc0*/  LDL.LU R156, [R1+0x1e0] ;  /* 0x0001e000019c7983 */ /* 0x010f280000300800 */
[----:B------:R-:W4:Y:S04]  /*40cd0*/  LDL.LU R157, [R1+0x1e4] ;  /* 0x0001e400019d7983 */ /* 0x000f280000300800 */
[----:B------:R-:W4:Y:S04]  /*40ce0*/  LDL.LU R158, [R1+0x1e8] ;  /* 0x0001e800019e7983 */ /* 0x000f280000300800 */
[----:B------:R-:W4:Y:S04]  /*40cf0*/  LDL.LU R159, [R1+0x1ec] ;  /* 0x0001ec00019f7983 */ /* 0x000f280000300800 */
[----:B------:R-:W4:Y:S04]  /*40d00*/  LDL.LU R172, [R1+0x1f0] ;  /* 0x0001f00001ac7983 */ /* 0x000f280000300800 */
[----:B------:R-:W4:Y:S04]  /*40d10*/  LDL.LU R173, [R1+0x1f4] ;  /* 0x0001f40001ad7983 */ /* 0x000f280000300800 */
[----:B------:R-:W4:Y:S04]  /*40d20*/  LDL.LU R174, [R1+0x1f8] ;  /* 0x0001f80001ae7983 */ /* 0x000f280000300800 */
[----:B------:R-:W4:Y:S04]  /*40d30*/  LDL.LU R175, [R1+0x1fc] ;  /* 0x0001fc0001af7983 */ /* 0x000f280000300800 */
[----:B------:R-:W-:Y:S01]  /*40d40*/  LDS.128 R184, [R14] ;  /* 0x000000000eb87984 */ /* 0x000fe20000000c00 */
[----:B------:R-:W-:Y:S06]  /*40d50*/  BAR.SYNC.DEFER_BLOCKING 0x0 ;  /* 0x0000000000007b1d */ /* 0x000fec0000010000 */
[----:B------:R0:W-:Y:S02]  /*40d60*/  STSM.16.M88.4 [R0], R164 ;  /* 0x000000a400007844 */ /* 0x0001e40000000200 */
[----:B------:R-:W-:Y:S06]  /*40d70*/  BAR.SYNC.DEFER_BLOCKING 0x0 ;  /* 0x0000000000007b1d */ /* 0x000fec0000010000 */
[----:B0-----:R-:W4:Y:S04]  /*40d80*/  LDL.LU R164, [R1+0x2d0] ;  /* 0x0002d00001a47983 */ /* 0x001f280000300800 */
[----:B------:R-:W4:Y:S04]  /*40d90*/  LDL.LU R165, [R1+0x2d4] ;  /* 0x0002d40001a57983 */ /* 0x000f280000300800 */
[----:B------:R-:W4:Y:S04]  /*40da0*/  LDL.LU R166, [R1+0x2d8] ;  /* 0x0002d80001a67983 */ /* 0x000f280000300800 */
[----:B------:R-:W4:Y:S04]  /*40db0*/  LDL.LU R167, [R1+0x2dc] ;  /* 0x0002dc0001a77983 */ /* 0x000f280000300800 */
[----:B------:R-:W-:Y:S01]  /*40dc0*/  LDS.128 R188, [R14] ;  /* 0x000000000ebc7984 */ /* 0x000fe20000000c00 */
[----:B------:R-:W-:Y:S06]  /*40dd0*/  BAR.SYNC.DEFER_BLOCKING 0x0 ;  /* 0x0000000000007b1d */ /* 0x000fec0000010000 */
[----:B--2---:R0:W-:Y:S02]  /*40de0*/  STSM.16.M88.4 [R0], R160 ;  /* 0x000000a000007844 */ /* 0x0041e40000000200 */
[----:B------:R-:W-:Y:S06]  /*40df0*/  BAR.SYNC.DEFER_BLOCKING 0x0 ;  /* 0x0000000000007b1d */ /* 0x000fec0000010000 */
[----:B0-----:R-:W2:Y:S04]  /*40e00*/  LDL.LU R160, [R1+0x2e0] ;  /* 0x0002e00001a07983 */ /* 0x001ea80000300800 */
[----:B------:R-:W2:Y:S04]  /*40e10*/  LDL.LU R161, [R1+0x2e4] ;  /* 0x0002e40001a17983 */ /* 0x000ea80000300800 */
[----:B------:R-:W2:Y:S04]  /*40e20*/  LDL.LU R162, [R1+0x2e8] ;  /* 0x0002e80001a27983 */ /* 0x000ea80000300800 */
[----:B------:R-:W2:Y:S04]  /*40e30*/  LDL.LU R163, [R1+0x2ec] ;  /* 0x0002ec0001a37983 */ /* 0x000ea80000300800 */
[----:B------:R-:W-:Y:S01]  /*40e40*/  LDS.128 R180, [R14] ;  /* 0x000000000eb47984 */ /* 0x000fe20000000c00 */
[----:B------:R-:W-:Y:S06]  /*40e50*/  BAR.SYNC.DEFER_BLOCKING 0x0 ;  /* 0x0000000000007b1d */ /* 0x000fec0000010000 */
[----:B---3--:R0:W-:Y:S02]  /*40e60*/  STSM.16.M88.4 [R0], R152 ;  /* 0x0000009800007844 */ /* 0x0081e40000000200 */
[----:B------:R-:W-:Y:S06]  /*40e70*/  BAR.SYNC.DEFER_BLOCKING 0x0 ;  /* 0x0000000000007b1d */ /* 0x000fec0000010000 */
[----:B0-----:R-:W3:Y:S04]  /*40e80*/  LDL.LU R152, [R1+0x2f0] ;  /* 0x0002f00001987983 */ /* 0x001ee80000300800 */
[----:B------:R-:W3:Y:S04]  /*40e90*/  LDL.LU R153, [R1+0x2f4] ;  /* 0x0002f40001997983 */ /* 0x000ee80000300800 */
[----:B------:R-:W3:Y:S04]  /*40ea0*/  LDL.LU R154, [R1+0x2f8] ;  /* 0x0002f800019a7983 */ /* 0x000ee80000300800 */
[----:B------:R-:W3:Y:S04]  /*40eb0*/  LDL.LU R155, [R1+0x2fc] ;  /* 0x0002fc00019b7983 */ /* 0x000ee80000300800 */
[----:B------:R-:W-:Y:S01]  /*40ec0*/  LDS.128 R176, [R14] ;  /* 0x000000000eb07984 */ /* 0x000fe20000000c00 */
[----:B------:R-:W-:Y:S06]  /*40ed0*/  BAR.SYNC.DEFER_BLOCKING 0x0 ;  /* 0x0000000000007b1d */ /* 0x000fec0000010000 */
[----:B----4-:R0:W-:Y:S02]  /*40ee0*/  STSM.16.M88.4 [R0], R156 ;  /* 0x0000009c00007844 */ /* 0x0101e40000000200 */
[----:B------:R-:W-:Y:S06]  /*40ef0*/  BAR.SYNC.DEFER_BLOCKING 0x0 ;  /* 0x0000000000007b1d */ /* 0x000fec0000010000 */
[----:B0-----:R-:W4:Y:S04]  /*40f00*/  LDL.LU R156, [R1+0x3e0] ;  /* 0x0003e000019c7983 */ /* 0x001f280000300800 */
        /* <DEDUP_REMOVED lines=9> */
[----:B------:R-:W4:Y:S04]  /*40fa0*/  LDL.LU R136, [R1+0x4f0] ;  /* 0x0004f00001887983 */ /* 0x000f280000300800 */
[----:B------:R-:W4:Y:S04]  /*40fb0*/  LDL.LU R137, [R1+0x4f4] ;  /* 0x0004f40001897983 */ /* 0x000f280000300800 */
[----:B------:R-:W4:Y:S04]  /*40fc0*/  LDL.LU R138, [R1+0x4f8] ;  /* 0x0004f800018a7983 */ /* 0x000f280000300800 */
[----:B------:R-:W4:Y:S04]  /*40fd0*/  LDL.LU R139, [R1+0x4fc] ;  /* 0x0004fc00018b7983 */ /* 0x000f280000300800 */
[----:B------:R-:W-:Y:S01]  /*40fe0*/  STSM.16.M88.4 [R0], R172 ;  /* 0x000000ac00007844 */ /* 0x000fe20000000200 */
[----:B------:R-:W-:Y:S06]  /*40ff0*/  BAR.SYNC.DEFER_BLOCKING 0x0 ;  /* 0x0000000000007b1d */ /* 0x000fec0000010000 */
        /* <DEDUP_REMOVED lines=12> */
[----:B------:R-:W-:Y:S02]  /*410c0*/  LDS.128 R164, [R14] ;  /* 0x000000000ea47984 */ /* 0x000fe40000000c00 */
[----:B------:R-:W-:Y:S06]  /*410d0*/  BAR.SYNC.DEFER_BLOCKING 0x0 ;  /* 0x0000000000007b1d */ /* 0x000fec0000010000 */
[----:B--2---:R-:W-:Y:S02]  /*410e0*/  STSM.16.M88.4 [R0], R160 ;  /* 0x000000a000007844 */ /* 0x004fe40000000200 */
[----:B------:R-:W-:Y:S06]  /*410f0*/  BAR.SYNC.DEFER_BLOCKING 0x0 ;  /* 0x0000000000007b1d */ /* 0x000fec0000010000 */
[----:B------:R-:W-:Y:S02]  /*41100*/  LDS.128 R160, [R14] ;  /* 0x000000000ea07984 */ /* 0x000fe40000000c00 */
[----:B------:R-:W-:Y:S06]  /*41110*/  BAR.SYNC.DEFER_BLOCKING 0x0 ;  /* 0x0000000000007b1d */ /* 0x000fec0000010000 */
[----:B---3--:R-:W-:Y:S02]  /*41120*/  STSM.16.M88.4 [R0], R152 ;  /* 0x0000009800007844 */ /* 0x008fe40000000200 */
[----:B------:R-:W-:Y:S06]  /*41130*/  BAR.SYNC.DEFER_BLOCKING 0x0 ;  /* 0x0000000000007b1d */ /* 0x000fec0000010000 */
[----:B------:R-:W-:Y:S02]  /*41140*/  LDS.128 R152, [R14] ;  /* 0x000000000e987984 */ /* 0x000fe40000000c00 */
[----:B------:R-:W-:Y:S06]  /*41150*/  BAR.SYNC.DEFER_BLOCKING 0x0 ;  /* 0x0000000000007b1d */ /* 0x000fec0000010000 */
[----:B----4-:R-:W-:Y:S02]  /*41160*/  STSM.16.M88.4 [R0], R156 ;  /* 0x0000009c00007844 */ /* 0x010fe40000000200 */
        /* <DEDUP_REMOVED lines=9> */
[----:B0-----:R-:W2:Y:S04]  /*41200*/  LDL.LU R136, [R1+0x520] ;  /* 0x0005200001887983 */ /* 0x001ea80000300800 */
[----:B------:R-:W2:Y:S04]  /*41210*/  LDL.LU R137, [R1+0x524] ;  /* 0x0005240001897983 */ /* 0x000ea80000300800 */
[----:B------:R-:W2:Y:S04]  /*41220*/  LDL.LU R138, [R1+0x528] ;  /* 0x00052800018a7983 */ /* 0x000ea80000300800 */
[----:B------:R-:W2:Y:S04]  /*41230*/  LDL.LU R139, [R1+0x52c] ;  /* 0x00052c00018b7983 */ /* 0x000ea80000300800 */
[----:B------:R-:W3:Y:S04]  /*41240*/  LDL.LU R8, [R1+0x530] ;  /* 0x0005300001087983 */ /* 0x000ee80000300800 */
[----:B------:R-:W3:Y:S04]  /*41250*/  LDL.LU R9, [R1+0x534] ;  /* 0x0005340001097983 */ /* 0x000ee80000300800 */
[----:B------:R-:W3:Y:S04]  /*41260*/  LDL.LU R10, [R1+0x538] ;  /* 0x00053800010a7983 */ /* 0x000ee80000300800 */
[----:B------:R-:W3:Y:S04]  /*41270*/  LDL.LU R11, [R1+0x53c] ;  /* 0x00053c00010b7983 */ /* 0x000ee80000300800 */
[----:B------:R-:W4:Y:S04]  /*41280*/  LDL.LU R124, [R1+0x540] ;  /* 0x00054000017c7983 */ /* 0x000f280000300800 */
[----:B------:R-:W4:Y:S04]  /*41290*/  LDL.LU R125, [R1+0x544] ;  /* 0x00054400017d7983 */ /* 0x000f280000300800 */
[----:B------:R-:W4:Y:S04]  /*412a0*/  LDL.LU R126, [R1+0x548] ;  /* 0x00054800017e7983 */ /* 0x000f280000300800 */
[----:B------:R-:W4:Y:S04]  /*412b0*/  LDL.LU R127, [R1+0x54c] ;  /* 0x00054c00017f7983 */ /* 0x000f280000300800 */
[----:B------:R-:W0:Y:S01]  /*412c0*/  LDS.128 R144, [R14] ;  /* 0x000000000e907984 */ /* 0x000e220000000c00 */
[----:B------:R-:W-:Y:S06]  /*412d0*/  BAR.SYNC.DEFER_BLOCKING 0x0 ;  /* 0x0000000000007b1d */ /* 0x000fec0000010000 */
[----:B------:R1:W-:Y:S02]  /*412e0*/  STSM.16.M88.4 [R0], R112 ;  /* 0x0000007000007844 */ /* 0x0003e40000000200 */
[----:B------:R-:W-:Y:S06]  /*412f0*/  BAR.SYNC.DEFER_BLOCKING 0x0 ;  /* 0x0000000000007b1d */ /* 0x000fec0000010000 */
[----:B0-----:R-:W-:Y:S04]  /*41300*/  STL [R1+0x20b0], R147 ;  /* 0x0020b09301007387 */ /* 0x001fe80000100800 */
[----:B-1----:R-:W4:Y:S04]  /*41310*/  LDL.LU R112, [R1+0x550] ;  /* 0x0005500001707983 */ /* 0x002f280000300800 */
        /* <DEDUP_REMOVED lines=14> */
[----:B--2---:R-:W-:Y:S02]  /*41400*/  STSM.16.M88.4 [R0], R136 ;  /* 0x0000008800007844 */ /* 0x004fe40000000200 */
[----:B------:R-:W-:Y:S06]  /*41410*/  BAR.SYNC.DEFER_BLOCKING 0x0 ;  /* 0x0000000000007b1d */ /* 0x000fec0000010000 */
[----:B------:R-:W-:Y:S02]  /*41420*/  LDS.128 R136, [R14] ;  /* 0x000000000e887984 */ /* 0x000fe40000000c00 */
[----:B------:R-:W-:Y:S06]  /*41430*/  BAR.SYNC.DEFER_BLOCKING 0x0 ;  /* 0x0000000000007b1d */ /* 0x000fec0000010000 */
[----:B---3--:R-:W-:Y:S02]  /*41440*/  STSM.16.M88.4 [R0], R8 ;  /* 0x0000000800007844 */ /* 0x008fe40000000200 */
[----:B------:R-:W-:Y:S06]  /*41450*/  BAR.SYNC.DEFER_BLOCKING 0x0 ;  /* 0x0000000000007b1d */ /* 0x000fec0000010000 */
[----:B------:R-:W1:Y:S02]  /*41460*/  LDS.128 R128, [R14] ;  /* 0x000000000e807984 */ /* 0x000e640000000c00 */
[----:B------:R-:W-:Y:S06]  /*41470*/  BAR.SYNC.DEFER_BLOCKING 0x0 ;  /* 0x0000000000007b1d */ /* 0x000fec0000010000 */
[----:B----4-:R-:W-:Y:S02]  /*41480*/  STSM.16.M88.4 [R0], R124 ;  /* 0x0000007c00007844 */ /* 0x010fe40000000200 */
[----:B------:R-:W-:Y:S06]  /*41490*/  BAR.SYNC.DEFER_BLOCKING 0x0 ;  /* 0x0000000000007b1d */ /* 0x000fec0000010000 */
[----:B------:R-:W2:Y:S02]  /*414a0*/  LDS.128 R8, [R14] ;  /* 0x000000000e087984 */ /* 0x000ea40000000c00 */
[----:B------:R-:W-:Y:S06]  /*414b0*/  BAR.SYNC.DEFER_BLOCKING 0x0 ;  /* 0x0000000000007b1d */ /* 0x000fec0000010000 */
[----:B------:R3:W-:Y:S02]  /*414c0*/  STSM.16.M88.4 [R0], R112 ;  /* 0x0000007000007844 */ /* 0x0007e40000000200 */
[----:B------:R-:W-:Y:S06]  /*414d0*/  BAR.SYNC.DEFER_BLOCKING 0x0 ;  /* 0x0000000000007b1d */ /* 0x000fec0000010000 */
[----:B0-----:R-:W-:Y:S04]  /*414e0*/  STL [R1+0x20ac], R135 ;  /* 0x0020ac8701007387 */ /* 0x001fe80000100800 */
[----:B-1----:R-:W-:Y:S01]  /*414f0*/  STL [R1+0x20a8], R128 ;  /* 0x0020a88001007387 */ /* 0x002fe20000100800 */
[----:B---3--:R-:W0:Y:S03]  /*41500*/  LDC.64 R114, c[0x0][0x228] ;  /* 0x00008a00ff727b82 */ /* 0x008e260000000a00 */
[----:B------:R1:W3:Y:S04]  /*41510*/  LDS.128 R124, [R14] ;  /* 0x000000000e7c7984 */ /* 0x0002e80000000c00 */
[----:B------:R-:W-:Y:S04]  /*41520*/  STL [R1+0x20a0], R129 ;  /* 0x0020a08101007387 */ /* 0x000fe80000100800 */
[----:B------:R-:W-:Y:S01]  /*41530*/  STL [R1+0x2098], R130 ;  /* 0x0020988201007387 */ /* 0x000fe20000100800 */
[----:B-1----:R-:W1:Y:S03]  /*41540*/  LDC.64 R14, c[0x0][0x228] ;  /* 0x00008a00ff0e7b82 */ /* 0x002e660000000a00 */
[----:B------:R-:W-:Y:S04]  /*41550*/  STL [R1+0x2090], R131 ;  /* 0x0020908301007387 */ /* 0x000fe80000100800 */
[----:B--2---:R2:W-:Y:S04]  /*41560*/  STL [R1+0x20a4], R9 ;  /* 0x0020a40901007387 */ /* 0x0045e80000100800 */
[----:B------:R-:W-:Y:S04]  /*41570*/  STL [R1+0x209c], R10 ;  /* 0x00209c0a01007387 */ /* 0x000fe80000100800 */
[----:B------:R4:W-:Y:S01]  /*41580*/  STL [R1+0x208c], R11 ;  /* 0x00208c0b01007387 */ /* 0x0009e20000100800 */
[----:B--2---:R-:W2:Y:S08]  /*41590*/  LDC R9, c[0x0][0x244] ;  /* 0x00009100ff097b82 */ /* 0x004eb00000000800 */
[----:B------:R-:W-:Y:S06]  /*415a0*/  BAR.SYNC.DEFER_BLOCKING 0x0 ;  /* 0x0000000000007b1d */ /* 0x000fec0000010000 */
[----:B----4-:R-:W2:Y:S04]  /*415b0*/  LDL.LU R11, [R1+0x5d0] ;  /* 0x0005d000010b7983 */ /* 0x010ea80000300800 */
[----:B------:R-:W4:Y:S04]  /*415c0*/  LDL.LU R113, [R1+0x20] ;  /* 0x0000200001717983 */ /* 0x000f280000300800 */
[----:B---3--:R-:W-:Y:S04]  /*415d0*/  STL [R1+0x2094], R126 ;  /* 0x0020947e01007387 */ /* 0x008fe80000100800 */
[----:B------:R-:W-:Y:S04]  /*415e0*/  STL [R1+0x2088], R127 ;  /* 0x0020887f01007387 */ /* 0x000fe80000100800 */
[----:B------:R3:W-:Y:S04]  /*415f0*/  STSM.16.M88.4 [R0], R120 ;  /* 0x0000007800007844 */ /* 0x0007e80000000200 */
[----:B---3--:R-:W3:Y:S04]  /*41600*/  LDL R122, [R1+0x5f0] ;  /* 0x0005f000017a7983 */ /* 0x008ee80000100800 */
[----:B------:R-:W3:Y:S04]  /*41610*/  LDL R123, [R1+0x5f8] ;  /* 0x0005f800017b7983 */ /* 0x000ee80000100800 */
[----:B------:R-:W3:Y:S04]  /*41620*/  LDL.LU R127, [R1+0x5f4] ;  /* 0x0005f400017f7983 */ /* 0x000ee80000300800 */
[----:B------:R-:W3:Y:S04]  /*41630*/  LDL.LU R120, [R1+0x10] ;  /* 0x0000100001787983 */ /* 0x000ee80000300800 */
[----:B------:R-:W3:Y:S01]  /*41640*/  LDL.LU R121, [R1] ;  /* 0x0000000001797983 */ /* 0x000ee20000300800 */
[----:B-1----:R-:W-:-:S02]  /*41650*/  IMAD.MOV.U32 R10, RZ, RZ, R15 ;  /* 0x000000ffff0a7224 */ /* 0x002fc400078e000f */
[----:B------:R-:W-:Y:S02]  /*41660*/  IMAD.MOV.U32 R112, RZ, RZ, R14 ;  /* 0x000000ffff707224 */ /* 0x000fe400078e000e */
[----:B------:R-:W1:Y:S01]  /*41670*/  LDC.64 R14, c[0x0][0x228] ;  /* 0x00008a00ff0e7b82 */ /* 0x000e620000000a00 */
[----:B0-----:R-:W-:Y:S02]  /*41680*/  IMAD.MOV.U32 R3, RZ, RZ, R115 ;  /* 0x000000ffff037224 */ /* 0x001fe400078e0073 */
[----:B------:R-:W-:-:S05]  /*41690*/  IMAD.MOV.U32 R115, RZ, RZ, R114 ;  /* 0x000000ffff737224 */ /* 0x000fca00078e0072 */
[----:B------:R-:W0:Y:S01]  /*416a0*/  LDC R114, c[0x0][0x248] ;  /* 0x00009200ff727b82 */ /* 0x000e220000000800 */
[----:B------:R-:W-:-:S07]  /*416b0*/  VIADD R0, R13, 0x7f ;  /* 0x0000007f0d007836 */ /* 0x000fce0000000000 */
[----:B------:R-:W-:Y:S01]  /*416c0*/  BAR.SYNC.DEFER_BLOCKING 0x0 ;  /* 0x0000000000007b1d */ /* 0x000fe20000010000 */
[----:B------:R-:W-:Y:S01]  /*416d0*/  ISETP.GE.AND P0, PT, R0, R10, PT ;  /* 0x0000000a0000720c */ /* 0x000fe20003f06270 */
[----:B0-----:R-:W-:Y:S02]  /*416e0*/  IMAD R252, R13, R114, RZ ;  /* 0x000000720dfc7224 */ /* 0x001fe400078e02ff */
[----:B------:R-:W-:Y:S02]  /*416f0*/  IMAD.MOV.U32 R10, RZ, RZ, R118 ;  /* 0x000000ffff0a7224 */ /* 0x000fe400078e0076 */
[----:B------:R-:W-:Y:S02]  /*41700*/  IMAD.MOV.U32 R143, RZ, RZ, R119 ;  /* 0x000000ffff8f7224 */ /* 0x000fe400078e0077 */
[----:B------:R-:W0:Y:S02]  /*41710*/  LDC.64 R118, c[0x0][0x228] ;  /* 0x00008a00ff767b82 */ /* 0x000e240000000a00 */
[----:B0-----:R-:W-:-:S02]  /*41720*/  IMAD.MOV.U32 R147, RZ, RZ, R119 ;  /* 0x000000ffff937224 */ /* 0x001fc400078e0077 */
[C---:B--2---:R-:W-:Y:S01]  /*41730*/  IMAD R0, R11.reuse, R9, RZ ;  /* 0x000000090b007224 */ /* 0x044fe200078e02ff */
[C---:B-1----:R-:W-:Y:S02]  /*41740*/  ISETP.GE.AND P1, PT, R11.reuse, R14, PT ;  /* 0x0000000e0b00720c */ /* 0x042fe40003f26270 */
[----:B------:R-:W-:Y:S01]  /*41750*/  ISETP.LT.AND P5, PT, R11, R12, !P0 ;  /* 0x0000000c0b00720c */ /* 0x000fe200047a1270 */
[----:B------:R-:W0:Y:S01]  /*41760*/  LDC R14, c[0x0][0x228] ;  /* 0x00008a00ff0e7b82 */ /* 0x000e220000000800 */
[----:B------:R-:W-:Y:S02]  /*41770*/  LEA R2, P2, R0, R250, 0x1 ;  /* 0x000000fa00027211 */ /* 0x000fe400078408ff */
[----:B------:R-:W-:-:S05]  /*41780*/  ISETP.LT.AND P1, PT, R13, R3, !P1 ;  /* 0x000000030d00720c */ /* 0x000fca0004f21270 */
[----:B------:R-:W3:Y:S01]  /*41790*/  LDC R12, c[0x0][0x228] ;  /* 0x00008a00ff0c7b82 */ /* 0x000ee20000000800 */
[----:B------:R-:W-:-:S03]  /*417a0*/  LEA.HI.X.SX32 R3, R0, R251, 0x1, P2 ;  /* 0x000000fb00037211 */ /* 0x000fc600010f0eff */
[----:B------:R-:W-:-:S05]  /*417b0*/  IMAD.WIDE R248, R252, 0x2, R2 ;  /* 0x00000002fcf87825 */ /* 0x000fca00078e0202 */
[----:B----4-:R1:W-:Y:S01]  /*417c0*/  @P1 STG.E.U16 desc[UR60][R248.64], R113 ;  /* 0x00000071f8001986 */ /* 0x0103e2000c10153c */
[----:B------:R-:W-:Y:S02]  /*417d0*/  ISETP.GE.AND P1, PT, R13, R15, PT ;  /* 0x0000000f0d00720c */ /* 0x000fe40003f26270 */
[----:B------:R-:W2:Y:S01]  /*417e0*/  LDC R15, c[0x0][0x228] ;  /* 0x00008a00ff0f7b82 */ /* 0x000ea20000000800 */
[----:B------:R-:W-:Y:S01]  /*417f0*/  IMAD R0, R9, 0x80, R0 ;  /* 0x0000008009007824 */ /* 0x000fe200078e0200 */
[----:B---3--:R-:W-:Y:S02]  /*41800*/  ISETP.LT.AND P3, PT, R127, R12, !P0 ;  /* 0x0000000c7f00720c */ /* 0x008fe40004761270 */
[----:B------:R-:W-:Y:S02]  /*41810*/  PRMT R12, R113, 0x7632, R12 ;  /* 0x00007632710c7816 */ /* 0x000fe4000000000c */
[----:B-1----:R-:W3:Y:S01]  /*41820*/  LDL.LU R113, [R1+0x24] ;  /* 0x0000240001717983 */ /* 0x002ee20000300800 */
[----:B0-----:R-:W-:-:S02]  /*41830*/  ISETP.LT.AND P4, PT, R123, R14, !P0 ;  /* 0x0000000e7b00720c */ /* 0x001fc40004781270 */
[----:B------:R-:W-:Y:S02]  /*41840*/  LEA R14, P2, R0, R250, 0x1 ;  /* 0x000000fa000e7211 */ /* 0x000fe400078408ff */
[----:B------:R-:W-:Y:S02]  /*41850*/  ISETP.LT.AND P6, PT, R123, R10, !P1 ;  /* 0x0000000a7b00720c */ /* 0x000fe40004fc1270 */
[----:B--2---:R-:W-:Y:S02]  /*41860*/  ISETP.LT.AND P0, PT, R122, R15, !P0 ;  /* 0x0000000f7a00720c */ /* 0x004fe40004701270 */
[----:B------:R-:W-:Y:S01]  /*41870*/  LEA.HI.X.SX32 R15, R0, R251, 0x1, P2 ;  /* 0x000000fb000f7211 */ /* 0x000fe200010f0eff */
[----:B------:R-:W-:Y:S02]  /*41880*/  IMAD R0, R9, 0x80, R0 ;  /* 0x0000008009007824 */ /* 0x000fe400078e0200 */
[----:B------:R-:W-:Y:S02]  /*41890*/  IMAD.MOV.U32 R10, RZ, RZ, R118 ;  /* 0x000000ffff0a7224 */ /* 0x000fe400078e0076 */
[----:B------:R-:W-:-:S05]  /*418a0*/  IMAD.WIDE R248, R252, 0x2, R14 ;  /* 0x00000002fcf87825 */ /* 0x000fca00078e020e */
[----:B------:R0:W-:Y:S01]  /*418b0*/  @P6 STG.E.U16 desc[UR60][R248.64], R12 ;  /* 0x0000000cf8006986 */ /* 0x0001e2000c10153c */
[----:B------:R-:W-:Y:S02]  /*418c0*/  ISETP.LT.AND P6, PT, R127, R10, !P1 ;  /* 0x0000000a7f00720c */ /* 0x000fe40004fc1270 */
[----:B0-----:R-:W-:-:S04]  /*418d0*/  LEA R248, P2, R0, R250, 0x1 ;  /* 0x000000fa00f87211 */ /* 0x001fc800078408ff */
[----:B------:R-:W-:-:S03]  /*418e0*/  LEA.HI.X.SX32 R249, R0, R251, 0x1, P2 ;  /* 0x000000fb00f97211 */ /* 0x000fc600010f0eff */
[----:B------:R-:W-:-:S05]  /*418f0*/  IMAD.WIDE R118, R252, 0x2, R248 ;  /* 0x00000002fc767825 */ /* 0x000fca00078e02f8 */
[----:B------:R0:W-:Y:S02]  /*41900*/  @P6 STG.E.U16 desc[UR60][R118.64], R120 ;  /* 0x0000007876006986 */ /* 0x0001e4000c10153c */
[----:B0-----:R-:W0:Y:S01]  /*41910*/  LDC.64 R118, c[0x0][0x228] ;  /* 0x00008a00ff767b82 */ /* 0x001e220000000a00 */
[----:B------:R-:W-:-:S05]  /*41920*/  IMAD R12, R9, 0x80, R0 ;  /* 0x00000080090c7824 */ /* 0x000fca00078e0200 */
[----:B------:R-:W-:-:S04]  /*41930*/  LEA R250, P2, R12, R250, 0x1 ;  /* 0x000000fa0cfa7211 */ /* 0x000fc800078408ff */
[----:B------:R-:W-:Y:S01]  /*41940*/  LEA.HI.X.SX32 R251, R12, R251, 0x1, P2 ;  /* 0x000000fb0cfb7211 */ /* 0x000fe200010f0eff */
[----:B0-----:R-:W-:Y:S01]  /*41950*/  IMAD.MOV.U32 R9, RZ, RZ, R118 ;  /* 0x000000ffff097224 */ /* 0x001fe200078e0076 */
[----:B------:R-:W-:Y:S01]  /*41960*/  PRMT R0, R120, 0x7632, R0 ;  /* 0x0000763278007816 */ /* 0x000fe20000000000 */
[----:B------:R-:W-:Y:S01]  /*41970*/  IMAD.MOV.U32 R135, RZ, RZ, R119 ;  /* 0x000000ffff877224 */ /* 0x000fe200078e0077 */
[----:B------:R-:W0:Y:S02]  /*41980*/  LDC R12, c[0x0][0x22c] ;  /* 0x00008b00ff0c7b82 */ /* 0x000e240000000800 */
[----:B------:R-:W-:Y:S01]  /*41990*/  ISETP.LT.AND P1, PT, R122, R9, !P1 ;  /* 0x000000097a00720c */ /* 0x000fe20004f21270 */
[----:B------:R-:W-:Y:S01]  /*419a0*/  IMAD.WIDE R118, R252, 0x2, R250 ;  /* 0x00000002fc767825 */ /* 0x000fe200078e02fa */
[----:B------:R-:W2:Y:S11]  /*419b0*/  LDL.LU R120, [R1+0x14] ;  /* 0x0000140001787983 */ /* 0x000eb60000300800 */
[----:B------:R1:W-:Y:S02]  /*419c0*/  @P1 STG.E.U16 desc[UR60][R118.64], R0 ;  /* 0x0000000076001986 */ /* 0x0003e4000c10153c */
[----:B-1----:R-:W1:Y:S01]  /*419d0*/  LDC.64 R118, c[0x0][0x228] ;  /* 0x00008a00ff767b82 */ /* 0x002e620000000a00 */
[----:B------:R-:W-:-:S05]  /*419e0*/  VIADD R0, R13, 0x1 ;  /* 0x000000010d007836 */ /* 0x000fca0000000000 */
[----:B0-----:R-:W-:Y:S01]  /*419f0*/  ISETP.GE.AND P1, PT, R0, R12, PT ;  /* 0x0000000c0000720c */ /* 0x001fe20003f26270 */
[----:B-1----:R-:W-:-:S05]  /*41a00*/  IMAD.MOV.U32 R0, RZ, RZ, R118 ;  /* 0x000000ffff007224 */ /* 0x002fca00078e0076 */
[----:B------:R-:W-:Y:S01]  /*41a10*/  ISETP.LT.AND P2, PT, R11, R0, !P1 ;  /* 0x000000000b00720c */ /* 0x000fe20004f41270 */
[----:B------:R-:W-:Y:S02]  /*41a20*/  IMAD.IADD R0, R252, 0x1, R114 ;  /* 0x00000001fc007824 */ /* 0x000fe400078e0272 */
[----:B------:R-:W-:Y:S02]  /*41a30*/  IMAD.MOV.U32 R128, RZ, RZ, R119 ;  /* 0x000000ffff807224 */ /* 0x000fe400078e0077 */
[----:B------:R-:W-:-:S08]  /*41a40*/  IMAD.WIDE R118, R0, 0x2, R2 ;  /* 0x0000000200767825 */ /* 0x000fd000078e0202 */
[----:B------:R0:W-:Y:S02]  /*41a50*/  @P2 STG.E.U16 desc[UR60][R118.64], R121 ;  /* 0x0000007976002986 */ /* 0x0001e4000c10153c */
[----:B0-----:R-:W0:Y:S01]  /*41a60*/  LDC.64 R118, c[0x0][0x228] ;  /* 0x00008a00ff767b82 */ /* 0x001e220000000a00 */
[----:B------:R-:W-:Y:S02]  /*41a70*/  PRMT R12, R121, 0x7632, R12 ;  /* 0x00007632790c7816 */ /* 0x000fe4000000000c */
[----:B------:R-:W4:Y:S01]  /*41a80*/  LDL.LU R121, [R1+0x4] ;  /* 0x0000040001797983 */ /* 0x000f220000300800 */
[----:B0-----:R-:W-:-:S05]  /*41a90*/  IMAD.MOV.U32 R10, RZ, RZ, R118 ;  /* 0x000000ffff0a7224 */ /* 0x001fca00078e0076 */
[----:B------:R-:W-:Y:S01]  /*41aa0*/  ISETP.LT.AND P2, PT, R123, R10, !P1 ;  /* 0x0000000a7b00720c */ /* 0x000fe20004f41270 */
[----:B------:R-:W-:Y:S02]  /*41ab0*/  IMAD.MOV.U32 R9, RZ, RZ, R119 ;  /* 0x000000ffff097224 */ /* 0x000fe400078e0077 */
[----:B------:R-:W-:-:S10]  /*41ac0*/  IMAD.WIDE R118, R0, 0x2, R14 ;  /* 0x0000000200767825 */ /* 0x000fd400078e020e */
[----:B------:R0:W-:Y:S02]  /*41ad0*/  @P2 STG.E.U16 desc[UR60][R118.64], R12 ;  /* 0x0000000c76002986 */ /* 0x0001e4000c10153c */
[----:B0-----:R-:W0:Y:S02]  /*41ae0*/  LDC.64 R118, c[0x0][0x228] ;  /* 0x00008a00ff767b82 */ /* 0x001e240000000a00 */
[----:B0-----:R-:W-:-:S05]  /*41af0*/  IMAD.MOV.U32 R10, RZ, RZ, R118 ;  /* 0x000000ffff0a7224 */ /* 0x001fca00078e0076 */
[----:B------:R-:W-:Y:S01]  /*41b00*/  ISETP.LT.AND P2, PT, R127, R10, !P1 ;  /* 0x0000000a7f00720c */ /* 0x000fe20004f41270 */
[----:B------:R-:W-:Y:S02]  /*41b10*/  IMAD.MOV.U32 R129, RZ, RZ, R119 ;  /* 0x000000ffff817224 */ /* 0x000fe400078e0077 */
[----:B------:R-:W-:-:S10]  /*41b20*/  IMAD.WIDE R118, R0, 0x2, R248 ;  /* 0x0000000200767825 */ /* 0x000fd400078e02f8 */
[----:B------:R0:W-:Y:S02]  /*41b30*/  @P2 STG.E.U16 desc[UR60][R118.64], R24 ;  /* 0x0000001876002986 */ /* 0x0001e4000c10153c */
[----:B0-----:R-:W0:Y:S01]  /*41b40*/  LDC.64 R118, c[0x0][0x228] ;  /* 0x00008a00ff767b82 */ /* 0x001e220000000a00 */
[----:B------:R-:W-:Y:S01]  /*41b50*/  PRMT R24, R24, 0x7632, R24 ;  /* 0x0000763218187816 */ /* 0x000fe20000000018 */
[----:B0-----:R-:W-:-:S05]  /*41b60*/  IMAD.MOV.U32 R12, RZ, RZ, R118 ;  /* 0x000000ffff0c7224 */ /* 0x001fca00078e0076 */
[----:B------:R-:W-:Y:S01]  /*41b70*/  ISETP.LT.AND P1, PT, R122, R12, !P1 ;  /* 0x0000000c7a00720c */ /* 0x000fe20004f21270 */
[----:B------:R-:W-:Y:S02]  /*41b80*/  IMAD.MOV.U32 R10, RZ, RZ, R119 ;  /* 0x000000ffff0a7224 */ /* 0x000fe400078e0077 */
[----:B------:R-:W-:-:S10]  /*41b90*/  IMAD.WIDE R118, R0, 0x2, R250 ;  /* 0x0000000200767825 */ /* 0x000fd400078e02fa */
[----:B------:R0:W-:Y:S02]  /*41ba0*/  @P1 STG.E.U16 desc[UR60][R118.64], R24 ;  /* 0x0000001876001986 */ /* 0x0001e4000c10153c */
[----:B0-----:R-:W0:Y:S08]  /*41bb0*/  LDC R24, c[0x0][0x22c] ;  /* 0x00008b00ff187b82 */ /* 0x001e300000000800 */
[----:B------:R-:W1:Y:S01]  /*41bc0*/  LDC.64 R118, c[0x0][0x228] ;  /* 0x00008a00ff767b82 */ /* 0x000e620000000a00 */
[----:B------:R-:W-:-:S02]  /*41bd0*/  VIADD R12, R13, 0x2 ;  /* 0x000000020d0c7836 */ /* 0x000fc40000000000 */
[----:B------:R-:W-:-:S03]  /*41be0*/  IMAD.IADD R0, R0, 0x1, R114 ;  /* 0x0000000100007824 */ /* 0x000fc600078e0272 */
[----:B0-----:R-:W-:Y:S01]  /*41bf0*/  ISETP.GE.AND P1, PT, R12, R24, PT ;  /* 0x000000180c00720c */ /* 0x001fe20003f26270 */
[----:B-1----:R-:W-:-:S05]  /*41c00*/  IMAD.MOV.U32 R24, RZ, RZ, R118 ;  /* 0x000000ffff187224 */ /* 0x002fca00078e0076 */
[----:B------:R-:W-:Y:S01]  /*41c10*/  ISETP.LT.AND P6, PT, R11, R24, !P1 ;  /* 0x000000180b00720c */ /* 0x000fe20004fc1270 */
[----:B------:R-:W-:Y:S02]  /*41c20*/  IMAD.MOV.U32 R130, RZ, RZ, R119 ;  /* 0x000000ffff827224 */ /* 0x000fe400078e0077 */
[----:B------:R-:W-:Y:S01]  /*41c30*/  IMAD.WIDE R118, R0, 0x2, R2 ;  /* 0x0000000200767825 */ /* 0x000fe200078e0202 */
[----:B------:R-:W-:Y:S02]  /*41c40*/  ISETP.LT.AND P2, PT, R122, R112, !P1 ;  /* 0x000000707a00720c */ /* 0x000fe40004f41270 */
[----:B---3--:R-:W-:-:S07]  /*41c50*/  PRMT R12, R113, 0x7632, R12 ;  /* 0x00007632710c7816 */ /* 0x008fce000000000c */
[----:B------:R0:W-:Y:S02]  /*41c60*/  @P6 STG.E.U16 desc[UR60][R118.64], R113 ;  /* 0x0000007176006986 */ /* 0x0001e4000c10153c */
[----:B0-----:R-:W0:Y:S02]  /*41c70*/  LDC.64 R112, c[0x0][0x228] ;  /* 0x00008a00ff707b82 */ /* 0x001e240000000a00 */
[----:B------:R-:W3:Y:S01]  /*41c80*/  LDL.LU.64 R118, [R1+0x20e0] ;  /* 0x0020e00001767983 */ /* 0x000ee20000300a00 */
[----:B0-----:R-:W-:-:S05]  /*41c90*/  IMAD.MOV.U32 R24, RZ, RZ, R112 ;  /* 0x000000ffff187224 */ /* 0x001fca00078e0070 */
[----:B------:R-:W-:Y:S01]  /*41ca0*/  ISETP.LT.AND P6, PT, R123, R24, !P1 ;  /* 0x000000187b00720c */ /* 0x000fe20004fc1270 */
[----:B------:R-:W-:Y:S02]  /*41cb0*/  IMAD.MOV.U32 R126, RZ, RZ, R113 ;  /* 0x000000ffff7e7224 */ /* 0x000fe400078e0071 */
[----:B------:R-:W-:-:S10]  /*41cc0*/  IMAD.WIDE R112, R0, 0x2, R14 ;  /* 0x0000000200707825 */ /* 0x000fd400078e020e */
[----:B------:R0:W-:Y:S02]  /*41cd0*/  @P6 STG.E.U16 desc[UR60][R112.64], R12 ;  /* 0x0000000c70006986 */ /* 0x0001e4000c10153c */
[----:B0-----:R-:W0:Y:S01]  /*41ce0*/  LDC.64 R112, c[0x0][0x228] ;  /* 0x00008a00ff707b82 */ /* 0x001e220000000a00 */
[----:B--2---:R-:W-:Y:S01]  /*41cf0*/  PRMT R12, R120, 0x7632, R12 ;  /* 0x00007632780c7816 */ /* 0x004fe2000000000c */
[----:B0-----:R-:W-:-:S05]  /*41d00*/  IMAD.MOV.U32 R24, RZ, RZ, R112 ;  /* 0x000000ffff187224 */ /* 0x001fca00078e0070 */
[----:B------:R-:W-:Y:S01]  /*41d10*/  ISETP.LT.AND P1, PT, R127, R24, !P1 ;  /* 0x000000187f00720c */ /* 0x000fe20004f21270 */
[----:B------:R-:W-:Y:S01]  /*41d20*/  IMAD.MOV.U32 R131, RZ, RZ, R113 ;  /* 0x000000ffff837224 */ /* 0x000fe200078e0071 */
[----:B------:R-:W0:Y:S01]  /*41d30*/  LDC R24, c[0x0][0x22c] ;  /* 0x00008b00ff187b82 */ /* 0x000e220000000800 */
[----:B------:R-:W-:-:S10]  /*41d40*/  IMAD.WIDE R112, R0, 0x2, R248 ;  /* 0x0000000200707825 */ /* 0x000fd400078e02f8 */
[----:B------:R1:W-:Y:S02]  /*41d50*/  @P1 STG.E.U16 desc[UR60][R112.64], R120 ;  /* 0x0000007870001986 */ /* 0x0003e4000c10153c */
[----:B-1----:R-:W-:-:S05]  /*41d60*/  IMAD.WIDE R112, R0, 0x2, R250 ;  /* 0x0000000200707825 */ /* 0x002fca00078e02fa */
[----:B------:R1:W-:Y:S04]  /*41d70*/  @P2 STG.E.U16 desc[UR60][R112.64], R12 ;  /* 0x0000000c70002986 */ /* 0x0003e8000c10153c */
[----:B-1----:R-:W2:Y:S04]  /*41d80*/  LDL.LU.64 R112, [R1+0x20d8] ;  /* 0x0020d80001707983 */ /* 0x002ea80000300a00 */
[----:B------:R-:W3:Y:S01]  /*41d90*/  LDL.LU R252, [R1+0x28] ;  /* 0x0000280001fc7983 */ /* 0x000ee20000300800 */
[----:B------:R-:W-:-:S05]  /*41da0*/  VIADD R12, R13, 0x3 ;  /* 0x000000030d0c7836 */ /* 0x000fca0000000000 */
[----:B0-----:R-:W-:Y:S02]  /*41db0*/  ISETP.GE.AND P1, PT, R12, R24, PT ;  /* 0x000000180c00720c */ /* 0x001fe40003f26270 */
[----:B------:R-:W0:Y:S02]  /*41dc0*/  LDC R12, c[0x0][0x228] ;  /* 0x00008a00ff0c7b82 */ /* 0x000e240000000800 */
[----:B------:R-:W-:Y:S01]  /*41dd0*/  ISETP.LT.AND P2, PT, R11, R115, !P1 ;  /* 0x000000730b00720c */ /* 0x000fe20004f41270 */
[----:B------:R-:W-:-:S04]  /*41de0*/  IMAD.IADD R0, R0, 0x1, R114 ;  /* 0x0000000100007824 */ /* 0x000fc800078e0272 */
[----:B------:R-:W-:-:S08]  /*41df0*/  IMAD.WIDE R114, R0, 0x2, R2 ;  /* 0x0000000200727825 */ /* 0x000fd000078e0202 */
[----:B----4-:R1:W-:Y:S01]  /*41e00*/  @P2 STG.E.U16 desc[UR60][R114.64], R121 ;  /* 0x0000007972002986 */ /* 0x0103e2000c10153c */
[----:B0-----:R-:W-:Y:S02]  /*41e10*/  ISETP.LT.AND P2, PT, R123, R12, !P1 ;  /* 0x0000000c7b00720c */ /* 0x001fe40004f41270 */
[----:B------:R-:W-:Y:S01]  /*41e20*/  PRMT R12, R121, 0x7632, R12 ;  /* 0x00007632790c7816 */ /* 0x000fe2000000000c */
[----:B-1----:R-:W-:Y:S01]  /*41e30*/  IMAD.WIDE R120, R0, 0x2, R14 ;  /* 0x0000000200787825 */ /* 0x002fe200078e020e */
[----:B------:R-:W4:Y:S09]  /*41e40*/  LDL.LU.64 R114, [R1+0x20d0] ;  /* 0x0020d00001727983 */ /* 0x000f320000300a00 */
[----:B------:R0:W-:Y:S02]  /*41e50*/  @P2 STG.E.U16 desc[UR60][R120.64], R12 ;  /* 0x0000000c78002986 */ /* 0x0001e4000c10153c */
[----:B0-----:R-:W0:Y:S02]  /*41e60*/  LDC R12, c[0x0][0x228] ;  /* 0x00008a00ff0c7b82 */ /* 0x001e240000000800 */
[----:B0-----:R-:W-:-:S06]  /*41e70*/  ISETP.LT.AND P2, PT, R127, R12, !P1 ;  /* 0x0000000c7f00720c */ /* 0x001fcc0004f41270 */
[----:B------:R-:W0:Y:S01]  /*41e80*/  LDC R12, c[0x0][0x228] ;  /* 0x00008a00ff0c7b82 */ /* 0x000e220000000800 */
[----:B------:R-:W-:-:S06]  /*41e90*/  IMAD.WIDE R120, R0, 0x2, R248 ;  /* 0x0000000200787825 */ /* 0x000fcc00078e02f8 */
[----:B------:R1:W-:Y:S04]  /*41ea0*/  @P2 STG.E.U16 desc[UR60][R120.64], R25 ;  /* 0x0000001978002986 */ /* 0x0003e8000c10153c */
[----:B-1----:R-:W2:Y:S01]  /*41eb0*/  LDL.LU.64 R120, [R1+0x20c8] ;  /* 0x0020c80001787983 */ /* 0x002ea20000300a00 */
[----:B0-----:R-:W-:Y:S02]  /*41ec0*/  ISETP.LT.AND P1, PT, R122, R12, !P1 ;  /* 0x0000000c7a00720c */ /* 0x001fe40004f21270 */
[----:B------:R-:W-:Y:S01]  /*41ed0*/  PRMT R12, R25, 0x7632, R12 ;  /* 0x00007632190c7816 */ /* 0x000fe2000000000c */
[----:B------:R-:W-:-:S10]  /*41ee0*/  IMAD.WIDE R24, R0, 0x2, R250 ;  /* 0x0000000200187825 */ /* 0x000fd400078e02fa */
[----:B------:R0:W-:Y:S02]  /*41ef0*/  @P1 STG.E.U16 desc[UR60][R24.64], R12 ;  /* 0x0000000c18001986 */ /* 0x0001e4000c10153c */
[----:B0-----:R-:W0:Y:S01]  /*41f00*/  LDC R24, c[0x0][0x22c] ;  /* 0x00008b00ff187b82 */ /* 0x001e220000000800 */
[----:B------:R-:W-:-:S07]  /*41f10*/  VIADD R12, R13, 0x4 ;  /* 0x000000040d0c7836 */ /* 0x000fce0000000000 */
[----:B------:R-:W1:Y:S01]  /*41f20*/  LDC R25, c[0x0][0x228] ;  /* 0x00008a00ff197b82 */ /* 0x000e620000000800 */
[----:B0-----:R-:W-:-:S07]  /*41f30*/  ISETP.GE.AND P1, PT, R12, R24, PT ;  /* 0x000000180c00720c */ /* 0x001fce0003f26270 */
[----:B------:R-:W0:Y:S01]  /*41f40*/  LDC R24, c[0x0][0x248] ;  /* 0x00009200ff187b82 */ /* 0x000e220000000800 */
[----:B-1----:R-:W-:-:S07]  /*41f50*/  ISETP.LT.AND P6, PT, R11, R25, !P1 ;  /* 0x000000190b00720c */ /* 0x002fce0004fc1270 */
[----:B------:R-:W1:Y:S01]  /*41f60*/  LDC R12, c[0x0][0x228] ;  /* 0x00008a00ff0c7b82 */ /* 0x000e620000000800 */
[----:B0-----:R-:W-:-:S04]  /*41f70*/  IMAD.IADD R0, R0, 0x1, R24 ;  /* 0x0000000100007824 */ /* 0x001fc800078e0218 */
[----:B------:R-:W-:Y:S01]  /*41f80*/  IMAD.WIDE R24, R0, 0x2, R2 ;  /* 0x0000000200187825 */ /* 0x000fe200078e0202 */
[----:B-1----:R-:W-:-:S04]  /*41f90*/  ISETP.LT.AND P2, PT, R123, R12, !P1 ;  /* 0x0000000c7b00720c */ /* 0x002fc80004f41270 */
[----:B---3--:R0:W-:Y:S02]  /*41fa0*/  @P6 STG.E.U16 desc[UR60][R24.64], R252 ;  /* 0x000000fc18006986 */ /* 0x0081e4000c10153c */
[----:B0-----:R-:W-:Y:S02]  /*41fb0*/  IMAD.MOV.U32 R25, RZ, RZ, R252 ;  /* 0x000000ffff197224 */ /* 0x001fe400078e00fc */
[----:B------:R-:W0:Y:S03]  /*41fc0*/  LDC R252, c[0x0][0x228] ;  /* 0x00008a00fffc7b82 */ /* 0x000e260000000800 */
[----:B------:R-:W-:Y:S01]  /*41fd0*/  PRMT R12, R25, 0x7632, R12 ;  /* 0x00007632190c7816 */ /* 0x000fe2000000000c */
[----:B------:R-:W-:-:S05]  /*41fe0*/  IMAD.WIDE R24, R0, 0x2, R14 ;  /* 0x0000000200187825 */ /* 0x000fca00078e020e */
[----:B------:R1:W-:Y:S01]  /*41ff0*/  @P2 STG.E.U16 desc[UR60][R24.64], R12 ;  /* 0x0000000c18002986 */ /* 0x0003e2000c10153c */
[----:B0-----:R-:W-:Y:S01]  /*42000*/  ISETP.LT.AND P6, PT, R127, R252, !P1 ;  /* 0x000000fc7f00720c */ /* 0x001fe20004fc1270 */
[----:B------:R-:W-:Y:S02]  /*42010*/  IMAD.MOV.U32 R252, RZ, RZ, R27 ;  /* 0x000000fffffc7224 */ /* 0x000fe400078e001b */
[----:B------:R-:W0:Y:S02]  /*42020*/  LDC R27, c[0x0][0x228] ;  /* 0x00008a00ff1b7b82 */ /* 0x000e240000000800 */
[----:B-1----:R-:W-:-:S06]  /*42030*/  IMAD.MOV.U32 R12, RZ, RZ, R252 ;  /* 0x000000ffff0c7224 */ /* 0x002fcc00078e00fc */
[----:B------:R-:W1:Y:S01]  /*42040*/  LDC R252, c[0x0][0x22c] ;  /* 0x00008b00fffc7b82 */ /* 0x000e620000000800 */
[----:B------:R-:W-:-:S05]  /*42050*/  IMAD.WIDE R24, R0, 0x2, R248 ;  /* 0x0000000200187825 */ /* 0x000fca00078e02f8 */
[----:B------:R3:W-:Y:S02]  /*42060*/  @P6 STG.E.U16 desc[UR60][R24.64], R12 ;  /* 0x0000000c18006986 */ /* 0x0007e4000c10153c */
[----:B---3--:R-:W-:Y:S02]  /*42070*/  IMAD.MOV.U32 R25, RZ, RZ, R12 ;  /* 0x000000ffff197224 */ /* 0x008fe400078e000c */
[----:B------:R-:W-:Y:S01]  /*42080*/  VIADD R12, R13, 0x5 ;  /* 0x000000050d0c7836 */ /* 0x000fe20000000000 */
[----:B0-----:R-:W-:Y:S02]  /*42090*/  ISETP.LT.AND P2, PT, R122, R27, !P1 ;  /* 0x0000001b7a00720c */ /* 0x001fe40004f41270 */
[----:B------:R-:W0:Y:S02]  /*420a0*/  LDC R27, c[0x0][0x228] ;  /* 0x00008a00ff1b7b82 */ /* 0x000e240000000800 */
[----:B-1----:R-:W-:Y:S02]  /*420b0*/  ISETP.GE.AND P1, PT, R12, R252, PT ;  /* 0x000000fc0c00720c */ /* 0x002fe40003f26270 */
[----:B------:R-:W3:Y:S01]  /*420c0*/  LDL.LU R252, [R1+0x8] ;  /* 0x0000080001fc7983 */ /* 0x000ee20000300800 */
[----:B------:R-:W-:Y:S01]  /*420d0*/  PRMT R12, R25, 0x7632, R12 ;  /* 0x00007632190c7816 */ /* 0x000fe2000000000c */
[----:B------:R-:W-:-:S05]  /*420e0*/  IMAD.WIDE R24, R0, 0x2, R250 ;  /* 0x0000000200187825 */ /* 0x000fca00078e02fa */
[----:B------:R1:W-:Y:S02]  /*420f0*/  @P2 STG.E.U16 desc[UR60][R24.64], R12 ;  /* 0x0000000c18002986 */ /* 0x0003e4000c10153c */
[----:B-1----:R-:W1:Y:S08]  /*42100*/  LDC R24, c[0x0][0x228] ;  /* 0x00008a00ff187b82 */ /* 0x002e700000000800 */
[----:B------:R-:W4:Y:S01]  /*42110*/  LDC R25, c[0x0][0x248] ;  /* 0x00009200ff197b82 */ /* 0x000f220000000800 */
[----:B-1----:R-:W-:Y:S01]  /*42120*/  ISETP.LT.AND P2, PT, R11, R24, !P1 ;  /* 0x000000180b00720c */ /* 0x002fe20004f41270 */
[----:B----4-:R-:W-:-:S04]  /*42130*/  IMAD.IADD R0, R0, 0x1, R25 ;  /* 0x0000000100007824 */ /* 0x010fc800078e0219 */
[----:B------:R-:W-:Y:S01]  /*42140*/  IMAD.WIDE R24, R0, 0x2, R2 ;  /* 0x0000000200187825 */ /* 0x000fe200078e0202 */
[----:B0-----:R-:W-:Y:S02]  /*42150*/  ISETP.LT.AND P6, PT, R123, R27, !P1 ;  /* 0x0000001b7b00720c */ /* 0x001fe40004fc1270 */
[----:B------:R-:W4:Y:S05]  /*42160*/  LDL.LU R27, [R1+0x1c] ;  /* 0x00001c00011b7983 */ /* 0x000f2a0000300800 */
[----:B---3--:R0:W-:Y:S01]  /*42170*/  @P2 STG.E.U16 desc[UR60][R24.64], R252 ;  /* 0x000000fc18002986 */ /* 0x0081e2000c10153c */
[----:B------:R-:W-:Y:S02]  /*42180*/  PRMT R12, R252, 0x7632, R12 ;  /* 0x00007632fc0c7816 */ /* 0x000fe4000000000c */
[----:B0-----:R-:W0:Y:S01]  /*42190*/  LDC R252, c[0x0][0x228] ;  /* 0x00008a00fffc7b82 */ /* 0x001e220000000800 */
[----:B------:R-:W-:-:S05]  /*421a0*/  IMAD.WIDE R24, R0, 0x2, R14 ;  /* 0x0000000200187825 */ /* 0x000fca00078e020e */
[----:B------:R1:W-:Y:S02]  /*421b0*/  @P6 STG.E.U16 desc[UR60][R24.64], R12 ;  /* 0x0000000c18006986 */ /* 0x0003e4000c10153c */
[----:B-1----:R-:W1:Y:S01]  /*421c0*/  LDC R12, c[0x0][0x228] ;  /* 0x00008a00ff0c7b82 */ /* 0x002e620000000800 */
[----:B0-----:R-:W-:-:S07]  /*421d0*/  ISETP.LT.AND P2, PT, R127, R252, !P1 ;  /* 0x000000fc7f00720c */ /* 0x001fce0004f41270 */
[----:B------:R-:W0:Y:S01]  /*421e0*/  LDC R252, c[0x0][0x22c] ;  /* 0x00008b00fffc7b82 */ /* 0x000e220000000800 */
[----:B------:R-:W-:-:S05]  /*421f0*/  IMAD.WIDE R24, R0, 0x2, R248 ;  /* 0x0000000200187825 */ /* 0x000fca00078e02f8 */
[----:B------:R3:W-:Y:S01]  /*42200*/  @P2 STG.E.U16 desc[UR60][R24.64], R26 ;  /* 0x0000001a18002986 */ /* 0x0007e2000c10153c */
[----:B-1----:R-:W-:Y:S01]  /*42210*/  ISETP.LT.AND P2, PT, R122, R12, !P1 ;  /* 0x0000000c7a00720c */ /* 0x002fe20004f41270 */
[----:B------:R-:W-:-:S05]  /*42220*/  VIADD R12, R13, 0x6 ;  /* 0x000000060d0c7836 */ /* 0x000fca0000000000 */
[----:B0-----:R-:W-:Y:S02]  /*42230*/  ISETP.GE.AND P1, PT, R12, R252, PT ;  /* 0x000000fc0c00720c */ /* 0x001fe40003f26270 */
[----:B------:R-:W2:Y:S01]  /*42240*/  LDL.LU R252, [R1+0x2c] ;  /* 0x00002c0001fc7983 */ /* 0x000ea20000300800 */
[----:B---3--:R-:W-:Y:S01]  /*42250*/  PRMT R26, R26, 0x7632, R26 ;  /* 0x000076321a1a7816 */ /* 0x008fe2000000001a */
[----:B------:R-:W-:Y:S01]  /*42260*/  IMAD.WIDE R24, R0, 0x2, R250 ;  /* 0x0000000200187825 */ /* 0x000fe200078e02fa */
[----:B------:R-:W0:Y:S04]  /*42270*/  LDC R12, c[0x0][0x228] ;  /* 0x00008a00ff0c7b82 */ /* 0x000e280000000800 */
[----:B------:R1:W-:Y:S04]  /*42280*/  @P2 STG.E.U16 desc[UR60][R24.64], R26 ;  /* 0x0000001a18002986 */ /* 0x0003e8000c10153c */
[----:B-1----:R-:W1:Y:S08]  /*42290*/  LDC R26, c[0x0][0x228] ;  /* 0x00008a00ff1a7b82 */ /* 0x002e700000000800 */
[----:B------:R-:W3:Y:S08]  /*422a0*/  LDC R24, c[0x0][0x248] ;  /* 0x00009200ff187b82 */ /* 0x000ef00000000800 */
[----:B------:R-:W4:Y:S01]  /*422b0*/  LDC R25, c[0x0][0x228] ;  /* 0x00008a00ff197b82 */ /* 0x000f220000000800 */
[----:B-1----:R-:W-:-:S07]  /*422c0*/  ISETP.LT.AND P6, PT, R11, R26, !P1 ;  /* 0x0000001a0b00720c */ /* 0x002fce0004fc1270 */
[----:B------:R-:W1:Y:S01]  /*422d0*/  LDC R26, c[0x0][0x22c] ;  /* 0x00008b00ff1a7b82 */ /* 0x000e620000000800 */
[----:B---3--:R-:W-:Y:S01]  /*422e0*/  IMAD.IADD R0, R0, 0x1, R24 ;  /* 0x0000000100007824 */ /* 0x008fe200078e0218 */
[----:B----4-:R-:W-:-:S03]  /*422f0*/  ISETP.LT.AND P2, PT, R123, R25, !P1 ;  /* 0x000000197b00720c */ /* 0x010fc60004f41270 */
[----:B------:R-:W-:-:S05]  /*42300*/  IMAD.WIDE R24, R0, 0x2, R2 ;  /* 0x0000000200187825 */ /* 0x000fca00078e0202 */
[----:B--2---:R2:W-:Y:S01]  /*42310*/  @P6 STG.E.U16 desc[UR60][R24.64], R252 ;  /* 0x000000fc18006986 */ /* 0x0045e2000c10153c */
[----:B0-----:R-:W-:Y:S02]  /*42320*/  ISETP.LT.AND P6, PT, R127, R12, !P1 ;  /* 0x0000000c7f00720c */ /* 0x001fe40004fc1270 */
[----:B------:R-:W-:Y:S01]  /*42330*/  PRMT R12, R252, 0x7632, R12 ;  /* 0x00007632fc0c7816 */ /* 0x000fe2000000000c */
[C---:B--2---:R-:W-:Y:S01]  /*42340*/  IMAD.WIDE R24, R0.reuse, 0x2, R14 ;  /* 0x0000000200187825 */ /* 0x044fe200078e020e */
[----:B------:R-:W0:Y:S04]  /*42350*/  LDC R252, c[0x0][0x228] ;  /* 0x00008a00fffc7b82 */ /* 0x000e280000000800 */
[----:B------:R2:W-:Y:S04]  /*42360*/  @P2 STG.E.U16 desc[UR60][R24.64], R12 ;  /* 0x0000000c18002986 */ /* 0x0005e8000c10153c */
[----:B--2---:R-:W2:Y:S01]  /*42370*/  LDC R12, c[0x0][0x228] ;  /* 0x00008a00ff0c7b82 */ /* 0x004ea20000000800 */
[----:B------:R-:W-:-:S05]  /*42380*/  IMAD.WIDE R24, R0, 0x2, R248 ;  /* 0x0000000200187825 */ /* 0x000fca00078e02f8 */
[----:B------:R3:W-:Y:S01]  /*42390*/  @P6 STG.E.U16 desc[UR60][R24.64], R27 ;  /* 0x0000001b18006986 */ /* 0x0007e2000c10153c */
[----:B--2---:R-:W-:Y:S01]  /*423a0*/  ISETP.LT.AND P2, PT, R122, R12, !P1 ;  /* 0x0000000c7a00720c */ /* 0x004fe20004f41270 */
[----:B------:R-:W-:Y:S02]  /*423b0*/  VIADD R12, R13, 0x7 ;  /* 0x000000070d0c7836 */ /* 0x000fe40000000000 */
[----:B---3--:R-:W-:-:S03]  /*423c0*/  IMAD.WIDE R24, R0, 0x2, R250 ;  /* 0x0000000200187825 */ /* 0x008fc600078e02fa */
[----:B-1----:R-:W-:Y:S02]  /*423d0*/  ISETP.GE.AND P1, PT, R12, R26, PT ;  /* 0x0000001a0c00720c */ /* 0x002fe40003f26270 */
[----:B------:R-:W-:Y:S01]  /*423e0*/  PRMT R12, R27, 0x7632, R12 ;  /* 0x000076321b0c7816 */ /* 0x000fe2000000000c */
[----:B------:R-:W1:Y:S01]  /*423f0*/  LDC R26, c[0x0][0x228] ;  /* 0x00008a00ff1a7b82 */ /* 0x000e620000000800 */
[----:B------:R-:W2:Y:S04]  /*42400*/  LDL.LU R27, [R1+0x20c0] ;  /* 0x0020c000011b7983 */ /* 0x000ea80000300800 */
[----:B------:R3:W-:Y:S01]  /*42410*/  @P2 STG.E.U16 desc[UR60][R24.64], R12 ;  /* 0x0000000c18002986 */ /* 0x0007e2000c10153c */
[----:B0-----:R-:W-:-:S03]  /*42420*/  ISETP.LT.AND P2, PT, R11, R252, !P1 ;  /* 0x000000fc0b00720c */ /* 0x001fc60004f41270 */
[----:B------:R-:W4:Y:S01]  /*42430*/  LDL.LU R252, [R1+0xc] ;  /* 0x00000c0001fc7983 */ /* 0x000f220000300800 */
[----:B---3--:R-:W0:Y:S08]  /*42440*/  LDC R24, c[0x0][0x248] ;  /* 0x00009200ff187b82 */ /* 0x008e300000000800 */
[----:B------:R-:W3:Y:S01]  /*42450*/  LDC R25, c[0x0][0x228] ;  /* 0x00008a00ff197b82 */ /* 0x000ee20000000800 */
[----:B0-----:R-:W-:Y:S01]  /*42460*/  IMAD.IADD R0, R0, 0x1, R24 ;  /* 0x0000000100007824 */ /* 0x001fe200078e0218 */
[----:B---3--:R-:W-:-:S03]  /*42470*/  ISETP.LT.AND P6, PT, R123, R25, !P1 ;  /* 0x000000197b00720c */ /* 0x008fc60004fc1270 */
[----:B------:R-:W-:-:S05]  /*42480*/  IMAD.WIDE R24, R0, 0x2, R2 ;  /* 0x0000000200187825 */ /* 0x000fca00078e0202 */
[----:B----4-:R0:W-:Y:S01]  /*42490*/  @P2 STG.E.U16 desc[UR60][R24.64], R252 ;  /* 0x000000fc18002986 */ /* 0x0101e2000c10153c */
[----:B------:R-:W-:Y:S01]  /*424a0*/  PRMT R12, R252, 0x7632, R12 ;  /* 0x00007632fc0c7816 */ /* 0x000fe2000000000c */
[C---:B0-----:R-:W-:Y:S01]  /*424b0*/  IMAD.WIDE R24, R0.reuse, 0x2, R14 ;  /* 0x0000000200187825 */ /* 0x041fe200078e020e */
[----:B-1----:R-:W-:Y:S01]  /*424c0*/  ISETP.LT.AND P2, PT, R127, R26, !P1 ;  /* 0x0000001a7f00720c */ /* 0x002fe20004f41270 */
[----:B------:R-:W0:Y:S03]  /*424d0*/  LDC R252, c[0x0][0x228] ;  /* 0x00008a00fffc7b82 */ /* 0x000e260000000800 */
[----:B------:R1:W-:Y:S05]  /*424e0*/  @P6 STG.E.U16 desc[UR60][R24.64], R12 ;  /* 0x0000000c18006986 */ /* 0x0003ea000c10153c */
[----:B------:R-:W3:Y:S08]  /*424f0*/  LDC R26, c[0x0][0x22c] ;  /* 0x00008b00ff1a7b82 */ /* 0x000ef00000000800 */
[----:B-1----:R-:W1:Y:S01]  /*42500*/  LDC R12, c[0x0][0x228] ;  /* 0x00008a00ff0c7b82 */ /* 0x002e620000000800 */
[----:B------:R-:W-:-:S05]  /*42510*/  IMAD.WIDE R24, R0, 0x2, R248 ;  /* 0x0000000200187825 */ /* 0x000fca00078e02f8 */
[----:B--2---:R2:W-:Y:S01]  /*42520*/  @P2 STG.E.U16 desc[UR60][R24.64], R27 ;  /* 0x0000001b18002986 */ /* 0x0045e2000c10153c */
[----:B-1----:R-:W-:Y:S01]  /*42530*/  ISETP.LT.AND P2, PT, R122, R12, !P1 ;  /* 0x0000000c7a00720c */ /* 0x002fe20004f41270 */
[----:B------:R-:W-:Y:S01]  /*42540*/  VIADD R12, R13, 0x8 ;  /* 0x000000080d0c7836 */ /* 0x000fe20000000000 */
[----:B--2---:R-:W-:Y:S01]  /*42550*/  PRMT R27, R27, 0x7632, R27 ;  /* 0x000076321b1b7816 */ /* 0x004fe2000000001b */
[----:B------:R-:W-:Y:S01]  /*42560*/  IMAD.WIDE R24, R0, 0x2, R250 ;  /* 0x0000000200187825 */ /* 0x000fe200078e02fa */
[----:B------:R-:W2:Y:S02]  /*42570*/  LDL.LU R122, [R1+0x20bc] ;  /* 0x0020bc00017a7983 */ /* 0x000ea40000300800 */
[----:B---3--:R-:W-:Y:S02]  /*42580*/  ISETP.GE.AND P1, PT, R12, R26, PT ;  /* 0x0000001a0c00720c */ /* 0x008fe40003f26270 */
[----:B------:R-:W1:Y:S05]  /*42590*/  LDC R26, c[0x0][0x248] ;  /* 0x00009200ff1a7b82 */ /* 0x000e6a0000000800 */
[----:B------:R3:W-:Y:S01]  /*425a0*/  @P2 STG.E.U16 desc[UR60][R24.64], R27 ;  /* 0x0000001b18002986 */ /* 0x0007e2000c10153c */
[----:B0-----:R-:W-:-:S02]  /*425b0*/  ISETP.LT.AND P2, PT, R123, R252, !P1 ;  /* 0x000000fc7b00720c */ /* 0x001fc40004f41270 */
[----:B------:R-:W0:Y:S01]  /*425c0*/  LDC R12, c[0x0][0x228] ;  /* 0x00008a00ff0c7b82 */ /* 0x000e220000000800 */
[----:B------:R-:W4:Y:S07]  /*425d0*/  LDL.LU R252, [R1+0x5f0] ;  /* 0x0005f00001fc7983 */ /* 0x000f2e0000300800 */
[----:B---3--:R-:W3:Y:S01]  /*425e0*/  LDC R25, c[0x0][0x228] ;  /* 0x00008a00ff197b82 */ /* 0x008ee20000000800 */
[----:B-1----:R-:W-:-:S07]  /*425f0*/  IMAD.IADD R0, R0, 0x1, R26 ;  /* 0x0000000100007824 */ /* 0x002fce00078e021a */
[----:B------:R-:W1:Y:S08]  /*42600*/  LDC R27, c[0x0][0x228] ;  /* 0x00008a00ff1b7b82 */ /* 0x000e700000000800 */
[----:B------:R-:W1:Y:S01]  /*42610*/  LDC R26, c[0x0][0x22c] ;  /* 0x00008b00ff1a7b82 */ /* 0x000e620000000800 */
[----:B---3--:R-:W-:Y:S01]  /*42620*/  ISETP.LT.AND P6, PT, R11, R25, !P1 ;  /* 0x000000190b00720c */ /* 0x008fe20004fc1270 */
[----:B------:R-:W-:-:S12]  /*42630*/  IMAD.WIDE R24, R0, 0x2, R2 ;  /* 0x0000000200187825 */ /* 0x000fd800078e0202 */
[----:B------:R3:W-:Y:S01]  /*42640*/  @P6 STG.E.U16 desc[UR60][R24.64], R120 ;  /* 0x0000007818006986 */ /* 0x0007e2000c10153c */
[----:B0-----:R-:W-:Y:S02]  /*42650*/  ISETP.LT.AND P6, PT, R127, R12, !P1 ;  /* 0x0000000c7f00720c */ /* 0x001fe40004fc1270 */
[----:B------:R-:W4:Y:S01]  /*42660*/  LDC R12, c[0x0][0x228] ;  /* 0x00008a00ff0c7b82 */ /* 0x000f220000000800 */
[----:B---3--:R-:W-:Y:S01]  /*42670*/  PRMT R120, R120, 0x7632, R120 ;  /* 0x0000763278787816 */ /* 0x008fe20000000078 */
[----:B------:R-:W-:-:S05]  /*42680*/  IMAD.WIDE R24, R0, 0x2, R14 ;  /* 0x0000000200187825 */ /* 0x000fca00078e020e */
[----:B------:R0:W-:Y:S02]  /*42690*/  @P2 STG.E.U16 desc[UR60][R24.64], R120 ;  /* 0x0000007818002986 */ /* 0x0001e4000c10153c */
[----:B0-----:R-:W0:Y:S01]  /*426a0*/  LDC R120, c[0x0][0x228] ;  /* 0x00008a00ff787b82 */ /* 0x001e220000000800 */
[----:B------:R-:W-:-:S05]  /*426b0*/  IMAD.WIDE R24, R0, 0x2, R248 ;  /* 0x0000000200187825 */ /* 0x000fca00078e02f8 */
[----:B------:R3:W-:Y:S01]  /*426c0*/  @P6 STG.E.U16 desc[UR60][R24.64], R112 ;  /* 0x0000007018006986 */ /* 0x0007e2000c10153c */
[----:B----4-:R-:W-:Y:S01]  /*426d0*/  ISETP.LT.AND P2, PT, R252, R12, !P1 ;  /* 0x0000000cfc00720c */ /* 0x010fe20004f41270 */
[----:B------:R-:W-:-:S05]  /*426e0*/  VIADD R12, R13, 0x9 ;  /* 0x000000090d0c7836 */ /* 0x000fca0000000000 */
[----:B-1----:R-:W-:Y:S02]  /*426f0*/  ISETP.GE.AND P1, PT, R12, R26, PT ;  /* 0x0000001a0c00720c */ /* 0x002fe40003f26270 */
[----:B------:R-:W1:Y:S02]  /*42700*/  LDC R12, c[0x0][0x248] ;  /* 0x00009200ff0c7b82 */ /* 0x000e640000000800 */
[----:B0-----:R-:W-:Y:S02]  /*42710*/  ISETP.LT.AND P6, PT, R123, R120, !P1 ;  /* 0x000000787b00720c */ /* 0x001fe40004fc1270 */
[----:B------:R-:W4:Y:S04]  /*42720*/  LDL.LU R123, [R1+0x20b8] ;  /* 0x0020b800017b7983 */ /* 0x000f280000300800 */
[----:B------:R-:W2:Y:S01]  /*42730*/  LDL.LU R120, [R1+0x5f8] ;  /* 0x0005f80001787983 */ /* 0x000ea20000300800 */
[----:B------:R-:W0:Y:S01]  /*42740*/  LDC R26, c[0x0][0x228] ;  /* 0x00008a00ff1a7b82 */ /* 0x000e220000000800 */
[----:B---3--:R-:W-:Y:S01]  /*42750*/  PRMT R112, R112, 0x7632, R112 ;  /* 0x0000763270707816 */ /* 0x008fe20000000070 */
[----:B------:R-:W-:-:S05]  /*42760*/  IMAD.WIDE R24, R0, 0x2, R250 ;  /* 0x0000000200187825 */ /* 0x000fca00078e02fa */
[----:B------:R3:W-:Y:S01]  /*42770*/  @P2 STG.E.U16 desc[UR60][R24.64], R112 ;  /* 0x0000007018002986 */ /* 0x0007e2000c10153c */
[----:B------:R-:W-:Y:S02]  /*42780*/  ISETP.LT.AND P2, PT, R11, R27, !P1 ;  /* 0x0000001b0b00720c */ /* 0x000fe40004f41270 */
[----:B------:R-:W2:Y:S01]  /*42790*/  LDC R27, c[0x0][0x228] ;  /* 0x00008a00ff1b7b82 */ /* 0x000ea20000000800 */
[----:B-1----:R-:W-:-:S07]  /*427a0*/  IMAD.IADD R0, R0, 0x1, R12 ;  /* 0x0000000100007824 */ /* 0x002fce00078e020c */
[----:B------:R-:W1:Y:S01]  /*427b0*/  LDC R12, c[0x0][0x228] ;  /* 0x00008a00ff0c7b82 */ /* 0x000e620000000800 */
[----:B---3--:R-:W-:-:S05]  /*427c0*/  IMAD.WIDE R24, R0, 0x2, R2 ;  /* 0x0000000200187825 */ /* 0x008fca00078e0202 */
[----:B------:R3:W-:Y:S01]  /*427d0*/  @P2 STG.E.U16 desc[UR60][R24.64], R116 ;  /* 0x0000007418002986 */ /* 0x0007e2000c10153c */
[----:B0-----:R-:W-:Y:S01]  /*427e0*/  ISETP.LT.AND P2, PT, R127, R26, !P1 ;  /* 0x0000001a7f00720c */ /* 0x001fe20004f41270 */
[----:B------:R-:W0:Y:S08]  /*427f0*/  LDC R112, c[0x0][0x228] ;  /* 0x00008a00ff707b82 */ /* 0x000e300000000800 */
[----:B------:R-:W0:Y:S01]  /*42800*/  LDC R26, c[0x0][0x22c] ;  /* 0x00008b00ff1a7b82 */ /* 0x000e220000000800 */
[----:B---3--:R-:W-:Y:S01]  /*42810*/  PRMT R116, R116, 0x7632, R116 ;  /* 0x0000763274747816 */ /* 0x008fe20000000074 */
[----:B------:R-:W-:-:S05]  /*42820*/  IMAD.WIDE R24, R0, 0x2, R14 ;  /* 0x0000000200187825 */ /* 0x000fca00078e020e */
[----:B------:R3:W-:Y:S02]  /*42830*/  @P6 STG.E.U16 desc[UR60][R24.64], R116 ;  /* 0x0000007418006986 */ /* 0x0007e4000c10153c */
[----:B---3--:R-:W-:Y:S01]  /*42840*/  IMAD.WIDE R24, R0, 0x2, R248 ;  /* 0x0000000200187825 */ /* 0x008fe200078e02f8 */
[----:B------:R-:W3:Y:S04]  /*42850*/  LDC R116, c[0x0][0x248] ;  /* 0x00009200ff747b82 */ /* 0x000ee80000000800 */
[----:B------:R0:W-:Y:S01]  /*42860*/  @P2 STG.E.U16 desc[UR60][R24.64], R100 ;  /* 0x0000006418002986 */ /* 0x0001e2000c10153c */
[----:B-1----:R-:W-:Y:S01]  /*42870*/  ISETP.LT.AND P2, PT, R252, R12, !P1 ;  /* 0x0000000cfc00720c */ /* 0x002fe20004f41270 */
[----:B------:R-:W-:-:S05]  /*42880*/  VIADD R12, R13, 0xa ;  /* 0x0000000a0d0c7836 */ /* 0x000fca0000000000 */
[----:B0-----:R-:W-:Y:S02]  /*42890*/  ISETP.GE.AND P1, PT, R12, R26, PT ;  /* 0x0000001a0c00720c */ /* 0x001fe40003f26270 */
[----:B------:R-:W0:Y:S02]  /*428a0*/  LDC R12, c[0x0][0x228] ;  /* 0x00008a00ff0c7b82 */ /* 0x000e240000000800 */
[----:B------:R-:W-:Y:S01]  /*428b0*/  ISETP.LT.AND P6, PT, R11, R112, !P1 ;  /* 0x000000700b00720c */ /* 0x000fe20004fc1270 */
[----:B------:R-:W-:Y:S01]  /*428c0*/  IMAD.WIDE R24, R0, 0x2, R250 ;  /* 0x0000000200187825 */ /* 0x000fe200078e02fa */
[----:B------:R-:W-:-:S04]  /*428d0*/  PRMT R100, R100, 0x7632, R100 ;  /* 0x0000763264647816 */ /* 0x000fc80000000064 */
[----:B------:R-:W1:Y:S01]  /*428e0*/  LDC R26, c[0x0][0x22c] ;  /* 0x00008b00ff1a7b82 */ /* 0x000e620000000800 */
[----:B---3--:R-:W-:Y:S01]  /*428f0*/  IMAD.IADD R0, R0, 0x1, R116 ;  /* 0x0000000100007824 */ /* 0x008fe200078e0274 */
[----:B------:R3:W-:Y:S06]  /*42900*/  @P2 STG.E.U16 desc[UR60][R24.64], R100 ;  /* 0x0000006418002986 */ /* 0x0007ec000c10153c */
[----:B------:R-:W4:Y:S01]  /*42910*/  LDC R112, c[0x0][0x228] ;  /* 0x00008a00ff707b82 */ /* 0x000f220000000800 */
[----:B---3--:R-:W-:-:S07]  /*42920*/  IMAD.WIDE R24, R0, 0x2, R2 ;  /* 0x0000000200187825 */ /* 0x008fce00078e0202 */
[----:B------:R-:W3:Y:S01]  /*42930*/  LDC R100, c[0x0][0x228] ;  /* 0x00008a00ff647b82 */ /* 0x000ee20000000800 */
[----:B------:R1:W-:Y:S01]  /*42940*/  @P6 STG.E.U16 desc[UR60][R24.64], R121 ;  /* 0x0000007918006986 */ /* 0x0003e2000c10153c */
[----:B0-----:R-:W-:-:S06]  /*42950*/  ISETP.LT.AND P6, PT, R127, R12, !P1 ;  /* 0x0000000c7f00720c */ /* 0x001fcc0004fc1270 */
[----:B------:R-:W0:Y:S01]  /*42960*/  LDC R12, c[0x0][0x228] ;  /* 0x00008a00ff0c7b82 */ /* 0x000e220000000800 */
[----:B-1----:R-:W-:Y:S01]  /*42970*/  PRMT R121, R121, 0x7632, R121 ;  /* 0x0000763279797816 */ /* 0x002fe20000000079 */
[----:B------:R-:W-:Y:S01]  /*42980*/  IMAD.WIDE R24, R0, 0x2, R14 ;  /* 0x0000000200187825 */ /* 0x000fe200078e020e */
[----:B--2---:R-:W-:-:S05]  /*42990*/  ISETP.LT.AND P2, PT, R120, R27, !P1 ;  /* 0x0000001b7800720c */ /* 0x004fca0004f41270 */
[----:B------:R-:W1:Y:S08]  /*429a0*/  LDC R27, c[0x0][0x228] ;  /* 0x00008a00ff1b7b82 */ /* 0x000e700000000800 */
[----:B------:R2:W-:Y:S01]  /*429b0*/  @P2 STG.E.U16 desc[UR60][R24.64], R121 ;  /* 0x0000007918002986 */ /* 0x0005e2000c10153c */
[----:B0-----:R-:W-:Y:S01]  /*429c0*/  ISETP.LT.AND P2, PT, R252, R12, !P1 ;  /* 0x0000000cfc00720c */ /* 0x001fe20004f41270 */
[----:B------:R-:W-:-:S05]  /*429d0*/  VIADD R12, R13, 0xb ;  /* 0x0000000b0d0c7836 */ /* 0x000fca0000000000 */
[----:B------:R-:W-:Y:S02]  /*429e0*/  ISETP.GE.AND P1, PT, R12, R26, PT ;  /* 0x0000001a0c00720c */ /* 0x000fe40003f26270 */
[----:B------:R-:W0:Y:S01]  /*429f0*/  LDC R26, c[0x0][0x228] ;  /* 0x00008a00ff1a7b82 */ /* 0x000e220000000800 */
[----:B--2---:R-:W-:-:S05]  /*42a00*/  IMAD.WIDE R24, R0, 0x2, R248 ;  /* 0x0000000200187825 */ /* 0x004fca00078e02f8 */
[----:B------:R2:W-:Y:S02]  /*42a10*/  @P6 STG.E.U16 desc[UR60][R24.64], R113 ;  /* 0x0000007118006986 */ /* 0x0005e4000c10153c */
[----:B------:R-:W4:Y:S01]  /*42a20*/  LDC R12, c[0x0][0x228] ;  /* 0x00008a00ff0c7b82 */ /* 0x000f220000000800 */
[----:B--2---:R-:W-:Y:S01]  /*42a30*/  PRMT R113, R113, 0x7632, R113 ;  /* 0x0000763271717816 */ /* 0x004fe20000000071 */
[----:B------:R-:W-:-:S05]  /*42a40*/  IMAD.WIDE R24, R0, 0x2, R250 ;  /* 0x0000000200187825 */ /* 0x000fca00078e02fa */
[----:B------:R2:W-:Y:S01]  /*42a50*/  @P2 STG.E.U16 desc[UR60][R24.64], R113 ;  /* 0x0000007118002986 */ /* 0x0005e2000c10153c */
[----:B-1----:R-:W-:Y:S01]  /*42a60*/  ISETP.LT.AND P2, PT, R11, R27, !P1 ;  /* 0x0000001b0b00720c */ /* 0x002fe20004f41270 */
[----:B------:R-:W-:Y:S01]  /*42a70*/  IMAD.IADD R0, R0, 0x1, R116 ;  /* 0x0000000100007824 */ /* 0x000fe200078e0274 */
[----:B---3--:R-:W-:Y:S01]  /*42a80*/  ISETP.LT.AND P6, PT, R120, R100, !P1 ;  /* 0x000000647800720c */ /* 0x008fe20004fc1270 */
[----:B------:R-:W1:Y:S02]  /*42a90*/  LDC R27, c[0x0][0x228] ;  /* 0x00008a00ff1b7b82 */ /* 0x000e640000000800 */
[----:B--2---:R-:W-:-:S06]  /*42aa0*/  IMAD.WIDE R24, R0, 0x2, R2 ;  /* 0x0000000200187825 */ /* 0x004fcc00078e0202 */
[----:B------:R-:W2:Y:S02]  /*42ab0*/  LDC R100, c[0x0][0x228] ;  /* 0x00008a00ff647b82 */ /* 0x000ea40000000800 */
[----:B------:R3:W-:Y:S01]  /*42ac0*/  @P2 STG.E.U16 desc[UR60][R24.64], R117 ;  /* 0x0000007518002986 */ /* 0x0007e2000c10153c */
[----:B0-----:R-:W-:-:S05]  /*42ad0*/  ISETP.LT.AND P2, PT, R127, R26, !P1 ;  /* 0x0000001a7f00720c */ /* 0x001fca0004f41270 */
[----:B------:R-:W0:Y:S01]  /*42ae0*/  LDC R26, c[0x0][0x22c] ;  /* 0x00008b00ff1a7b82 */ /* 0x000e220000000800 */
[----:B---3--:R-:W-:Y:S01]  /*42af0*/  PRMT R117, R117, 0x7632, R117 ;  /* 0x0000763275757816 */ /* 0x008fe20000000075 */
[----:B------:R-:W-:-:S06]  /*42b00*/  IMAD.WIDE R24, R0, 0x2, R14 ;  /* 0x0000000200187825 */ /* 0x000fcc00078e020e */
[----:B------:R-:W3:Y:S01]  /*42b10*/  LDC R113, c[0x0][0x228] ;  /* 0x00008a00ff717b82 */ /* 0x000ee20000000800 */
[----:B------:R4:W-:Y:S02]  /*42b20*/  @P6 STG.E.U16 desc[UR60][R24.64], R117 ;  /* 0x0000007518006986 */ /* 0x0009e4000c10153c */
[----:B----4-:R-:W-:-:S05]  /*42b30*/  IMAD.WIDE R24, R0, 0x2, R248 ;  /* 0x0000000200187825 */ /* 0x010fca00078e02f8 */
[----:B------:R4:W-:Y:S01]  /*42b40*/  @P2 STG.E.U16 desc[UR60][R24.64], R101 ;  /* 0x0000006518002986 */ /* 0x0009e2000c10153c */
[----:B------:R-:W-:Y:S01]  /*42b50*/  ISETP.LT.AND P2, PT, R252, R12, !P1 ;  /* 0x0000000cfc00720c */ /* 0x000fe20004f41270 */
[----:B------:R-:W-:-:S05]  /*42b60*/  VIADD R12, R13, 0xc ;  /* 0x0000000c0d0c7836 */ /* 0x000fca0000000000 */
[----:B0-----:R-:W-:Y:S02]  /*42b70*/  ISETP.GE.AND P1, PT, R12, R26, PT ;  /* 0x0000001a0c00720c */ /* 0x001fe40003f26270 */
[----:B------:R-:W0:Y:S02]  /*42b80*/  LDC R26, c[0x0][0x228] ;  /* 0x00008a00ff1a7b82 */ /* 0x000e240000000800 */
[----:B--2---:R-:W-:Y:S01]  /*42b90*/  ISETP.LT.AND P6, PT, R11, R100, !P1 ;  /* 0x000000640b00720c */ /* 0x004fe20004fc1270 */
[----:B----4-:R-:W-:Y:S01]  /*42ba0*/  IMAD.WIDE R24, R0, 0x2, R250 ;  /* 0x0000000200187825 */ /* 0x010fe200078e02fa */
[----:B------:R-:W-:-:S04]  /*42bb0*/  PRMT R101, R101, 0x7632, R101 ;  /* 0x0000763265657816 */ /* 0x000fc80000000065 */
[----:B------:R-:W2:Y:S01]  /*42bc0*/  LDC R12, c[0x0][0x228] ;  /* 0x00008a00ff0c7b82 */ /* 0x000ea20000000800 */
[----:B------:R-:W-:Y:S01]  /*42bd0*/  IMAD.IADD R0, R0, 0x1, R116 ;  /* 0x0000000100007824 */ /* 0x000fe200078e0274 */
[----:B------:R4:W-:Y:S01]  /*42be0*/  @P2 STG.E.U16 desc[UR60][R24.64], R101 ;  /* 0x0000006518002986 */ /* 0x0009e2000c10153c */
[----:B-1----:R-:W-:-:S05]  /*42bf0*/  ISETP.LT.AND P2, PT, R120, R27, !P1 ;  /* 0x0000001b7800720c */ /* 0x002fca0004f41270 */
[----:B------:R-:W1:Y:S01]  /*42c00*/  LDC R27, c[0x0][0x22c] ;  /* 0x00008b00ff1b7b82 */ /* 0x000e620000000800 */
[----:B----4-:R-:W-:-:S07]  /*42c10*/  IMAD.WIDE R24, R0, 0x2, R2 ;  /* 0x0000000200187825 */ /* 0x010fce00078e0202 */
[----:B------:R-:W4:Y:S01]  /*42c20*/  LDC R100, c[0x0][0x228] ;  /* 0x00008a00ff647b82 */ /* 0x000f220000000800 */
[----:B------:R3:W-:Y:S01]  /*42c30*/  @P6 STG.E.U16 desc[UR60][R24.64], R122 ;  /* 0x0000007a18006986 */ /* 0x0007e2000c10153c */
[----:B0-----:R-:W-:-:S06]  /*42c40*/  ISETP.LT.AND P6, PT, R127, R26, !P1 ;  /* 0x0000001a7f00720c */ /* 0x001fcc0004fc1270 */
[----:B------:R-:W0:Y:S01]  /*42c50*/  LDC R26, c[0x0][0x228] ;  /* 0x00008a00ff1a7b82 */ /* 0x000e220000000800 */
[----:B---3--:R-:W-:Y:S01]  /*42c60*/  PRMT R122, R122, 0x7632, R122 ;  /* 0x000076327a7a7816 */ /* 0x008fe2000000007a */
[----:B------:R-:W-:-:S06]  /*42c70*/  IMAD.WIDE R24, R0, 0x2, R14 ;  /* 0x0000000200187825 */ /* 0x000fcc00078e020e */
[----:B------:R-:W3:Y:S01]  /*42c80*/  LDC R101, c[0x0][0x22c] ;  /* 0x00008b00ff657b82 */ /* 0x000ee20000000800 */
[----:B------:R1:W-:Y:S01]  /*42c90*/  @P2 STG.E.U16 desc[UR60][R24.64], R122 ;  /* 0x0000007a18002986 */ /* 0x0003e2000c10153c */
[----:B--2---:R-:W-:Y:S01]  /*42ca0*/  ISETP.LT.AND P2, PT, R252, R12, !P1 ;  /* 0x0000000cfc00720c */ /* 0x004fe20004f41270 */
[----:B------:R-:W-:Y:S02]  /*42cb0*/  VIADD R12, R13, 0xd ;  /* 0x0000000d0d0c7836 */ /* 0x000fe40000000000 */
[----:B-1----:R-:W-:-:S03]  /*42cc0*/  IMAD.WIDE R24, R0, 0x2, R248 ;  /* 0x0000000200187825 */ /* 0x002fc600078e02f8 */
[----:B------:R-:W-:Y:S02]  /*42cd0*/  ISETP.GE.AND P1, PT, R12, R27, PT ;  /* 0x0000001b0c00720c */ /* 0x000fe40003f26270 */
[----:B------:R-:W1:Y:S01]  /*42ce0*/  LDC R27, c[0x0][0x228] ;  /* 0x00008a00ff1b7b82 */ /* 0x000e620000000800 */
[----:B------:R2:W-:Y:S01]  /*42cf0*/  @P6 STG.E.U16 desc[UR60][R24.64], R114 ;  /* 0x0000007218006986 */ /* 0x0005e2000c10153c */
[----:B------:R-:W-:Y:S01]  /*42d00*/  IMAD.IADD R12, R0, 0x1, R116 ;  /* 0x00000001000c7824 */ /* 0x000fe200078e0274 */
[----:B--2---:R-:W-:Y:S01]  /*42d10*/  PRMT R114, R114, 0x7632, R114 ;  /* 0x0000763272727816 */ /* 0x004fe20000000072 */
[----:B------:R-:W-:-:S05]  /*42d20*/  IMAD.WIDE R24, R0, 0x2, R250 ;  /* 0x0000000200187825 */ /* 0x000fca00078e02fa */
[----:B------:R2:W-:Y:S01]  /*42d30*/  @P2 STG.E.U16 desc[UR60][R24.64], R114 ;  /* 0x0000007218002986 */ /* 0x0005e2000c10153c */
[----:B0-----:R-:W-:Y:S02]  /*42d40*/  ISETP.LT.AND P2, PT, R11, R26, !P1 ;  /* 0x0000001a0b00720c */ /* 0x001fe40004f41270 */
[----:B------:R-:W-:Y:S01]  /*42d50*/  ISETP.LT.AND P6, PT, R120, R112, !P1 ;  /* 0x000000707800720c */ /* 0x000fe20004fc1270 */
[----:B------:R-:W0:Y:S01]  /*42d60*/  LDC R26, c[0x0][0x228] ;  /* 0x00008a00ff1a7b82 */ /* 0x000e220000000800 */
[----:B--2---:R-:W-:-:S07]  /*42d70*/  IMAD.WIDE R24, R12, 0x2, R2 ;  /* 0x000000020c187825 */ /* 0x004fce00078e0202 */
[----:B------:R-:W2:Y:S02]  /*42d80*/  LDC R112, c[0x0][0x228] ;  /* 0x00008a00ff707b82 */ /* 0x000ea40000000800 */
[----:B------:R4:W-:Y:S01]  /*42d90*/  @P2 STG.E.U16 desc[UR60][R24.64], R118 ;  /* 0x0000007618002986 */ /* 0x0009e2000c10153c */
[----:B------:R-:W-:Y:S01]  /*42da0*/  VIADD R0, R13, 0xe ;  /* 0x0000000e0d007836 */ /* 0x000fe20000000000 */
[----:B----4-:R-:W-:Y:S01]  /*42db0*/  PRMT R118, R118, 0x7632, R118 ;  /* 0x0000763276767816 */ /* 0x010fe20000000076 */
[----:B------:R-:W-:-:S05]  /*42dc0*/  IMAD.WIDE R24, R12, 0x2, R14 ;  /* 0x000000020c187825 */ /* 0x000fca00078e020e */
[----:B------:R4:W-:Y:S01]  /*42dd0*/  @P6 STG.E.U16 desc[UR60][R24.64], R118 ;  /* 0x0000007618006986 */ /* 0x0009e2000c10153c */
[----:B------:R-:W-:Y:S02]  /*42de0*/  ISETP.LT.AND P6, PT, R127, R100, !P1 ;  /* 0x000000647f00720c */ /* 0x000fe40004fc1270 */
[----:B------:R-:W2:Y:S01]  /*42df0*/  LDC R100, c[0x0][0x228] ;  /* 0x00008a00ff647b82 */ /* 0x000ea20000000800 */
[----:B-1----:R-:W-:Y:S02]  /*42e00*/  ISETP.LT.AND P1, PT, R252, R27, !P1 ;  /* 0x0000001bfc00720c */ /* 0x002fe40004f21270 */
[----:B---3--:R-:W-:Y:S01]  /*42e10*/  ISETP.GE.AND P2, PT, R0, R101, PT ;  /* 0x000000650000720c */ /* 0x008fe20003f46270 */
[----:B----4-:R-:W-:-:S04]  /*42e20*/  IMAD.WIDE R24, R12, 0x2, R248 ;  /* 0x000000020c187825 */ /* 0x010fc800078e02f8 */
[----:B------:R-:W1:Y:S03]  /*42e30*/  LDC R27, c[0x0][0x228] ;  /* 0x00008a00ff1b7b82 */ /* 0x000e660000000800 */
[----:B------:R3:W-:Y:S01]  /*42e40*/  @P6 STG.E.U16 desc[UR60][R24.64], R102 ;  /* 0x0000006618006986 */ /* 0x0007e2000c10153c */
[----:B0-----:R-:W-:Y:S01]  /*42e50*/  ISETP.LT.AND P6, PT, R11, R26, !P2 ;  /* 0x0000001a0b00720c */ /* 0x001fe200057c1270 */
[----:B------:R-:W-:-:S03]  /*42e60*/  IMAD.IADD R0, R12, 0x1, R116 ;  /* 0x000000010c007824 */ /* 0x000fc600078e0274 */
[----:B------:R-:W0:Y:S01]  /*42e70*/  LDC R101, c[0x0][0x22c] ;  /* 0x00008b00ff657b82 */ /* 0x000e220000000800 */
[----:B---3--:R-:W-:Y:S01]  /*42e80*/  PRMT R102, R102, 0x7632, R102 ;  /* 0x0000763266667816 */ /* 0x008fe20000000066 */
[----:B------:R-:W-:-:S06]  /*42e90*/  IMAD.WIDE R24, R12, 0x2, R250 ;  /* 0x000000020c187825 */ /* 0x000fcc00078e02fa */
[----:B------:R-:W3:Y:S01]  /*42ea0*/  LDC R26, c[0x0][0x228] ;  /* 0x00008a00ff1a7b82 */ /* 0x000ee20000000800 */
[----:B------:R4:W-:Y:S01]  /*42eb0*/  @P1 STG.E.U16 desc[UR60][R24.64], R102 ;  /* 0x0000006618001986 */ /* 0x0009e2000c10153c */
[----:B--2---:R-:W-:Y:S01]  /*42ec0*/  ISETP.LT.AND P1, PT, R120, R112, !P2 ;  /* 0x000000707800720c */ /* 0x004fe20005721270 */
[----:B------:R-:W-:-:S05]  /*42ed0*/  VIADD R12, R13, 0xf ;  /* 0x0000000f0d0c7836 */ /* 0x000fca0000000000 */
[----:B------:R-:W2:Y:S01]  /*42ee0*/  LDC R112, c[0x0][0x228] ;  /* 0x00008a00ff707b82 */ /* 0x000ea20000000800 */
[----:B----4-:R-:W-:-:S07]  /*42ef0*/  IMAD.WIDE R24, R0, 0x2, R2 ;  /* 0x0000000200187825 */ /* 0x010fce00078e0202 */
[----:B------:R-:W4:Y:S01]  /*42f00*/  LDC R102, c[0x0][0x248] ;  /* 0x00009200ff667b82 */ /* 0x000f220000000800 */
[----:B------:R0:W-:Y:S01]  /*42f10*/  @P6 STG.E.U16 desc[UR60][R24.64], R123 ;  /* 0x0000007b18006986 */ /* 0x0001e2000c10153c */
[----:B------:R-:W-:-:S06]  /*42f20*/  ISETP.LT.AND P6, PT, R127, R100, !P2 ;  /* 0x000000647f00720c */ /* 0x000fcc00057c1270 */
[----:B------:R-:W2:Y:S01]  /*42f30*/  LDC R100, c[0x0][0x228] ;  /* 0x00008a00ff647b82 */ /* 0x000ea20000000800 */
[----:B-1----:R-:W-:Y:S02]  /*42f40*/  ISETP.LT.AND P2, PT, R252, R27, !P2 ;  /* 0x0000001bfc00720c */ /* 0x002fe40005741270 */
[----:B0-----:R-:W-:Y:S01]  /*42f50*/  PRMT R123, R123, 0x7632, R123 ;  /* 0x000076327b7b7816 */ /* 0x001fe2000000007b */
[----:B------:R-:W-:-:S04]  /*42f60*/  IMAD.WIDE R24, R0, 0x2, R14 ;  /* 0x0000000200187825 */ /* 0x000fc800078e020e */
[----:B------:R-:W0:Y:S01]  /*42f70*/  LDC R27, c[0x0][0x228] ;  /* 0x00008a00ff1b7b82 */ /* 0x000e220000000800 */
[----:B------:R1:W-:Y:S01]  /*42f80*/  @P1 STG.E.U16 desc[UR60][R24.64], R123 ;  /* 0x0000007b18001986 */ /* 0x0003e2000c10153c */
[----:B------:R-:W-:Y:S02]  /*42f90*/  ISETP.GE.AND P1, PT, R12, R101, PT ;  /* 0x000000650c00720c */ /* 0x000fe40003f26270 */
[----:B------:R-:W-:-:S04]  /*42fa0*/  PRMT R12, R115, 0x7632, R12 ;  /* 0x00007632730c7816 */ /* 0x000fc8000000000c */
[----:B------:R-:W0:Y:S01]  /*42fb0*/  LDC R101, c[0x0][0x22c] ;  /* 0x00008b00ff657b82 */ /* 0x000e220000000800 */
[----:B-1----:R-:W-:-:S05]  /*42fc0*/  IMAD.WIDE R24, R0, 0x2, R248 ;  /* 0x0000000200187825 */ /* 0x002fca00078e02f8 */
[----:B------:R1:W-:Y:S01]  /*42fd0*/  @P6 STG.E.U16 desc[UR60][R24.64], R115 ;  /* 0x0000007318006986 */ /* 0x0003e2000c10153c */
[----:B---3--:R-:W-:Y:S02]  /*42fe0*/  ISETP.LT.AND P6, PT, R11, R26, !P1 ;  /* 0x0000001a0b00720c */ /* 0x008fe40004fc1270 */
[----:B------:R-:W3:Y:S01]  /*42ff0*/  LDC R26, c[0x0][0x228] ;  /* 0x00008a00ff1a7b82 */ /* 0x000ee20000000800 */
[----:B-1----:R-:W-:-:S04]  /*43000*/  IMAD.WIDE R24, R0, 0x2, R250 ;  /* 0x0000000200187825 */ /* 0x002fc800078e02fa */
[----:B----4-:R-:W-:Y:S01]  /*43010*/  IMAD.IADD R0, R0, 0x1, R102 ;  /* 0x0000000100007824 */ /* 0x010fe200078e0266 */
[----:B------:R1:W-:Y:S01]  /*43020*/  @P2 STG.E.U16 desc[UR60][R24.64], R12 ;  /* 0x0000000c18002986 */ /* 0x0003e2000c10153c */
[----:B--2---:R-:W-:Y:S01]  /*43030*/  ISETP.LT.AND P2, PT, R120, R100, !P1 ;  /* 0x000000647800720c */ /* 0x004fe20004f41270 */
[----:B------:R-:W2:Y:S08]  /*43040*/  LDC R102, c[0x0][0x248] ;  /* 0x00009200ff667b82 */ /* 0x000eb00000000800 */
[----:B------:R-:W4:Y:S01]  /*43050*/  LDC R100, c[0x0][0x228] ;  /* 0x00008a00ff647b82 */ /* 0x000f220000000800 */
[----:B-1----:R-:W-:Y:S01]  /*43060*/  IMAD.WIDE R24, R0, 0x2, R2 ;  /* 0x0000000200187825 */ /* 0x002fe200078e0202 */
[----:B------:R-:W-:-:S04]  /*43070*/  PRMT R12, R119, 0x7632, R12 ;  /* 0x00007632770c7816 */ /* 0x000fc8000000000c */
[----:B------:R1:W-:Y:S01]  /*43080*/  @P6 STG.E.U16 desc[UR60][R24.64], R119 ;  /* 0x0000007718006986 */ /* 0x0003e2000c10153c */
[----:B------:R-:W-:Y:S02]  /*43090*/  ISETP.LT.AND P6, PT, R127, R112, !P1 ;  /* 0x000000707f00720c */ /* 0x000fe40004fc1270 */
[----:B------:R-:W4:Y:S01]  /*430a0*/  LDC R112, c[0x0][0x228] ;  /* 0x00008a00ff707b82 */ /* 0x000f220000000800 */
[----:B0-----:R-:W-:-:S07]  /*430b0*/  ISETP.LT.AND P1, PT, R252, R27, !P1 ;  /* 0x0000001bfc00720c */ /* 0x001fce0004f21270 */
[----:B------:R-:W0:Y:S01]  /*430c0*/  LDC R27, c[0x0][0x228] ;  /* 0x00008a00ff1b7b82 */ /* 0x000e220000000800 */
[----:B-1----:R-:W-:-:S05]  /*430d0*/  IMAD.WIDE R24, R0, 0x2, R14 ;  /* 0x0000000200187825 */ /* 0x002fca00078e020e */
[----:B------:R1:W-:Y:S02]  /*430e0*/  @P2 STG.E.U16 desc[UR60][R24.64], R12 ;  /* 0x0000000c18002986 */ /* 0x0003e4000c10153c */
[----:B-1----:R-:W-:Y:S02]  /*430f0*/  VIADD R12, R13, 0x10 ;  /* 0x000000100d0c7836 */ /* 0x002fe40000000000 */
[----:B------:R-:W-:-:S03]  /*43100*/  IMAD.WIDE R24, R0, 0x2, R248 ;  /* 0x0000000200187825 */ /* 0x000fc600078e02f8 */
[----:B------:R-:W-:Y:S02]  /*43110*/  ISETP.GE.AND P2, PT, R12, R101, PT ;  /* 0x000000650c00720c */ /* 0x000fe40003f46270 */
[----:B------:R1:W-:Y:S01]  /*43120*/  @P6 STG.E.U16 desc[UR60][R24.64], R103 ;  /* 0x0000006718006986 */ /* 0x0003e2000c10153c */
[----:B------:R-:W0:Y:S01]  /*43130*/  LDC R101, c[0x0][0x22c] ;  /* 0x00008b00ff657b82 */ /* 0x000e220000000800 */
[----:B---3--:R-:W-:Y:S02]  /*43140*/  ISETP.LT.AND P6, PT, R11, R26, !P2 ;  /* 0x0000001a0b00720c */ /* 0x008fe400057c1270 */
[----:B------:R-:W-:-:S05]  /*43150*/  PRMT R12, R103, 0x7632, R12 ;  /* 0x00007632670c7816 */ /* 0x000fca000000000c */
[----:B------:R-:W3:Y:S01]  /*43160*/  LDC R26, c[0x0][0x228] ;  /* 0x00008a00ff1a7b82 */ /* 0x000ee20000000800 */
[----:B-1----:R-:W-:-:S04]  /*43170*/  IMAD.WIDE R24, R0, 0x2, R250 ;  /* 0x0000000200187825 */ /* 0x002fc800078e02fa */
[----:B--2---:R-:W-:Y:S01]  /*43180*/  IMAD.IADD R0, R0, 0x1, R102 ;  /* 0x0000000100007824 */ /* 0x004fe200078e0266 */
[----:B------:R1:W-:Y:S01]  /*43190*/  @P1 STG.E.U16 desc[UR60][R24.64], R12 ;  /* 0x0000000c18001986 */ /* 0x0003e2000c10153c */
[----:B----4-:R-:W-:Y:S01]  /*431a0*/  ISETP.LT.AND P1, PT, R120, R112, !P2 ;  /* 0x000000707800720c */ /* 0x010fe20005721270 */
[----:B------:R-:W2:Y:S08]  /*431b0*/  LDC R102, c[0x0][0x22c] ;  /* 0x00008b00ff667b82 */ /* 0x000eb00000000800 */
[----:B------:R-:W4:Y:S01]  /*431c0*/  LDC R112, c[0x0][0x228] ;  /* 0x00008a00ff707b82 */ /* 0x000f220000000800 */
[----:B-1----:R-:W-:-:S07]  /*431d0*/  IMAD.WIDE R24, R0, 0x2, R2 ;  /* 0x0000000200187825 */ /* 0x002fce00078e0202 */
[----:B------:R-:W1:Y:S01]  /*431e0*/  LDC R12, c[0x0][0x248] ;  /* 0x00009200ff0c7b82 */ /* 0x000e620000000800 */
[----:B------:R0:W-:Y:S01]  /*431f0*/  @P6 STG.E.U16 desc[UR60][R24.64], R96 ;  /* 0x0000006018006986 */ /* 0x0001e2000c10153c */
[----:B------:R-:W-:Y:S02]  /*43200*/  ISETP.LT.AND P6, PT, R127, R100, !P2 ;  /* 0x000000647f00720c */ /* 0x000fe400057c1270 */
[----:B------:R-:W-:-:S04]  /*43210*/  PRMT R100, R96, 0x7632, R100 ;  /* 0x0000763260647816 */ /* 0x000fc80000000064 */
[----:B------:R-:W2:Y:S01]  /*43220*/  LDC R103, c[0x0][0x228] ;  /* 0x00008a00ff677b82 */ /* 0x000ea20000000800 */
[----:B0-----:R-:W-:-:S04]  /*43230*/  IMAD.WIDE R24, R0, 0x2, R14 ;  /* 0x0000000200187825 */ /* 0x001fc800078e020e */
[----:B------:R-:W-:Y:S01]  /*43240*/  VIADD R96, R13, 0x11 ;  /* 0x000000110d607836 */ /* 0x000fe20000000000 */
[----:B------:R0:W-:Y:S01]  /*43250*/  @P1 STG.E.U16 desc[UR60][R24.64], R100 ;  /* 0x0000006418001986 */ /* 0x0001e2000c10153c */
[----:B------:R-:W-:-:S03]  /*43260*/  ISETP.LT.AND P2, PT, R252, R27, !P2 ;  /* 0x0000001bfc00720c */ /* 0x000fc60005741270 */
[----:B------:R-:W-:Y:S01]  /*43270*/  ISETP.GE.AND P1, PT, R96, R101, PT ;  /* 0x000000656000720c */ /* 0x000fe20003f26270 */
[C---:B-1----:R-:W-:Y:S01]  /*43280*/  IMAD.IADD R12, R0.reuse, 0x1, R12 ;  /* 0x00000001000c7824 */ /* 0x042fe200078e020c */
[----:B------:R-:W1:Y:S01]  /*43290*/  LDC R96, c[0x0][0x248] ;  /* 0x00009200ff607b82 */ /* 0x000e620000000800 */
[----:B0-----:R-:W-:-:S07]  /*432a0*/  IMAD.WIDE R24, R0, 0x2, R248 ;  /* 0x0000000200187825 */ /* 0x001fce00078e02f8 */
[----:B------:R-:W0:Y:S01]  /*432b0*/  LDC R100, c[0x0][0x228] ;  /* 0x00008a00ff647b82 */ /* 0x000e220000000800 */
[----:B------:R4:W-:Y:S01]  /*432c0*/  @P6 STG.E.U16 desc[UR60][R24.64], R88 ;  /* 0x0000005818006986 */ /* 0x0009e2000c10153c */
[----:B---3--:R-:W-:Y:S01]  /*432d0*/  ISETP.LT.AND P6, PT, R11, R26, !P1 ;  /* 0x0000001a0b00720c */ /* 0x008fe20004fc1270 */
[----:B------:R-:W-:-:S04]  /*432e0*/  IMAD.WIDE R26, R12, 0x2, R2 ;  /* 0x000000020c1a7825 */ /* 0x000fc800078e0202 */
[----:B----4-:R-:W-:Y:S01]  /*432f0*/  IMAD.WIDE R24, R0, 0x2, R250 ;  /* 0x0000000200187825 */ /* 0x010fe200078e02fa */
[----:B------:R-:W-:Y:S01]  /*43300*/  PRMT R88, R88, 0x7632, R88 ;  /* 0x0000763258587816 */ /* 0x000fe20000000058 */
[----:B------:R-:W3:Y:S04]  /*43310*/  LDC R0, c[0x0][0x228] ;  /* 0x00008a00ff007b82 */ /* 0x000ee80000000800 */
[----:B------:R4:W-:Y:S01]  /*43320*/  @P2 STG.E.U16 desc[UR60][R24.64], R88 ;  /* 0x0000005818002986 */ /* 0x0009e2000c10153c */
[----:B------:R-:W-:-:S03]  /*43330*/  ISETP.LT.AND P2, PT, R120, R112, !P1 ;  /* 0x000000707800720c */ /* 0x000fc60004f41270 */
[----:B------:R2:W-:Y:S01]  /*43340*/  @P6 STG.E.U16 desc[UR60][R26.64], R92 ;  /* 0x0000005c1a006986 */ /* 0x0005e2000c10153c */
[----:B------:R-:W-:Y:S01]  /*43350*/  ISETP.LT.AND P6, PT, R127, R113, !P1 ;  /* 0x000000717f00720c */ /* 0x000fe20004fc1270 */
[----:B------:R-:W-:Y:S01]  /*43360*/  VIADD R101, R13, 0x12 ;  /* 0x000000120d657836 */ /* 0x000fe20000000000 */
[----:B----4-:R-:W4:Y:S01]  /*43370*/  LDC R88, c[0x0][0x228] ;  /* 0x00008a00ff587b82 */ /* 0x010f220000000800 */
[----:B------:R-:W-:Y:S01]  /*43380*/  IMAD.WIDE R24, R12, 0x2, R14 ;  /* 0x000000020c187825 */ /* 0x000fe200078e020e */
[----:B--2---:R-:W-:-:S03]  /*43390*/  PRMT R92, R92, 0x7632, R92 ;  /* 0x000076325c5c7816 */ /* 0x004fc6000000005c */
[----:B------:R-:W-:Y:S01]  /*433a0*/  IMAD.WIDE R26, R12, 0x2, R248 ;  /* 0x000000020c1a7825 */ /* 0x000fe200078e02f8 */
[----:B------:R-:W-:Y:S01]  /*433b0*/  ISETP.LT.AND P1, PT, R252, R103, !P1 ;  /* 0x00000067fc00720c */ /* 0x000fe20004f21270 */
[----:B------:R2:W-:Y:S01]  /*433c0*/  @P2 STG.E.U16 desc[UR60][R24.64], R92 ;  /* 0x0000005c18002986 */ /* 0x0005e2000c10153c */
[----:B------:R-:W-:-:S03]  /*433d0*/  ISETP.GE.AND P2, PT, R101, R102, PT ;  /* 0x000000666500720c */ /* 0x000fc60003f46270 */
[----:B------:R0:W-:Y:S01]  /*433e0*/  @P6 STG.E.U16 desc[UR60][R26.64], R36 ;  /* 0x000000241a006986 */ /* 0x0001e2000c10153c */
[----:B---3--:R-:W-:Y:S02]  /*433f0*/  ISETP.LT.AND P6, PT, R11, R0, !P2 ;  /* 0x000000000b00720c */ /* 0x008fe400057c1270 */
[----:B------:R-:W3:Y:S01]  /*43400*/  LDC R0, c[0x0][0x228] ;  /* 0x00008a00ff007b82 */ /* 0x000ee20000000800 */
[----:B------:R-:W-:Y:S01]  /*43410*/  PRMT R101, R36, 0x7632, R101 ;  /* 0x0000763224657816 */ /* 0x000fe20000000065 */
[----:B--2---:R-:W-:-:S06]  /*43420*/  IMAD.WIDE R24, R12, 0x2, R250 ;  /* 0x000000020c187825 */ /* 0x004fcc00078e02fa */
[----:B------:R-:W2:Y:S01]  /*43430*/  LDC R92, c[0x0][0x22c] ;  /* 0x00008b00ff5c7b82 */ /* 0x000ea20000000800 */
[----:B-1----:R-:W-:Y:S01]  /*43440*/  IMAD.IADD R12, R12, 0x1, R96 ;  /* 0x000000010c0c7824 */ /* 0x002fe200078e0260 */
[----:B------:R1:W-:Y:S01]  /*43450*/  @P1 STG.E.U16 desc[UR60][R24.64], R101 ;  /* 0x0000006518001986 */ /* 0x0003e2000c10153c */
[----:B----4-:R-:W-:-:S05]  /*43460*/  ISETP.LT.AND P1, PT, R120, R88, !P2 ;  /* 0x000000587800720c */ /* 0x010fca0005721270 */
[----:B0-----:R-:W0:Y:S01]  /*43470*/  LDC R27, c[0x0][0x228] ;  /* 0x00008a00ff1b7b82 */ /* 0x001e220000000800 */
[----:B-1----:R-:W-:-:S07]  /*43480*/  IMAD.WIDE R24, R12, 0x2, R2 ;  /* 0x000000020c187825 */ /* 0x002fce00078e0202 */
[----:B------:R-:W1:Y:S01]  /*43490*/  LDC R26, c[0x0][0x248] ;  /* 0x00009200ff1a7b82 */ /* 0x000e620000000800 */
[----:B------:R4:W-:Y:S01]  /*434a0*/  @P6 STG.E.U16 desc[UR60][R24.64], R97 ;  /* 0x0000006118006986 */ /* 0x0009e2000c10153c */
[----:B------:R-:W-:-:S06]  /*434b0*/  ISETP.LT.AND P6, PT, R127, R100, !P2 ;  /* 0x000000647f00720c */ /* 0x000fcc00057c1270 */
[----:B------:R-:W1:Y:S01]  /*434c0*/  LDC R36, c[0x0][0x228] ;  /* 0x00008a00ff247b82 */ /* 0x000e620000000800 */
[----:B------:R-:W-:Y:S01]  /*434d0*/  PRMT R96, R97, 0x7632, R96 ;  /* 0x0000763261607816 */ /* 0x000fe20000000060 */
[----:B------:R-:W-:Y:S02]  /*434e0*/  VIADD R101, R13, 0x13 ;  /* 0x000000130d657836 */ /* 0x000fe40000000000 */
[----:B----4-:R-:W-:-:S04]  /*434f0*/  IMAD.WIDE R24, R12, 0x2, R14 ;  /* 0x000000020c187825 */ /* 0x010fc800078e020e */
[----:B------:R-:W4:Y:S01]  /*43500*/  LDC R88, c[0x0][0x228] ;  /* 0x00008a00ff587b82 */ /* 0x000f220000000800 */
[----:B---3--:R-:W-:Y:S01]  /*43510*/  ISETP.LT.AND P2, PT, R252, R0, !P2 ;  /* 0x00000000fc00720c */ /* 0x008fe20005741270 */
[----:B------:R3:W-:Y:S01]  /*43520*/  @P1 STG.E.U16 desc[UR60][R24.64], R96 ;  /* 0x0000006018001986 */ /* 0x0007e2000c10153c */
[----:B--2---:R-:W-:-:S05]  /*43530*/  ISETP.GE.AND P1, PT, R101, R92, PT ;  /* 0x0000005c6500720c */ /* 0x004fca0003f26270 */
[----:B------:R-:W2:Y:S01]  /*43540*/  LDC R0, c[0x0][0x22c] ;  /* 0x00008b00ff007b82 */ /* 0x000ea20000000800 */
[----:B---3--:R-:W-:Y:S01]  /*43550*/  IMAD.WIDE R24, R12, 0x2, R248 ;  /* 0x000000020c187825 */ /* 0x008fe200078e02f8 */
[----:B------:R-:W-:-:S04]  /*43560*/  PRMT R92, R89, 0x7632, R92 ;  /* 0x00007632595c7816 */ /* 0x000fc8000000005c */
[----:B------:R3:W-:Y:S01]  /*43570*/  @P6 STG.E.U16 desc[UR60][R24.64], R89 ;  /* 0x0000005918006986 */ /* 0x0007e2000c10153c */
[----:B0-----:R-:W-:Y:S02]  /*43580*/  ISETP.LT.AND P6, PT, R11, R27, !P1 ;  /* 0x0000001b0b00720c */ /* 0x001fe40004fc1270 */
[----:B------:R-:W0:Y:S01]  /*43590*/  LDC R27, c[0x0][0x228] ;  /* 0x00008a00ff1b7b82 */ /* 0x000e220000000800 */
[----:B-1----:R-:W-:-:S07]  /*435a0*/  IMAD.IADD R97, R12, 0x1, R26 ;  /* 0x000000010c617824 */ /* 0x002fce00078e021a */
[----:B------:R-:W1:Y:S01]  /*435b0*/  LDC R26, c[0x0][0x248] ;  /* 0x00009200ff1a7b82 */ /* 0x000e620000000800 */
[----:B---3--:R-:W-:-:S07]  /*435c0*/  IMAD.WIDE R24, R12, 0x2, R250 ;  /* 0x000000020c187825 */ /* 0x008fce00078e02fa */
[----:B------:R-:W3:Y:S01]  /*435d0*/  LDC R12, c[0x0][0x228] ;  /* 0x00008a00ff0c7b82 */ /* 0x000ee20000000800 */
[----:B------:R4:W-:Y:S01]  /*435e0*/  @P2 STG.E.U16 desc[UR60][R24.64], R92 ;  /* 0x0000005c18002986 */ /* 0x0009e2000c10153c */
[----:B------:R-:W-:Y:S02]  /*435f0*/  ISETP.LT.AND P2, PT, R120, R36, !P1 ;  /* 0x000000247800720c */ /* 0x000fe40004f41270 */
[----:B------:R-:W-:-:S04]  /*43600*/  PRMT R96, R93, 0x7632, R96 ;  /* 0x000076325d607816 */ /* 0x000fc80000000060 */
[----:B------:R-:W1:Y:S01]  /*43610*/  LDC R36, c[0x0][0x228] ;  /* 0x00008a00ff247b82 */ /* 0x000e620000000800 */
[----:B----4-:R-:W-:Y:S01]  /*43620*/  IMAD.WIDE R24, R97, 0x2, R2 ;  /* 0x0000000261187825 */ /* 0x010fe200078e0202 */
[----:B------:R-:W-:-:S06]  /*43630*/  PRMT R100, R37, 0x7632, R100 ;  /* 0x0000763225647816 */ /* 0x000fcc0000000064 */
[----:B------:R-:W4:Y:S01]  /*43640*/  LDC R92, c[0x0][0x248] ;  /* 0x00009200ff5c7b82 */ /* 0x000f220000000800 */
[----:B------:R2:W-:Y:S01]  /*43650*/  @P6 STG.E.U16 desc[UR60][R24.64], R93 ;  /* 0x0000005d18006986 */ /* 0x0005e2000c10153c */
[----:B------:R-:W-:Y:S01]  /*43660*/  ISETP.LT.AND P6, PT, R127, R88, !P1 ;  /* 0x000000587f00720c */ /* 0x000fe20004fc1270 */
[----:B------:R-:W-:-:S05]  /*43670*/  VIADD R89, R13, 0x14 ;  /* 0x000000140d597836 */ /* 0x000fca0000000000 */
[----:B------:R-:W4:Y:S01]  /*43680*/  LDC R88, c[0x0][0x228] ;  /* 0x00008a00ff587b82 */ /* 0x000f220000000800 */
[----:B--2---:R-:W-:Y:S01]  /*43690*/  IMAD.WIDE R24, R97, 0x2, R14 ;  /* 0x0000000261187825 */ /* 0x004fe200078e020e */
[----:B0-----:R-:W-:-:S06]  /*436a0*/  ISETP.LT.AND P1, PT, R252, R27, !P1 ;  /* 0x0000001bfc00720c */ /* 0x001fcc0004f21270 */
[----:B------:R-:W0:Y:S01]  /*436b0*/  LDC R93, c[0x0][0x228] ;  /* 0x00008a00ff5d7b82 */ /* 0x000e220000000800 */
[----:B------:R2:W-:Y:S01]  /*436c0*/  @P2 STG.E.U16 desc[UR60][R24.64], R96 ;  /* 0x0000006018002986 */ /* 0x0005e2000c10153c */
[----:B------:R-:W-:-:S06]  /*436d0*/  ISETP.GE.AND P2, PT, R89, R0, PT ;  /* 0x000000005900720c */ /* 0x000fcc0003f46270 */
[----:B------:R-:W0:Y:S01]  /*436e0*/  LDC R0, c[0x0][0x228] ;  /* 0x00008a00ff007b82 */ /* 0x000e220000000800 */
[----:B--2---:R-:W-:-:S05]  /*436f0*/  IMAD.WIDE R24, R97, 0x2, R248 ;  /* 0x0000000261187825 */ /* 0x004fca00078e02f8 */
[----:B------:R2:W-:Y:S01]  /*43700*/  @P6 STG.E.U16 desc[UR60][R24.64], R37 ;  /* 0x0000002518006986 */ /* 0x0005e2000c10153c */
[----:B---3--:R-:W-:Y:S02]  /*43710*/  ISETP.LT.AND P6, PT, R11, R12, !P2 ;  /* 0x0000000c0b00720c */ /* 0x008fe400057c1270 */
[----:B------:R-:W3:Y:S01]  /*43720*/  LDC R12, c[0x0][0x22c] ;  /* 0x00008b00ff0c7b82 */ /* 0x000ee20000000800 */
[----:B-1----:R-:W-:-:S04]  /*43730*/  IMAD.IADD R89, R97, 0x1, R26 ;  /* 0x0000000161597824 */ /* 0x002fc800078e021a */
[----:B------:R-:W-:-:S04]  /*43740*/  IMAD.WIDE R26, R89, 0x2, R2 ;  /* 0x00000002591a7825 */ /* 0x000fc800078e0202 */
[----:B--2---:R-:W-:Y:S01]  /*43750*/  IMAD.WIDE R24, R97, 0x2, R250 ;  /* 0x0000000261187825 */ /* 0x004fe200078e02fa */
[----:B------:R-:W1:Y:S04]  /*43760*/  LDC R37, c[0x0][0x228] ;  /* 0x00008a00ff257b82 */ /* 0x000e680000000800 */
[----:B------:R2:W-:Y:S01]  /*43770*/  @P1 STG.E.U16 desc[UR60][R24.64], R100 ;  /* 0x0000006418001986 */ /* 0x0005e2000c10153c */
[----:B------:R-:W-:-:S03]  /*43780*/  ISETP.LT.AND P1, PT, R120, R36, !P2 ;  /* 0x000000247800720c */ /* 0x000fc60005721270 */
[----:B------:R0:W-:Y:S01]  /*43790*/  @P6 STG.E.U16 desc[UR60][R26.64], R98 ;  /* 0x000000621a006986 */ /* 0x0001e2000c10153c */
[----:B----4-:R-:W-:Y:S01]  /*437a0*/  ISETP.LT.AND P6, PT, R127, R88, !P2 ;  /* 0x000000587f00720c */ /* 0x010fe200057c1270 */
[----:B------:R-:W4:Y:S01]  /*437b0*/  LDC R36, c[0x0][0x228] ;  /* 0x00008a00ff247b82 */ /* 0x000f220000000800 */
[----:B------:R-:W-:Y:S01]  /*437c0*/  PRMT R88, R98, 0x7632, R88 ;  /* 0x0000763262587816 */ /* 0x000fe20000000058 */
[----:B------:R-:W-:Y:S02]  /*437d0*/  VIADD R97, R13, 0x15 ;  /* 0x000000150d617836 */ /* 0x000fe40000000000 */
[----:B--2---:R-:W-:Y:S01]  /*437e0*/  IMAD.WIDE R24, R89, 0x2, R14 ;  /* 0x0000000259187825 */ /* 0x004fe200078e020e */
[----:B0-----:R-:W-:-:S03]  /*437f0*/  ISETP.LT.AND P2, PT, R252, R0, !P2 ;  /* 0x00000000fc00720c */ /* 0x001fc60005741270 */
[----:B------:R-:W0:Y:S01]  /*43800*/  LDC R0, c[0x0][0x22c] ;  /* 0x00008b00ff007b82 */ /* 0x000e220000000800 */
[----:B------:R-:W-:Y:S01]  /*43810*/  IMAD.WIDE R26, R89, 0x2, R248 ;  /* 0x00000002591a7825 */ /* 0x000fe200078e02f8 */
[----:B------:R2:W-:Y:S01]  /*43820*/  @P1 STG.E.U16 desc[UR60][R24.64], R88 ;  /* 0x0000005818001986 */ /* 0x0005e2000c10153c */
[----:B---3--:R-:W-:-:S03]  /*43830*/  ISETP.GE.AND P1, PT, R97, R12, PT ;  /* 0x0000000c6100720c */ /* 0x008fc60003f26270 */
[----:B------:R3:W-:Y:S02]  /*43840*/  @P6 STG.E.U16 desc[UR60][R26.64], R90 ;  /* 0x0000005a1a006986 */ /* 0x0007e4000c10153c */
[----:B------:R-:W0:Y:S01]  /*43850*/  LDC R12, c[0x0][0x228] ;  /* 0x00008a00ff0c7b82 */ /* 0x000e220000000800 */
[----:B------:R-:W-:Y:S01]  /*43860*/  ISETP.LT.AND P6, PT, R11, R93, !P1 ;  /* 0x0000005d0b00720c */ /* 0x000fe20004fc1270 */
[----:B--2---:R-:W-:-:S06]  /*43870*/  IMAD.WIDE R24, R89, 0x2, R250 ;  /* 0x0000000259187825 */ /* 0x004fcc00078e02fa */
[----:B------:R-:W2:Y:S01]  /*43880*/  LDC R88, c[0x0][0x248] ;  /* 0x00009200ff587b82 */ /* 0x000ea20000000800 */
[----:B---3--:R-:W-:Y:S01]  /*43890*/  PRMT R27, R90, 0x7632, R27 ;  /* 0x000076325a1b7816 */ /* 0x008fe2000000001b */
[----:B------:R-:W-:-:S06]  /*438a0*/  IMAD.IADD R89, R89, 0x1, R92 ;  /* 0x0000000159597824 */ /* 0x000fcc00078e025c */
[----:B------:R-:W3:Y:S01]  /*438b0*/  LDC R92, c[0x0][0x228] ;  /* 0x00008a00ff5c7b82 */ /* 0x000ee20000000800 */
[----:B------:R4:W-:Y:S01]  /*438c0*/  @P2 STG.E.U16 desc[UR60][R24.64], R27 ;  /* 0x0000001b18002986 */ /* 0x0009e2000c10153c */
[----:B-1----:R-:W-:-:S06]  /*438d0*/  ISETP.LT.AND P2, PT, R120, R37, !P1 ;  /* 0x000000257800720c */ /* 0x002fcc0004f41270 */
[----:B------:R-:W1:Y:S01]  /*438e0*/  LDC R26, c[0x0][0x228] ;  /* 0x00008a00ff1a7b82 */ /* 0x000e620000000800 */
[----:B----4-:R-:W-:-:S07]  /*438f0*/  IMAD.WIDE R24, R89, 0x2, R2 ;  /* 0x0000000259187825 */ /* 0x010fce00078e0202 */
[----:B------:R-:W4:Y:S01]  /*43900*/  LDC R27, c[0x0][0x228] ;  /* 0x00008a00ff1b7b82 */ /* 0x000f220000000800 */
[----:B------:R0:W-:Y:S01]  /*43910*/  @P6 STG.E.U16 desc[UR60][R24.64], R94 ;  /* 0x0000005e18006986 */ /* 0x0001e2000c10153c */
[----:B------:R-:W-:Y:S02]  /*43920*/  ISETP.LT.AND P6, PT, R127, R36, !P1 ;  /* 0x000000247f00720c */ /* 0x000fe40004fc1270 */
[----:B------:R-:W-:Y:S01]  /*43930*/  PRMT R36, R94, 0x7632, R36 ;  /* 0x000076325e247816 */ /* 0x000fe20000000024 */
[----:B------:R-:W-:Y:S01]  /*43940*/  VIADD R37, R13, 0x16 ;  /* 0x000000160d257836 */ /* 0x000fe20000000000 */
[----:B0-----:R-:W-:Y:S02]  /*43950*/  ISETP.LT.AND P1, PT, R252, R12, !P1 ;  /* 0x0000000cfc00720c */ /* 0x001fe40004f21270 */
[----:B------:R-:W0:Y:S01]  /*43960*/  LDC R12, c[0x0][0x22c] ;  /* 0x00008b00ff0c7b82 */ /* 0x000e220000000800 */
[----:B------:R-:W-:-:S05]  /*43970*/  IMAD.WIDE R24, R89, 0x2, R14 ;  /* 0x0000000259187825 */ /* 0x000fca00078e020e */
[----:B------:R2:W-:Y:S01]  /*43980*/  @P2 STG.E.U16 desc[UR60][R24.64], R36 ;  /* 0x0000002418002986 */ /* 0x0005e2000c10153c */
[----:B------:R-:W-:Y:S02]  /*43990*/  ISETP.GE.AND P2, PT, R37, R0, PT ;  /* 0x000000002500720c */ /* 0x000fe40003f46270 */
[----:B------:R-:W0:Y:S01]  /*439a0*/  LDC R0, c[0x0][0x228] ;  /* 0x00008a00ff007b82 */ /* 0x000e220000000800 */
[----:B------:R-:W-:-:S07]  /*439b0*/  PRMT R90, R38, 0x7632, R90 ;  /* 0x00007632265a7816 */ /* 0x000fce000000005a */
[----:B------:R-:W0:Y:S01]  /*439c0*/  LDC R37, c[0x0][0x228] ;  /* 0x00008a00ff257b82 */ /* 0x000e220000000800 */
[----:B--2---:R-:W-:-:S05]  /*439d0*/  IMAD.WIDE R24, R89, 0x2, R248 ;  /* 0x0000000259187825 */ /* 0x004fca00078e02f8 */
[----:B------:R2:W-:Y:S01]  /*439e0*/  @P6 STG.E.U16 desc[UR60][R24.64], R38 ;  /* 0x0000002618006986 */ /* 0x0005e2000c10153c */
[----:B---3--:R-:W-:Y:S01]  /*439f0*/  ISETP.LT.AND P6, PT, R11, R92, !P2 ;  /* 0x0000005c0b00720c */ /* 0x008fe200057c1270 */
[----:B------:R-:W3:Y:S01]  /*43a00*/  LDC R36, c[0x0][0x228] ;  /* 0x00008a00ff247b82 */ /* 0x000ee20000000800 */
[----:B--2---:R-:W-:-:S07]  /*43a10*/  IMAD.WIDE R24, R89, 0x2, R250 ;  /* 0x0000000259187825 */ /* 0x004fce00078e02fa */
[----:B------:R-:W2:Y:S01]  /*43a20*/  LDC R38, c[0x0][0x228] ;  /* 0x00008a00ff267b82 */ /* 0x000ea20000000800 */
[----:B------:R-:W-:Y:S01]  /*43a30*/  IMAD.IADD R89, R89, 0x1, R88 ;  /* 0x0000000159597824 */ /* 0x000fe200078e0258 */
[----:B------:R4:W-:Y:S01]  /*43a40*/  @P1 STG.E.U16 desc[UR60][R24.64], R90 ;  /* 0x0000005a18001986 */ /* 0x0009e2000c10153c */
[----:B-1----:R-:W-:-:S05]  /*43a50*/  ISETP.LT.AND P1, PT, R120, R26, !P2 ;  /* 0x0000001a7800720c */ /* 0x002fca0005721270 */
[----:B------:R-:W1:Y:S01]  /*43a60*/  LDC R88, c[0x0][0x248] ;  /* 0x00009200ff587b82 */ /* 0x000e620000000800 */
[----:B----4-:R-:W-:Y:S01]  /*43a70*/  IMAD.WIDE R24, R89, 0x2, R2 ;  /* 0x0000000259187825 */ /* 0x010fe200078e0202 */
[----:B------:R-:W-:-:S06]  /*43a80*/  PRMT R92, R99, 0x7632, R92 ;  /* 0x00007632635c7816 */ /* 0x000fcc000000005c */
[----:B------:R-:W4:Y:S01]  /*43a90*/  LDC R90, c[0x0][0x228] ;  /* 0x00008a00ff5a7b82 */ /* 0x000f220000000800 */
[----:B------:R3:W-:Y:S01]  /*43aa0*/  @P6 STG.E.U16 desc[UR60][R24.64], R99 ;  /* 0x0000006318006986 */ /* 0x0007e2000c10153c */
[----:B------:R-:W-:Y:S01]  /*43ab0*/  ISETP.LT.AND P6, PT, R127, R27, !P2 ;  /* 0x0000001b7f00720c */ /* 0x000fe200057c1270 */
[----:B------:R-:W-:Y:S01]  /*43ac0*/  VIADD R27, R13, 0x17 ;  /* 0x000000170d1b7836 */ /* 0x000fe20000000000 */
[----:B0-----:R-:W-:Y:S02]  /*43ad0*/  ISETP.LT.AND P2, PT, R252, R0, !P2 ;  /* 0x00000000fc00720c */ /* 0x001fe40005741270 */
[----:B------:R-:W-:Y:S02]  /*43ae0*/  PRMT R94, R91, 0x7632, R94 ;  /* 0x000076325b5e7816 */ /* 0x000fe4000000005e */
[----:B------:R-:W0:Y:S01]  /*43af0*/  LDC R0, c[0x0][0x248] ;  /* 0x00009200ff007b82 */ /* 0x000e220000000800 */
[----:B---3--:R-:W-:-:S05]  /*43b00*/  IMAD.WIDE R24, R89, 0x2, R14 ;  /* 0x0000000259187825 */ /* 0x008fca00078e020e */
[----:B------:R3:W-:Y:S01]  /*43b10*/  @P1 STG.E.U16 desc[UR60][R24.64], R92 ;  /* 0x0000005c18001986 */ /* 0x0007e2000c10153c */
[----:B------:R-:W-:Y:S01]  /*43b20*/  ISETP.GE.AND P1, PT, R27, R12, PT ;  /* 0x0000000c1b00720c */ /* 0x000fe20003f26270 */
[C---:B------:R-:W-:Y:S01]  /*43b30*/  IMAD.WIDE R26, R89.reuse, 0x2, R250 ;  /* 0x00000002591a7825 */ /* 0x040fe200078e02fa */
[----:B------:R-:W0:Y:S03]  /*43b40*/  LDC R12, c[0x0][0x22c] ;  /* 0x00008b00ff0c7b82 */ /* 0x000e260000000800 */
[----:B---3--:R-:W-:-:S05]  /*43b50*/  IMAD.WIDE R24, R89, 0x2, R248 ;  /* 0x0000000259187825 */ /* 0x008fca00078e02f8 */
[----:B------:R-:W3:Y:S01]  /*43b60*/  LDC R92, c[0x0][0x228] ;  /* 0x00008a00ff5c7b82 */ /* 0x000ee20000000800 */
[----:B------:R2:W-:Y:S01]  /*43b70*/  @P6 STG.E.U16 desc[UR60][R24.64], R91 ;  /* 0x0000005b18006986 */ /* 0x0005e2000c10153c */
[----:B------:R-:W-:Y:S01]  /*43b80*/  ISETP.LT.AND P6, PT, R11, R37, !P1 ;  /* 0x000000250b00720c */ /* 0x000fe20004fc1270 */
[----:B-1----:R-:W-:-:S05]  /*43b90*/  IMAD.IADD R89, R89, 0x1, R88 ;  /* 0x0000000159597824 */ /* 0x002fca00078e0258 */
[----:B------:R-:W1:Y:S01]  /*43ba0*/  LDC R88, c[0x0][0x228] ;  /* 0x00008a00ff587b82 */ /* 0x000e620000000800 */
[----:B------:R4:W-:Y:S01]  /*43bb0*/  @P2 STG.E.U16 desc[UR60][R26.64], R94 ;  /* 0x0000005e1a002986 */ /* 0x0009e2000c10153c */
[----:B------:R-:W-:Y:S01]  /*43bc0*/  ISETP.LT.AND P2, PT, R120, R36, !P1 ;  /* 0x000000247800720c */ /* 0x000fe20004f41270 */
[----:B------:R-:W-:-:S04]  /*43bd0*/  IMAD.WIDE R36, R89, 0x2, R2 ;  /* 0x0000000259247825 */ /* 0x000fc800078e0202 */
[----:B------:R-:W-:Y:S01]  /*43be0*/  VIADD R93, R13, 0x18 ;  /* 0x000000180d5d7836 */ /* 0x000fe20000000000 */
[----:B--2---:R-:W2:Y:S01]  /*43bf0*/  LDC R91, c[0x0][0x228] ;  /* 0x00008a00ff5b7b82 */ /* 0x004ea20000000800 */
[----:B------:R0:W-:Y:S01]  /*43c00*/  @P6 STG.E.U16 desc[UR60][R36.64], R95 ;  /* 0x0000005f24006986 */ /* 0x0001e2000c10153c */
[----:B------:R-:W-:Y:S01]  /*43c10*/  ISETP.LT.AND P6, PT, R127, R38, !P1 ;  /* 0x000000267f00720c */ /* 0x000fe20004fc1270 */
[----:B------:R-:W-:Y:S01]  /*43c20*/  IMAD.WIDE R24, R89, 0x2, R14 ;  /* 0x0000000259187825 */ /* 0x000fe200078e020e */
[----:B----4-:R-:W-:-:S04]  /*43c30*/  PRMT R27, R95, 0x7632, R27 ;  /* 0x000076325f1b7816 */ /* 0x010fc8000000001b */
[----:B------:R-:W4:Y:S01]  /*43c40*/  LDC R38, c[0x0][0x228] ;  /* 0x00008a00ff267b82 */ /* 0x000f220000000800 */
[----:B------:R0:W-:Y:S01]  /*43c50*/  @P2 STG.E.U16 desc[UR60][R24.64], R27 ;  /* 0x0000001b18002986 */ /* 0x0001e2000c10153c */
[----:B------:R-:W-:Y:S02]  /*43c60*/  ISETP.LT.AND P1, PT, R252, R90, !P1 ;  /* 0x0000005afc00720c */ /* 0x000fe40004f21270 */
[----:B0-----:R-:W-:Y:S01]  /*43c70*/  ISETP.GE.AND P2, PT, R93, R12, PT ;  /* 0x0000000c5d00720c */ /* 0x001fe20003f46270 */
[----:B------:R-:W-:-:S03]  /*43c80*/  IMAD.WIDE R36, R89, 0x2, R250 ;  /* 0x0000000259247825 */ /* 0x000fc600078e02fa */
[----:B------:R-:W0:Y:S01]  /*43c90*/  LDC R12, c[0x0][0x22c] ;  /* 0x00008b00ff0c7b82 */ /* 0x000e220000000800 */
[----:B------:R-:W-:Y:S01]  /*43ca0*/  IMAD.WIDE R26, R89, 0x2, R248 ;  /* 0x00000002591a7825 */ /* 0x000fe200078e02f8 */
[----:B------:R-:W-:-:S06]  /*43cb0*/  PRMT R25, R39, 0x7632, R25 ;  /* 0x0000763227197816 */ /* 0x000fcc0000000019 */
[----:B------:R-:W3:Y:S01]  /*43cc0*/  LDC R90, c[0x0][0x228] ;  /* 0x00008a00ff5a7b82 */ /* 0x000ee20000000800 */
[----:B------:R-:W-:Y:S01]  /*43cd0*/  @P6 STG.E.U16 desc[UR60][R26.64], R39 ;  /* 0x000000271a006986 */ /* 0x000fe2000c10153c */
[----:B-1----:R-:W-:-:S06]  /*43ce0*/  ISETP.LT.AND P6, PT, R11, R88, !P2 ;  /* 0x000000580b00720c */ /* 0x002fcc00057c1270 */
[----:B------:R-:W1:Y:S01]  /*43cf0*/  LDC R88, c[0x0][0x228] ;  /* 0x00008a00ff587b82 */ /* 0x000e620000000800 */
[----:B------:R-:W-:Y:S01]  /*43d00*/  IMAD.IADD R89, R89, 0x1, R0 ;  /* 0x0000000159597824 */ /* 0x000fe200078e0200 */
[----:B------:R2:W-:Y:S01]  /*43d10*/  @P1 STG.E.U16 desc[UR60][R36.64], R25 ;  /* 0x0000001924001986 */ /* 0x0005e2000c10153c */
[----:B----4-:R-:W-:-:S05]  /*43d20*/  ISETP.LT.AND P1, PT, R120, R38, !P2 ;  /* 0x000000267800720c */ /* 0x010fca0005721270 */
[----:B------:R-:W4:Y:S01]  /*43d30*/  LDC R0, c[0x0][0x248] ;  /* 0x00009200ff007b82 */ /* 0x000f220000000800 */
[----:B--2---:R-:W-:Y:S01]  /*43d40*/  IMAD.WIDE R24, R89, 0x2, R2 ;  /* 0x0000000259187825 */ /* 0x004fe200078e0202 */
[----:B------:R-:W-:-:S06]  /*43d50*/  PRMT R37, R32, 0x7632, R37 ;  /* 0x0000763220257816 */ /* 0x000fcc0000000025 */
[----:B------:R-:W2:Y:S01]  /*43d60*/  LDC R93, c[0x0][0x228] ;  /* 0x00008a00ff5d7b82 */ /* 0x000ea20000000800 */
[----:B------:R3:W-:Y:S01]  /*43d70*/  @P6 STG.E.U16 desc[UR60][R24.64], R32 ;  /* 0x0000002018006986 */ /* 0x0007e2000c10153c */
[----:B------:R-:W-:Y:S01]  /*43d80*/  ISETP.LT.AND P6, PT, R127, R91, !P2 ;  /* 0x0000005b7f00720c */ /* 0x000fe200057c1270 */
[----:B------:R-:W-:-:S04]  /*43d90*/  IMAD.WIDE R26, R89, 0x2, R14 ;  /* 0x00000002591a7825 */ /* 0x000fc800078e020e */
[----:B------:R-:W-:Y:S01]  /*43da0*/  VIADD R39, R13, 0x19 ;  /* 0x000000190d277836 */ /* 0x000fe20000000000 */
[----:B------:R3:W-:Y:S01]  /*43db0*/  @P1 STG.E.U16 desc[UR60][R26.64], R37 ;  /* 0x000000251a001986 */ /* 0x0007e2000c10153c */
[----:B-1----:R-:W-:Y:S02]  /*43dc0*/  ISETP.LT.AND P2, PT, R252, R88, !P2 ;  /* 0x00000058fc00720c */ /* 0x002fe40005741270 */
[----:B------:R-:W1:Y:S01]  /*43dd0*/  LDC R88, c[0x0][0x228] ;  /* 0x00008a00ff587b82 */ /* 0x000e620000000800 */
[----:B0-----:R-:W-:-:S07]  /*43de0*/  ISETP.GE.AND P1, PT, R39, R12, PT ;  /* 0x0000000c2700720c */ /* 0x001fce0003f26270 */
[----:B---3--:R-:W0:Y:S01]  /*43df0*/  LDC R32, c[0x0][0x228] ;  /* 0x00008a00ff207b82 */ /* 0x008e220000000800 */
[----:B------:R-:W-:-:S05]  /*43e00*/  IMAD.WIDE R36, R89, 0x2, R248 ;  /* 0x0000000259247825 */ /* 0x000fca00078e02f8 */
[----:B------:R3:W-:Y:S01]  /*43e10*/  @P6 STG.E.U16 desc[UR60][R36.64], R28 ;  /* 0x0000001c24006986 */ /* 0x0007e2000c10153c */
[----:B------:R-:W-:Y:S01]  /*43e20*/  ISETP.LT.AND P6, PT, R11, R90, !P1 ;  /* 0x0000005a0b00720c */ /* 0x000fe20004fc1270 */
[----:B------:R-:W1:Y:S01]  /*43e30*/  LDC R12, c[0x0][0x22c] ;  /* 0x00008b00ff0c7b82 */ /* 0x000e620000000800 */
[----:B------:R-:W-:Y:S01]  /*43e40*/  PRMT R27, R28, 0x7632, R27 ;  /* 0x000076321c1b7816 */ /* 0x000fe2000000001b */
[C---:B----4-:R-:W-:Y:S02]  /*43e50*/  IMAD.IADD R91, R89.reuse, 0x1, R0 ;  /* 0x00000001595b7824 */ /* 0x050fe400078e0200 */
[----:B------:R-:W-:-:S04]  /*43e60*/  IMAD.WIDE R38, R89, 0x2, R250 ;  /* 0x0000000259267825 */ /* 0x000fc800078e02fa */
[----:B------:R-:W-:Y:S01]  /*43e70*/  IMAD.WIDE R24, R91, 0x2, R2 ;  /* 0x000000025b187825 */ /* 0x000fe200078e0202 */
[----:B------:R-:W4:Y:S01]  /*43e80*/  LDC R0, c[0x0][0x248] ;  /* 0x00009200ff007b82 */ /* 0x000f220000000800 */
[----:B------:R3:W-:Y:S01]  /*43e90*/  @P2 STG.E.U16 desc[UR60][R38.64], R27 ;  /* 0x0000001b26002986 */ /* 0x0007e2000c10153c */
[----:B------:R-:W-:-:S03]  /*43ea0*/  ISETP.LT.AND P2, PT, R120, R92, !P1 ;  /* 0x0000005c7800720c */ /* 0x000fc60004f41270 */
[----:B------:R3:W-:Y:S01]  /*43eb0*/  @P6 STG.E.U16 desc[UR60][R24.64], R104 ;  /* 0x0000006818006986 */ /* 0x0007e2000c10153c */
[----:B--2---:R-:W-:Y:S02]  /*43ec0*/  ISETP.LT.AND P6, PT, R127, R93, !P1 ;  /* 0x0000005d7f00720c */ /* 0x004fe40004fc1270 */
[----:B---3--:R-:W2:Y:S01]  /*43ed0*/  LDC R28, c[0x0][0x228] ;  /* 0x00008a00ff1c7b82 */ /* 0x008ea20000000800 */
[----:B------:R-:W-:Y:S02]  /*43ee0*/  VIADD R93, R13, 0x1a ;  /* 0x0000001a0d5d7836 */ /* 0x000fe40000000000 */
[----:B------:R-:W-:-:S05]  /*43ef0*/  IMAD.WIDE R26, R91, 0x2, R14 ;  /* 0x000000025b1a7825 */ /* 0x000fca00078e020e */
[----:B------:R-:W3:Y:S01]  /*43f00*/  LDC R89, c[0x0][0x228] ;  /* 0x00008a00ff597b82 */ /* 0x000ee20000000800 */
[----:B------:R-:W-:Y:S01]  /*43f10*/  PRMT R25, R104, 0x7632, R25 ;  /* 0x0000763268197816 */ /* 0x000fe20000000019 */
[----:B------:R-:W-:Y:S01]  /*43f20*/  IMAD.WIDE R36, R91, 0x2, R248 ;  /* 0x000000025b247825 */ /* 0x000fe200078e02f8 */
[----:B0-----:R-:W-:-:S03]  /*43f30*/  ISETP.LT.AND P1, PT, R252, R32, !P1 ;  /* 0x00000020fc00720c */ /* 0x001fc60004f21270 */
[----:B------:R0:W-:Y:S01]  /*43f40*/  @P2 STG.E.U16 desc[UR60][R26.64], R25 ;  /* 0x000000191a002986 */ /* 0x0001e2000c10153c */
[----:B-1----:R-:W-:Y:S01]  /*43f50*/  ISETP.GE.AND P2, PT, R93, R12, PT ;  /* 0x0000000c5d00720c */ /* 0x002fe20003f46270 */
[----:B------:R-:W1:Y:S02]  /*43f60*/  LDC R32, c[0x0][0x228] ;  /* 0x00008a00ff207b82 */ /* 0x000e640000000800 */
[----:B------:R-:W-:Y:S01]  /*43f70*/  @P6 STG.E.U16 desc[UR60][R36.64], R108 ;  /* 0x0000006c24006986 */ /* 0x000fe2000c10153c */
[----:B------:R-:W-:-:S05]  /*43f80*/  ISETP.LT.AND P6, PT, R11, R88, !P2 ;  /* 0x000000580b00720c */ /* 0x000fca00057c1270 */
[----:B------:R-:W1:Y:S01]  /*43f90*/  LDC R12, c[0x0][0x22c] ;  /* 0x00008b00ff0c7b82 */ /* 0x000e620000000800 */
[----:B0-----:R-:W-:Y:S01]  /*43fa0*/  PRMT R27, R108, 0x7632, R27 ;  /* 0x000076326c1b7816 */ /* 0x001fe2000000001b */
[----:B------:R-:W-:-:S04]  /*43fb0*/  IMAD.WIDE R24, R91, 0x2, R250 ;  /* 0x000000025b187825 */ /* 0x000fc800078e02fa */
[----:B----4-:R-:W-:Y:S02]  /*43fc0*/  IMAD.IADD R91, R91, 0x1, R0 ;  /* 0x000000015b5b7824 */ /* 0x010fe400078e0200 */
[----:B------:R-:W0:Y:S01]  /*43fd0*/  LDC R38, c[0x0][0x228] ;  /* 0x00008a00ff267b82 */ /* 0x000e220000000800 */
[----:B------:R4:W-:Y:S01]  /*43fe0*/  @P1 STG.E.U16 desc[UR60][R24.64], R27 ;  /* 0x0000001b18001986 */ /* 0x0009e2000c10153c */
[----:B--2---:R-:W-:-:S06]  /*43ff0*/  ISETP.LT.AND P1, PT, R120, R28, !P2 ;  /* 0x0000001c7800720c */ /* 0x004fcc0005721270 */
[----:B------:R-:W2:Y:S01]  /*44000*/  LDC R0, c[0x0][0x248] ;  /* 0x00009200ff007b82 */ /* 0x000ea20000000800 */
[----:B----4-:R-:W-:-:S07]  /*44010*/  IMAD.WIDE R26, R91, 0x2, R2 ;  /* 0x000000025b1a7825 */ /* 0x010fce00078e0202 */
[----:B------:R-:W4:Y:S01]  /*44020*/  LDC R28, c[0x0][0x228] ;  /* 0x00008a00ff1c7b82 */ /* 0x000f220000000800 */
[----:B------:R1:W-:Y:S01]  /*44030*/  @P6 STG.E.U16 desc[UR60][R26.64], R33 ;  /* 0x000000211a006986 */ /* 0x0003e2000c10153c */
[----:B---3--:R-:W-:Y:S01]  /*44040*/  ISETP.LT.AND P6, PT, R127, R89, !P2 ;  /* 0x000000597f00720c */ /* 0x008fe200057c1270 */
[----:B------:R-:W-:Y:S01]  /*44050*/  IMAD.WIDE R36, R91, 0x2, R14 ;  /* 0x000000025b247825 */ /* 0x000fe200078e020e */
[----:B------:R-:W-:-:S03]  /*44060*/  PRMT R25, R33, 0x7632, R25 ;  /* 0x0000763221197816 */ /* 0x000fc60000000019 */
[----:B------:R-:W-:Y:S01]  /*44070*/  VIADD R89, R13, 0x1b ;  /* 0x0000001b0d597836 */ /* 0x000fe20000000000 */
[----:B------:R-:W3:Y:S01]  /*44080*/  LDC R39, c[0x0][0x228] ;  /* 0x00008a00ff277b82 */ /* 0x000ee20000000800 */
[----:B------:R0:W-:Y:S01]  /*44090*/  @P1 STG.E.U16 desc[UR60][R36.64], R25 ;  /* 0x0000001924001986 */ /* 0x0001e2000c10153c */
[----:B-1----:R-:W-:Y:S02]  /*440a0*/  ISETP.LT.AND P2, PT, R252, R32, !P2 ;  /* 0x00000020fc00720c */ /* 0x002fe40005741270 */
[----:B------:R-:W-:Y:S01]  /*440b0*/  ISETP.GE.AND P1, PT, R89, R12, PT ;  /* 0x0000000c5900720c */ /* 0x000fe20003f26270 */
[----:B------:R-:W-:Y:S01]  /*440c0*/  IMAD.WIDE R26, R91, 0x2, R250 ;  /* 0x000000025b1a7825 */ /* 0x000fe200078e02fa */
[----:B------:R-:W-:Y:S02]  /*440d0*/  PRMT R33, R29, 0x7632, R33 ;  /* 0x000076321d217816 */ /* 0x000fe40000000021 */
[----:B------:R-:W1:Y:S01]  /*440e0*/  LDC R12, c[0x0][0x22c] ;  /* 0x00008b00ff0c7b82 */ /* 0x000e620000000800 */
[----:B0-----:R-:W-:-:S07]  /*440f0*/  IMAD.WIDE R24, R91, 0x2, R248 ;  /* 0x000000025b187825 */ /* 0x001fce00078e02f8 */
[----:B------:R-:W0:Y:S01]  /*44100*/  LDC R36, c[0x0][0x228] ;  /* 0x00008a00ff247b82 */ /* 0x000e220000000800 */
[----:B------:R-:W-:Y:S01]  /*44110*/  @P6 STG.E.U16 desc[UR60][R24.64], R29 ;  /* 0x0000001d18006986 */ /* 0x000fe2000c10153c */
[----:B------:R-:W-:Y:S01]  /*44120*/  ISETP.LT.AND P6, PT, R11, R38, !P1 ;  /* 0x000000260b00720c */ /* 0x000fe20004fc1270 */
[----:B--2---:R-:W-:-:S05]  /*44130*/  IMAD.IADD R91, R91, 0x1, R0 ;  /* 0x000000015b5b7824 */ /* 0x004fca00078e0200 */
[----:B------:R-:W2:Y:S01]  /*44140*/  LDC R38, c[0x0][0x228] ;  /* 0x00008a00ff267b82 */ /* 0x000ea20000000800 */
[----:B------:R3:W-:Y:S01]  /*44150*/  @P2 STG.E.U16 desc[UR60][R26.64], R33 ;  /* 0x000000211a002986 */ /* 0x0007e2000c10153c */
[----:B----4-:R-:W-:-:S06]  /*44160*/  ISETP.LT.AND P2, PT, R120, R28, !P1 ;  /* 0x0000001c7800720c */ /* 0x010fcc0004f41270 */
[----:B------:R-:W4:Y:S01]  /*44170*/  LDC R0, c[0x0][0x248] ;  /* 0x00009200ff007b82 */ /* 0x000f220000000800 */
[----:B---3--:R-:W-:Y:S01]  /*44180*/  IMAD.WIDE R32, R91, 0x2, R2 ;  /* 0x000000025b207825 */ /* 0x008fe200078e0202 */
[----:B------:R-:W-:-:S06]  /*44190*/  PRMT R27, R105, 0x7632, R27 ;  /* 0x00007632691b7816 */ /* 0x000fcc000000001b */
[----:B------:R-:W3:Y:S01]  /*441a0*/  LDC R37, c[0x0][0x228] ;  /* 0x00008a00ff257b82 */ /* 0x000ee20000000800 */
[----:B------:R1:W-:Y:S01]  /*441b0*/  @P6 STG.E.U16 desc[UR60][R32.64], R105 ;  /* 0x0000006920006986 */ /* 0x0003e2000c10153c */
[----:B------:R-:W-:Y:S01]  /*441c0*/  ISETP.LT.AND P6, PT, R127, R39, !P1 ;  /* 0x000000277f00720c */ /* 0x000fe20004fc1270 */
[----:B------:R-:W-:-:S05]  /*441d0*/  IMAD.WIDE R24, R91, 0x2, R14 ;  /* 0x000000025b187825 */ /* 0x000fca00078e020e */
[----:B------:R-:W3:Y:S01]  /*441e0*/  LDC R39, c[0x0][0x228] ;  /* 0x00008a00ff277b82 */ /* 0x000ee20000000800 */
[----:B------:R-:W-:Y:S01]  /*441f0*/  VIADD R29, R13, 0x1c ;  /* 0x0000001c0d1d7836 */ /* 0x000fe20000000000 */
[----:B------:R0:W-:Y:S01]  /*44200*/  @P2 STG.E.U16 desc[UR60][R24.64], R27 ;  /* 0x0000001b18002986 */ /* 0x0001e2000c10153c */
[----:B--2---:R-:W-:-:S03]  /*44210*/  ISETP.LT.AND P1, PT, R252, R38, !P1 ;  /* 0x00000026fc00720c */ /* 0x004fc60004f21270 */
[----:B-1----:R-:W-:Y:S02]  /*44220*/  ISETP.GE.AND P2, PT, R29, R12, PT ;  /* 0x0000000c1d00720c */ /* 0x002fe40003f46270 */
[----:B------:R-:W1:Y:S01]  /*44230*/  LDC R32, c[0x0][0x228] ;  /* 0x00008a00ff207b82 */ /* 0x000e620000000800 */
[----:B0-----:R-:W-:-:S07]  /*44240*/  IMAD.WIDE R26, R91, 0x2, R248 ;  /* 0x000000025b1a7825 */ /* 0x001fce00078e02f8 */
[----:B------:R-:W0:Y:S01]  /*44250*/  LDC R12, c[0x0][0x22c] ;  /* 0x00008b00ff0c7b82 */ /* 0x000e220000000800 */
[----:B------:R2:W-:Y:S01]  /*44260*/  @P6 STG.E.U16 desc[UR60][R26.64], R109 ;  /* 0x0000006d1a006986 */ /* 0x0005e2000c10153c */
[----:B------:R-:W-:Y:S01]  /*44270*/  ISETP.LT.AND P6, PT, R11, R36, !P2 ;  /* 0x000000240b00720c */ /* 0x000fe200057c1270 */
[----:B----4-:R-:W-:Y:S01]  /*44280*/  IMAD.IADD R33, R91, 0x1, R0 ;  /* 0x000000015b217824 */ /* 0x010fe200078e0200 */
[----:B------:R-:W-:Y:S01]  /*44290*/  PRMT R88, R109, 0x7632, R88 ;  /* 0x000076326d587816 */ /* 0x000fe20000000058 */
[----:B------:R-:W-:-:S03]  /*442a0*/  IMAD.WIDE R28, R91, 0x2, R250 ;  /* 0x000000025b1c7825 */ /* 0x000fc600078e02fa */
[----:B------:R-:W4:Y:S01]  /*442b0*/  LDC R36, c[0x0][0x228] ;  /* 0x00008a00ff247b82 */ /* 0x000f220000000800 */
[----:B------:R-:W-:Y:S01]  /*442c0*/  IMAD.WIDE R24, R33, 0x2, R2 ;  /* 0x0000000221187825 */ /* 0x000fe200078e0202 */
[----:B------:R-:W-:Y:S01]  /*442d0*/  @P1 STG.E.U16 desc[UR60][R28.64], R88 ;  /* 0x000000581c001986 */ /* 0x000fe2000c10153c */
[----:B---3--:R-:W-:-:S05]  /*442e0*/  ISETP.LT.AND P1, PT, R120, R37, !P2 ;  /* 0x000000257800720c */ /* 0x008fca0005721270 */
[----:B------:R-:W3:Y:S01]  /*442f0*/  LDC R0, c[0x0][0x248] ;  /* 0x00009200ff007b82 */ /* 0x000ee20000000800 */
[----:B------:R2:W-:Y:S01]  /*44300*/  @P6 STG.E.U16 desc[UR60][R24.64], R34 ;  /* 0x0000002218006986 */ /* 0x0005e2000c10153c */
[----:B------:R-:W-:-:S06]  /*44310*/  ISETP.LT.AND P6, PT, R127, R39, !P2 ;  /* 0x000000277f00720c */ /* 0x000fcc00057c1270 */
[----:B------:R-:W3:Y:S01]  /*44320*/  LDC R38, c[0x0][0x228] ;  /* 0x00008a00ff267b82 */ /* 0x000ee20000000800 */
[----:B--2---:R-:W-:Y:S01]  /*44330*/  IMAD.WIDE R26, R33, 0x2, R14 ;  /* 0x00000002211a7825 */ /* 0x004fe200078e020e */
[----:B------:R-:W-:-:S03]  /*44340*/  PRMT R25, R34, 0x7632, R25 ;  /* 0x0000763222197816 */ /* 0x000fc60000000019 */
[----:B------:R-:W-:-:S03]  /*44350*/  VIADD R37, R13, 0x1d ;  /* 0x0000001d0d257836 */ /* 0x000fc60000000000 */
[----:B------:R-:W2:Y:S01]  /*44360*/  LDC R39, c[0x0][0x228] ;  /* 0x00008a00ff277b82 */ /* 0x000ea20000000800 */
[----:B-1----:R-:W-:Y:S01]  /*44370*/  ISETP.LT.AND P2, PT, R252, R32, !P2 ;  /* 0x00000020fc00720c */ /* 0x002fe20005741270 */
[----:B------:R-:W-:Y:S01]  /*44380*/  IMAD.WIDE R28, R33, 0x2, R248 ;  /* 0x00000002211c7825 */ /* 0x000fe200078e02f8 */
[----:B------:R1:W-:Y:S01]  /*44390*/  @P1 STG.E.U16 desc[UR60][R26.64], R25 ;  /* 0x000000191a001986 */ /* 0x0003e2000c10153c */
[----:B0-----:R-:W-:-:S03]  /*443a0*/  ISETP.GE.AND P1, PT, R37, R12, PT ;  /* 0x0000000c2500720c */ /* 0x001fc60003f26270 */
[----:B------:R0:W-:Y:S01]  /*443b0*/  @P6 STG.E.U16 desc[UR60][R28.64], R30 ;  /* 0x0000001e1c006986 */ /* 0x0001e2000c10153c */
[----:B------:R-:W0:Y:S01]  /*443c0*/  LDC R34, c[0x0][0x228] ;  /* 0x00008a00ff227b82 */ /* 0x000e220000000800 */
[----:B----4-:R-:W-:Y:S01]  /*443d0*/  ISETP.LT.AND P6, PT, R11, R36, !P1 ;  /* 0x000000240b00720c */ /* 0x010fe20004fc1270 */
[----:B---3--:R-:W-:-:S06]  /*443e0*/  IMAD.IADD R37, R33, 0x1, R0 ;  /* 0x0000000121257824 */ /* 0x008fcc00078e0200 */
[----:B------:R-:W3:Y:S01]  /*443f0*/  LDC R12, c[0x0][0x22c] ;  /* 0x00008b00ff0c7b82 */ /* 0x000ee20000000800 */
[----:B-1----:R-:W-:Y:S01]  /*44400*/  PRMT R27, R30, 0x7632, R27 ;  /* 0x000076321e1b7816 */ /* 0x002fe2000000001b */
[----:B------:R-:W-:-:S06]  /*44410*/  IMAD.WIDE R24, R33, 0x2, R250 ;  /* 0x0000000221187825 */ /* 0x000fcc00078e02fa */
[----:B------:R-:W1:Y:S01]  /*44420*/  LDC R36, c[0x0][0x228] ;  /* 0x00008a00ff247b82 */ /* 0x000e620000000800 */
[----:B------:R4:W-:Y:S01]  /*44430*/  @P2 STG.E.U16 desc[UR60][R24.64], R27 ;  /* 0x0000001b18002986 */ /* 0x0009e2000c10153c */
[----:B------:R-:W-:Y:S01]  /*44440*/  ISETP.LT.AND P2, PT, R120, R38, !P1 ;  /* 0x000000267800720c */ /* 0x000fe20004f41270 */
[----:B------:R-:W-:-:S05]  /*44450*/  IMAD.WIDE R32, R37, 0x2, R2 ;  /* 0x0000000225207825 */ /* 0x000fca00078e0202 */
[----:B------:R-:W1:Y:S01]  /*44460*/  LDC R0, c[0x0][0x248] ;  /* 0x00009200ff007b82 */ /* 0x000e620000000800 */
[----:B------:R3:W-:Y:S01]  /*44470*/  @P6 STG.E.U16 desc[UR60][R32.64], R106 ;  /* 0x0000006a20006986 */ /* 0x0007e2000c10153c */
[----:B--2---:R-:W-:-:S06]  /*44480*/  ISETP.LT.AND P6, PT, R127, R39, !P1 ;  /* 0x000000277f00720c */ /* 0x004fcc0004fc1270 */
[----:B0-----:R-:W0:Y:S01]  /*44490*/  LDC R30, c[0x0][0x228] ;  /* 0x00008a00ff1e7b82 */ /* 0x001e220000000800 */
[----:B----4-:R-:W-:Y:S01]  /*444a0*/  PRMT R25, R106, 0x7632, R25 ;  /* 0x000076326a197816 */ /* 0x010fe20000000019 */
[----:B------:R-:W-:Y:S01]  /*444b0*/  IMAD.WIDE R26, R37, 0x2, R14 ;  /* 0x00000002251a7825 */ /* 0x000fe200078e020e */
[----:B------:R-:W-:-:S03]  /*444c0*/  ISETP.LT.AND P1, PT, R252, R34, !P1 ;  /* 0x00000022fc00720c */ /* 0x000fc60004f21270 */
[----:B------:R-:W-:Y:S02]  /*444d0*/  VIADD R29, R13, 0x1e ;  /* 0x0000001e0d1d7836 */ /* 0x000fe40000000000 */
[----:B------:R-:W2:Y:S01]  /*444e0*/  LDC R38, c[0x0][0x228] ;  /* 0x00008a00ff267b82 */ /* 0x000ea20000000800 */
[----:B------:R4:W-:Y:S02]  /*444f0*/  @P2 STG.E.U16 desc[UR60][R26.64], R25 ;  /* 0x000000191a002986 */ /* 0x0009e4000c10153c */
[----:B---3--:R-:W-:-:S05]  /*44500*/  ISETP.GE.AND P2, PT, R29, R12, PT ;  /* 0x0000000c1d00720c */ /* 0x008fca0003f46270 */
[----:B------:R-:W3:Y:S01]  /*44510*/  LDC R32, c[0x0][0x228] ;  /* 0x00008a00ff207b82 */ /* 0x000ee20000000800 */
[----:B----4-:R-:W-:Y:S01]  /*44520*/  IMAD.WIDE R24, R37, 0x2, R248 ;  /* 0x0000000225187825 */ /* 0x010fe200078e02f8 */
[----:B------:R-:W-:-:S06]  /*44530*/  PRMT R29, R110, 0x7632, R29 ;  /* 0x000076326e1d7816 */ /* 0x000fcc000000001d */
[----:B------:R-:W4:Y:S01]  /*44540*/  LDC R12, c[0x0][0x22c] ;  /* 0x00008b00ff0c7b82 */ /* 0x000f220000000800 */
[----:B------:R-:W-:Y:S01]  /*44550*/  @P6 STG.E.U16 desc[UR60][R24.64], R110 ;  /* 0x0000006e18006986 */ /* 0x000fe2000c10153c */
[----:B-1----:R-:W-:Y:S01]  /*44560*/  ISETP.LT.AND P6, PT, R11, R36, !P2 ;  /* 0x000000240b00720c */ /* 0x002fe200057c1270 */
[----:B------:R-:W-:-:S04]  /*44570*/  IMAD.WIDE R26, R37, 0x2, R250 ;  /* 0x00000002251a7825 */ /* 0x000fc800078e02fa */
[----:B------:R-:W-:Y:S01]  /*44580*/  IMAD.IADD R37, R37, 0x1, R0 ;  /* 0x0000000125257824 */ /* 0x000fe200078e0200 */
[----:B------:R-:W1:Y:S01]  /*44590*/  LDC R33, c[0x0][0x228] ;  /* 0x00008a00ff217b82 */ /* 0x000e620000000800 */
[----:B------:R2:W-:Y:S01]  /*445a0*/  @P1 STG.E.U16 desc[UR60][R26.64], R29 ;  /* 0x0000001d1a001986 */ /* 0x0005e2000c10153c */
[----:B0-----:R-:W-:-:S06]  /*445b0*/  ISETP.LT.AND P1, PT, R120, R30, !P2 ;  /* 0x0000001e7800720c */ /* 0x001fcc0005721270 */
[----:B------:R-:W0:Y:S01]  /*445c0*/  LDC R0, c[0x0][0x248] ;  /* 0x00009200ff007b82 */ /* 0x000e220000000800 */
[----:B--2---:R-:W-:-:S07]  /*445d0*/  IMAD.WIDE R28, R37, 0x2, R2 ;  /* 0x00000002251c7825 */ /* 0x004fce00078e0202 */
[----:B------:R-:W2:Y:S01]  /*445e0*/  LDC R30, c[0x0][0x228] ;  /* 0x00008a00ff1e7b82 */ /* 0x000ea20000000800 */
[----:B------:R-:W-:Y:S01]  /*445f0*/  @P6 STG.E.U16 desc[UR60][R28.64], R35 ;  /* 0x000000231c006986 */ /* 0x000fe2000c10153c */
[----:B------:R-:W-:Y:S01]  /*44600*/  ISETP.LT.AND P6, PT, R127, R38, !P2 ;  /* 0x000000267f00720c */ /* 0x000fe200057c1270 */
[----:B------:R-:W-:Y:S01]  /*44610*/  IMAD.WIDE R24, R37, 0x2, R14 ;  /* 0x0000000225187825 */ /* 0x000fe200078e020e */
[----:B------:R-:W-:-:S04]  /*44620*/  PRMT R27, R35, 0x7632, R27 ;  /* 0x00007632231b7816 */ /* 0x000fc8000000001b */
[----:B------:R-:W2:Y:S01]  /*44630*/  LDC R34, c[0x0][0x228] ;  /* 0x00008a00ff227b82 */ /* 0x000ea20000000800 */
[----:B------:R-:W-:Y:S01]  /*44640*/  VIADD R39, R13, 0x1f ;  /* 0x0000001f0d277836 */ /* 0x000fe20000000000 */
[----:B------:R4:W-:Y:S01]  /*44650*/  @P1 STG.E.U16 desc[UR60][R24.64], R27 ;  /* 0x0000001b18001986 */ /* 0x0009e2000c10153c */
[----:B---3--:R-:W-:-:S03]  /*44660*/  ISETP.LT.AND P2, PT, R252, R32, !P2 ;  /* 0x00000020fc00720c */ /* 0x008fc60005741270 */
[----:B----4-:R-:W-:Y:S02]  /*44670*/  ISETP.GE.AND P1, PT, R39, R12, PT ;  /* 0x0000000c2700720c */ /* 0x010fe40003f26270 */
[----:B------:R-:W3:Y:S01]  /*44680*/  LDC R32, c[0x0][0x228] ;  /* 0x00008a00ff207b82 */ /* 0x000ee20000000800 */
[----:B------:R-:W-:-:S07]  /*44690*/  IMAD.WIDE R26, R37, 0x2, R248 ;  /* 0x00000002251a7825 */ /* 0x000fce00078e02f8 */
[----:B------:R-:W4:Y:S01]  /*446a0*/  LDC R12, c[0x0][0x22c] ;  /* 0x00008b00ff0c7b82 */ /* 0x000f220000000800 */
[----:B------:R-:W-:Y:S01]  /*446b0*/  @P6 STG.E.U16 desc[UR60][R26.64], R31 ;  /* 0x0000001f1a006986 */ /* 0x000fe2000c10153c */
[----:B-1----:R-:W-:Y:S01]  /*446c0*/  ISETP.LT.AND P6, PT, R11, R33, !P1 ;  /* 0x000000210b00720c */ /* 0x002fe20004fc1270 */
[----:B------:R-:W-:Y:S01]  /*446d0*/  IMAD.WIDE R28, R37, 0x2, R250 ;  /* 0x00000002251c7825 */ /* 0x000fe200078e02fa */
[----:B------:R-:W-:-:S04]  /*446e0*/  PRMT R25, R31, 0x7632, R25 ;  /* 0x000076321f197816 */ /* 0x000fc80000000019 */
[----:B------:R-:W1:Y:S01]  /*446f0*/  LDC R33, c[0x0][0x228] ;  /* 0x00008a00ff217b82 */ /* 0x000e620000000800 */
[----:B0-----:R-:W-:Y:S01]  /*44700*/  IMAD.IADD R37, R37, 0x1, R0 ;  /* 0x0000000125257824 */ /* 0x001fe200078e0200 */
[----:B------:R0:W-:Y:S01]  /*44710*/  @P2 STG.E.U16 desc[UR60][R28.64], R25 ;  /* 0x000000191c002986 */ /* 0x0001e2000c10153c */
[----:B--2---:R-:W-:-:S05]  /*44720*/  ISETP.LT.AND P2, PT, R120, R30, !P1 ;  /* 0x0000001e7800720c */ /* 0x004fca0004f41270 */
[----:B------:R-:W2:Y:S01]  /*44730*/  LDC R0, c[0x0][0x248] ;  /* 0x00009200ff007b82 */ /* 0x000ea20000000800 */
[----:B0-----:R-:W-:-:S07]  /*44740*/  IMAD.WIDE R24, R37, 0x2, R2 ;  /* 0x0000000225187825 */ /* 0x001fce00078e0202 */
[----:B------:R-:W0:Y:S01]  /*44750*/  LDC R30, c[0x0][0x228] ;  /* 0x00008a00ff1e7b82 */ /* 0x000e220000000800 */
[----:B------:R-:W-:Y:S01]  /*44760*/  PRMT R29, R107, 0x7632, R29 ;  /* 0x000076326b1d7816 */ /* 0x000fe2000000001d */
[----:B------:R-:W-:Y:S01]  /*44770*/  @P6 STG.E.U16 desc[UR60][R24.64], R107 ;  /* 0x0000006b18006986 */ /* 0x000fe2000c10153c */
[----:B------:R-:W-:Y:S01]  /*44780*/  ISETP.LT.AND P6, PT, R127, R34, !P1 ;  /* 0x000000227f00720c */ /* 0x000fe20004fc1270 */
[----:B------:R-:W-:-:S04]  /*44790*/  IMAD.WIDE R26, R37, 0x2, R14 ;  /* 0x00000002251a7825 */ /* 0x000fc800078e020e */
[----:B------:R-:W0:Y:S01]  /*447a0*/  LDC R31, c[0x0][0x228] ;  /* 0x00008a00ff1f7b82 */ /* 0x000e220000000800 */
[----:B------:R-:W-:Y:S01]  /*447b0*/  VIADD R35, R13, 0x20 ;  /* 0x000000200d237836 */ /* 0x000fe20000000000 */
[----:B------:R1:W-:Y:S01]  /*447c0*/  @P2 STG.E.U16 desc[UR60][R26.64], R29 ;  /* 0x0000001d1a002986 */ /* 0x0003e2000c10153c */
[----:B---3--:R-:W-:-:S03]  /*447d0*/  ISETP.LT.AND P1, PT, R252, R32, !P1 ;  /* 0x00000020fc00720c */ /* 0x008fc60004f21270 */
[----:B----4-:R-:W-:Y:S02]  /*447e0*/  ISETP.GE.AND P2, PT, R35, R12, PT ;  /* 0x0000000c2300720c */ /* 0x010fe40003f46270 */
[----:B------:R-:W3:Y:S01]  /*447f0*/  LDC R32, c[0x0][0x228] ;  /* 0x00008a00ff207b82 */ /* 0x000ee20000000800 */
[----:B-1----:R-:W-:-:S07]  /*44800*/  IMAD.WIDE R28, R37, 0x2, R248 ;  /* 0x00000002251c7825 */ /* 0x002fce00078e02f8 */
[----:B------:R-:W1:Y:S01]  /*44810*/  LDC R12, c[0x0][0x22c] ;  /* 0x00008b00ff0c7b82 */ /* 0x000e620000000800 */
[----:B------:R-:W-:Y:S01]  /*44820*/  PRMT R27, R111, 0x7632, R27 ;  /* 0x000076326f1b7816 */ /* 0x000fe2000000001b */
[----:B------:R-:W-:Y:S01]  /*44830*/  @P6 STG.E.U16 desc[UR60][R28.64], R111 ;  /* 0x0000006f1c006986 */ /* 0x000fe2000c10153c */
[----:B------:R-:W-:Y:S01]  /*44840*/  ISETP.LT.AND P6, PT, R11, R33, !P2 ;  /* 0x000000210b00720c */ /* 0x000fe200057c1270 */
[----:B------:R-:W-:-:S04]  /*44850*/  IMAD.WIDE R24, R37, 0x2, R250 ;  /* 0x0000000225187825 */ /* 0x000fc800078e02fa */
[----:B------:R-:W4:Y:S01]  /*44860*/  LDC R33, c[0x0][0x228] ;  /* 0x00008a00ff217b82 */ /* 0x000f220000000800 */
[----:B--2---:R-:W-:Y:S01]  /*44870*/  IMAD.IADD R37, R37, 0x1, R0 ;  /* 0x0000000125257824 */ /* 0x004fe200078e0200 */
[----:B------:R2:W-:Y:S01]  /*44880*/  @P1 STG.E.U16 desc[UR60][R24.64], R27 ;  /* 0x0000001b18001986 */ /* 0x0005e2000c10153c */
[----:B0-----:R-:W-:-:S05]  /*44890*/  ISETP.LT.AND P1, PT, R120, R30, !P2 ;  /* 0x0000001e7800720c */ /* 0x001fca0005721270 */
[----:B------:R-:W0:Y:S01]  /*448a0*/  LDC R0, c[0x0][0x248] ;  /* 0x00009200ff007b82 */ /* 0x000e220000000800 */
[----:B--2---:R-:W-:-:S07]  /*448b0*/  IMAD.WIDE R26, R37, 0x2, R2 ;  /* 0x00000002251a7825 */ /* 0x004fce00078e0202 */
[----:B------:R-:W2:Y:S01]  /*448c0*/  LDC R30, c[0x0][0x228] ;  /* 0x00008a00ff1e7b82 */ /* 0x000ea20000000800 */
[----:B------:R-:W-:Y:S01]  /*448d0*/  PRMT R25, R84, 0x7632, R25 ;  /* 0x0000763254197816 */ /* 0x000fe20000000019 */
[----:B------:R-:W-:Y:S01]  /*448e0*/  @P6 STG.E.U16 desc[UR60][R26.64], R84 ;  /* 0x000000541a006986 */ /* 0x000fe2000c10153c */
[----:B------:R-:W-:Y:S01]  /*448f0*/  ISETP.LT.AND P6, PT, R127, R31, !P2 ;  /* 0x0000001f7f00720c */ /* 0x000fe200057c1270 */
[----:B------:R-:W-:-:S04]  /*44900*/  IMAD.WIDE R28, R37, 0x2, R14 ;  /* 0x00000002251c7825 */ /* 0x000fc800078e020e */
[----:B------:R-:W2:Y:S01]  /*44910*/  LDC R34, c[0x0][0x228] ;  /* 0x00008a00ff227b82 */ /* 0x000ea20000000800 */
[----:B------:R-:W-:Y:S01]  /*44920*/  VIADD R31, R13, 0x21 ;  /* 0x000000210d1f7836 */ /* 0x000fe20000000000 */
[----:B------:R4:W-:Y:S01]  /*44930*/  @P1 STG.E.U16 desc[UR60][R28.64], R25 ;  /* 0x000000191c001986 */ /* 0x0009e2000c10153c */
[----:B---3--:R-:W-:-:S03]  /*44940*/  ISETP.LT.AND P2, PT, R252, R32, !P2 ;  /* 0x00000020fc00720c */ /* 0x008fc60005741270 */
[----:B-1----:R-:W-:Y:S02]  /*44950*/  ISETP.GE.AND P1, PT, R31, R12, PT ;  /* 0x0000000c1f00720c */ /* 0x002fe40003f26270 */
[----:B------:R-:W1:Y:S01]  /*44960*/  LDC R32, c[0x0][0x228] ;  /* 0x00008a00ff207b82 */ /* 0x000e620000000800 */
[----:B----4-:R-:W-:-:S07]  /*44970*/  IMAD.WIDE R24, R37, 0x2, R248 ;  /* 0x0000000225187825 */ /* 0x010fce00078e02f8 */
[----:B------:R-:W3:Y:S01]  /*44980*/  LDC R12, c[0x0][0x22c] ;  /* 0x00008b00ff0c7b82 */ /* 0x000ee20000000800 */
[----:B------:R4:W-:Y:S01]  /*44990*/  @P6 STG.E.U16 desc[UR60][R24.64], R40 ;  /* 0x0000002818006986 */ /* 0x0009e2000c10153c */
[----:B------:R-:W-:Y:S01]  /*449a0*/  ISETP.LT.AND P6, PT, R11, R33, !P1 ;  /* 0x000000210b00720c */ /* 0x000fe20004fc1270 */
[C---:B0-----:R-:W-:Y:S01]  /*449b0*/  IMAD.IADD R31, R37.reuse, 0x1, R0 ;  /* 0x00000001251f7824 */ /* 0x041fe200078e0200 */
[----:B------:R-:W-:Y:S01]  /*449c0*/  PRMT R36, R40, 0x7632, R36 ;  /* 0x0000763228247816 */ /* 0x000fe20000000024 */
[----:B------:R-:W-:-:S03]  /*449d0*/  IMAD.WIDE R26, R37, 0x2, R250 ;  /* 0x00000002251a7825 */ /* 0x000fc600078e02fa */
[----:B------:R-:W0:Y:S01]  /*449e0*/  LDC R33, c[0x0][0x228] ;  /* 0x00008a00ff217b82 */ /* 0x000e220000000800 */
[----:B------:R-:W-:Y:S01]  /*449f0*/  IMAD.WIDE R28, R31, 0x2, R2 ;  /* 0x000000021f1c7825 */ /* 0x000fe200078e0202 */
[----:B------:R-:W-:Y:S01]  /*44a00*/  @P2 STG.E.U16 desc[UR60][R26.64], R36 ;  /* 0x000000241a002986 */ /* 0x000fe2000c10153c */
[----:B--2---:R-:W-:-:S05]  /*44a10*/  ISETP.LT.AND P2, PT, R120, R30, !P1 ;  /* 0x0000001e7800720c */ /* 0x004fca0004f41270 */
[----:B------:R-:W2:Y:S01]  /*44a20*/  LDC R0, c[0x0][0x248] ;  /* 0x00009200ff007b82 */ /* 0x000ea20000000800 */
[----:B------:R1:W-:Y:S01]  /*44a30*/  @P6 STG.E.U16 desc[UR60][R28.64], R76 ;  /* 0x0000004c1c006986 */ /* 0x0003e2000c10153c */
[----:B------:R-:W-:-:S06]  /*44a40*/  ISETP.LT.AND P6, PT, R127, R34, !P1 ;  /* 0x000000227f00720c */ /* 0x000fcc0004fc1270 */
[----:B------:R-:W2:Y:S01]  /*44a50*/  LDC R30, c[0x0][0x228] ;  /* 0x00008a00ff1e7b82 */ /* 0x000ea20000000800 */
[----:B----4-:R-:W-:Y:S01]  /*44a60*/  IMAD.WIDE R24, R31, 0x2, R14 ;  /* 0x000000021f187825 */ /* 0x010fe200078e020e */
[----:B-1----:R-:W-:-:S03]  /*44a70*/  PRMT R29, R76, 0x7632, R29 ;  /* 0x000076324c1d7816 */ /* 0x002fc6000000001d */
[----:B------:R-:W-:-:S03]  /*44a80*/  VIADD R35, R13, 0x22 ;  /* 0x000000220d237836 */ /* 0x000fc60000000000 */
[----:B------:R-:W1:Y:S01]  /*44a90*/  LDC R34, c[0x0][0x228] ;  /* 0x00008a00ff227b82 */ /* 0x000e620000000800 */
[----:B------:R-:W-:Y:S01]  /*44aa0*/  ISETP.LT.AND P1, PT, R252, R32, !P1 ;  /* 0x00000020fc00720c */ /* 0x000fe20004f21270 */
[----:B------:R-:W-:Y:S01]  /*44ab0*/  IMAD.WIDE R26, R31, 0x2, R248 ;  /* 0x000000021f1a7825 */ /* 0x000fe200078e02f8 */
[----:B------:R4:W-:Y:S01]  /*44ac0*/  @P2 STG.E.U16 desc[UR60][R24.64], R29 ;  /* 0x0000001d18002986 */ /* 0x0009e2000c10153c */
[----:B---3--:R-:W-:-:S03]  /*44ad0*/  ISETP.GE.AND P2, PT, R35, R12, PT ;  /* 0x0000000c2300720c */ /* 0x008fc60003f46270 */
[----:B------:R-:W-:Y:S01]  /*44ae0*/  @P6 STG.E.U16 desc[UR60][R26.64], R80 ;  /* 0x000000501a006986 */ /* 0x000fe2000c10153c */
[----:B------:R-:W3:Y:S01]  /*44af0*/  LDC R32, c[0x0][0x228] ;  /* 0x00008a00ff207b82 */ /* 0x000ee20000000800 */
[----:B0-----:R-:W-:-:S07]  /*44b00*/  ISETP.LT.AND P6, PT, R11, R33, !P2 ;  /* 0x000000210b00720c */ /* 0x001fce00057c1270 */
[----:B------:R-:W0:Y:S01]  /*44b10*/  LDC R12, c[0x0][0x22c] ;  /* 0x00008b00ff0c7b82 */ /* 0x000e220000000800 */
[----:B----4-:R-:W-:Y:S01]  /*44b20*/  PRMT R25, R80, 0x7632, R25 ;  /* 0x0000763250197816 */ /* 0x010fe20000000019 */
[----:B------:R-:W-:-:S04]  /*44b30*/  IMAD.WIDE R28, R31, 0x2, R250 ;  /* 0x000000021f1c7825 */ /* 0x000fc800078e02fa */
[----:B--2---:R-:W-:Y:S02]  /*44b40*/  IMAD.IADD R31, R31, 0x1, R0 ;  /* 0x000000011f1f7824 */ /* 0x004fe400078e0200 */
[----:B------:R-:W2:Y:S01]  /*44b50*/  LDC R33, c[0x0][0x228] ;  /* 0x00008a00ff217b82 */ /* 0x000ea20000000800 */
[----:B------:R4:W-:Y:S01]  /*44b60*/  @P1 STG.E.U16 desc[UR60][R28.64], R25 ;  /* 0x000000191c001986 */ /* 0x0009e2000c10153c */
[----:B------:R-:W-:-:S06]  /*44b70*/  ISETP.LT.AND P1, PT, R120, R30, !P2 ;  /* 0x0000001e7800720c */ /* 0x000fcc0005721270 */
[----:B------:R-:W2:Y:S01]  /*44b80*/  LDC R0, c[0x0][0x248] ;  /* 0x00009200ff007b82 */ /* 0x000ea20000000800 */
[----:B----4-:R-:W-:-:S07]  /*44b90*/  IMAD.WIDE R24, R31, 0x2, R2 ;  /* 0x000000021f187825 */ /* 0x010fce00078e0202 */
[----:B------:R-:W4:Y:S01]  /*44ba0*/  LDC R30, c[0x0][0x228] ;  /* 0x00008a00ff1e7b82 */ /* 0x000f220000000800 */
[----:B------:R-:W-:Y:S01]  /*44bb0*/  @P6 STG.E.U16 desc[UR60][R24.64], R85 ;  /* 0x0000005518006986 */ /* 0x000fe2000c10153c */
[----:B-1----:R-:W-:Y:S01]  /*44bc0*/  ISETP.LT.AND P6, PT, R127, R34, !P2 ;  /* 0x000000227f00720c */ /* 0x002fe200057c1270 */
[----:B------:R-:W-:Y:S01]  /*44bd0*/  IMAD.WIDE R26, R31, 0x2, R14 ;  /* 0x000000021f1a7825 */ /* 0x000fe200078e020e */
[----:B------:R-:W-:-:S04]  /*44be0*/  PRMT R29, R85, 0x7632, R29 ;  /* 0x00007632551d7816 */ /* 0x000fc8000000001d */
[----:B------:R-:W1:Y:S01]  /*44bf0*/  LDC R34, c[0x0][0x228] ;  /* 0x00008a00ff227b82 */ /* 0x000e620000000800 */
[----:B------:R-:W-:Y:S01]  /*44c00*/  VIADD R35, R13, 0x23 ;  /* 0x000000230d237836 */ /* 0x000fe20000000000 */
[----:B------:R0:W-:Y:S01]  /*44c10*/  @P1 STG.E.U16 desc[UR60][R26.64], R29 ;  /* 0x0000001d1a001986 */ /* 0x0001e2000c10153c */
[----:B---3--:R-:W-:-:S03]  /*44c20*/  ISETP.LT.AND P2, PT, R252, R32, !P2 ;  /* 0x00000020fc00720c */ /* 0x008fc60005741270 */
[----:B0-----:R-:W-:Y:S02]  /*44c30*/  ISETP.GE.AND P1, PT, R35, R12, PT ;  /* 0x0000000c2300720c */ /* 0x001fe40003f26270 */
[----:B------:R-:W0:Y:S01]  /*44c40*/  LDC R32, c[0x0][0x228] ;  /* 0x00008a00ff207b82 */ /* 0x000e220000000800 */
[----:B------:R-:W-:-:S07]  /*44c50*/  IMAD.WIDE R28, R31, 0x2, R248 ;  /* 0x000000021f1c7825 */ /* 0x000fce00078e02f8 */
[----:B------:R-:W3:Y:S01]  /*44c60*/  LDC R12, c[0x0][0x22c] ;  /* 0x00008b00ff0c7b82 */ /* 0x000ee20000000800 */
[----:B------:R-:W-:Y:S01]  /*44c70*/  @P6 STG.E.U16 desc[UR60][R28.64], R41 ;  /* 0x000000291c006986 */ /* 0x000fe2000c10153c */
[----:B--2---:R-:W-:Y:S01]  /*44c80*/  ISETP.LT.AND P6, PT, R11, R33, !P1 ;  /* 0x000000210b00720c */ /* 0x004fe20004fc1270 */
[----:B------:R-:W-:Y:S01]  /*44c90*/  IMAD.WIDE R24, R31, 0x2, R250 ;  /* 0x000000021f187825 */ /* 0x000fe200078e02fa */
[----:B------:R-:W-:-:S04]  /*44ca0*/  PRMT R27, R41, 0x7632, R27 ;  /* 0x00007632291b7816 */ /* 0x000fc8000000001b */
[----:B------:R-:W2:Y:S01]  /*44cb0*/  LDC R33, c[0x0][0x228] ;  /* 0x00008a00ff217b82 */ /* 0x000ea20000000800 */
[----:B------:R-:W-:Y:S01]  /*44cc0*/  IMAD.IADD R31, R31, 0x1, R0 ;  /* 0x000000011f1f7824 */ /* 0x000fe200078e0200 */
[----:B------:R1:W-:Y:S01]  /*44cd0*/  @P2 STG.E.U16 desc[UR60][R24.64], R27 ;  /* 0x0000001b18002986 */ /* 0x0003e2000c10153c */
[----:B----4-:R-:W-:-:S05]  /*44ce0*/  ISETP.LT.AND P2, PT, R120, R30, !P1 ;  /* 0x0000001e7800720c */ /* 0x010fca0004f41270 */
[----:B------:R-:W4:Y:S01]  /*44cf0*/  LDC R0, c[0x0][0x248] ;  /* 0x00009200ff007b82 */ /* 0x000f220000000800 */
[----:B-1----:R-:W-:-:S07]  /*44d00*/  IMAD.WIDE R26, R31, 0x2, R2 ;  /* 0x000000021f1a7825 */ /* 0x002fce00078e0202 */
[----:B------:R-:W1:Y:S01]  /*44d10*/  LDC R30, c[0x0][0x228] ;  /* 0x00008a00ff1e7b82 */ /* 0x000e620000000800 */
[----:B------:R-:W-:Y:S01]  /*44d20*/  PRMT R25, R77, 0x7632, R25 ;  /* 0x000076324d197816 */ /* 0x000fe20000000019 */
[----:B------:R-:W-:Y:S01]  /*44d30*/  @P6 STG.E.U16 desc[UR60][R26.64], R77 ;  /* 0x0000004d1a006986 */ /* 0x000fe2000c10153c */
[----:B------:R-:W-:Y:S01]  /*44d40*/  ISETP.LT.AND P6, PT, R127, R34, !P1 ;  /* 0x000000227f00720c */ /* 0x000fe20004fc1270 */
[----:B------:R-:W-:-:S04]  /*44d50*/  IMAD.WIDE R28, R31, 0x2, R14 ;  /* 0x000000021f1c7825 */ /* 0x000fc800078e020e */
[----:B------:R-:W1:Y:S01]  /*44d60*/  LDC R34, c[0x0][0x228] ;  /* 0x00008a00ff227b82 */ /* 0x000e620000000800 */
[----:B------:R-:W-:Y:S01]  /*44d70*/  VIADD R35, R13, 0x24 ;  /* 0x000000240d237836 */ /* 0x000fe20000000000 */
[----:B------:R2:W-:Y:S01]  /*44d80*/  @P2 STG.E.U16 desc[UR60][R28.64], R25 ;  /* 0x000000191c002986 */ /* 0x0005e2000c10153c */
[----:B0-----:R-:W-:-:S03]  /*44d90*/  ISETP.LT.AND P1, PT, R252, R32, !P1 ;  /* 0x00000020fc00720c */ /* 0x001fc60004f21270 */
[----:B---3--:R-:W-:Y:S02]  /*44da0*/  ISETP.GE.AND P2, PT, R35, R12, PT ;  /* 0x0000000c2300720c */ /* 0x008fe40003f46270 */
[----:B------:R-:W0:Y:S01]  /*44db0*/  LDC R32, c[0x0][0x228] ;  /* 0x00008a00ff207b82 */ /* 0x000e220000000800 */
[----:B--2---:R-:W-:-:S07]  /*44dc0*/  IMAD.WIDE R24, R31, 0x2, R248 ;  /* 0x000000021f187825 */ /* 0x004fce00078e02f8 */
[----:B------:R-:W2:Y:S01]  /*44dd0*/  LDC R12, c[0x0][0x22c] ;  /* 0x00008b00ff0c7b82 */ /* 0x000ea20000000800 */
[----:B------:R3:W-:Y:S01]  /*44de0*/  @P6 STG.E.U16 desc[UR60][R24.64], R81 ;  /* 0x0000005118006986 */ /* 0x0007e2000c10153c */
[----:B------:R-:W-:Y:S01]  /*44df0*/  ISETP.LT.AND P6, PT, R11, R33, !P2 ;  /* 0x000000210b00720c */ /* 0x000fe200057c1270 */
[----:B----4-:R-:W-:Y:S01]  /*44e00*/  IMAD.IADD R33, R31, 0x1, R0 ;  /* 0x000000011f217824 */ /* 0x010fe200078e0200 */
[----:B------:R-:W-:Y:S01]  /*44e10*/  PRMT R36, R81, 0x7632, R36 ;  /* 0x0000763251247816 */ /* 0x000fe20000000024 */
[----:B------:R-:W-:-:S03]  /*44e20*/  IMAD.WIDE R26, R31, 0x2, R250 ;  /* 0x000000021f1a7825 */ /* 0x000fc600078e02fa */
[----:B------:R-:W4:Y:S01]  /*44e30*/  LDC R0, c[0x0][0x248] ;  /* 0x00009200ff007b82 */ /* 0x000f220000000800 */
[----:B------:R-:W-:-:S07]  /*44e40*/  IMAD.WIDE R28, R33, 0x2, R2 ;  /* 0x00000002211c7825 */ /* 0x000fce00078e0202 */
[----:B------:R-:W4:Y:S01]  /*44e50*/  LDC R31, c[0x0][0x228] ;  /* 0x00008a00ff1f7b82 */ /* 0x000f220000000800 */
[----:B------:R0:W-:Y:S01]  /*44e60*/  @P1 STG.E.U16 desc[UR60][R26.64], R36 ;  /* 0x000000241a001986 */ /* 0x0001e2000c10153c */
[----:B-1----:R-:W-:-:S03]  /*44e70*/  ISETP.LT.AND P1, PT, R120, R30, !P2 ;  /* 0x0000001e7800720c */ /* 0x002fc60005721270 */
[----:B------:R1:W-:Y:S01]  /*44e80*/  @P6 STG.E.U16 desc[UR60][R28.64], R86 ;  /* 0x000000561c006986 */ /* 0x0003e2000c10153c */
[----:B------:R-:W-:Y:S02]  /*44e90*/  ISETP.LT.AND P6, PT, R127, R34, !P2 ;  /* 0x000000227f00720c */ /* 0x000fe400057c1270 */
[----:B------:R-:W4:Y:S01]  /*44ea0*/  LDC R30, c[0x0][0x228] ;  /* 0x00008a00ff1e7b82 */ /* 0x000f220000000800 */
[----:B---3--:R-:W-:-:S04]  /*44eb0*/  IMAD.WIDE R24, R33, 0x2, R14 ;  /* 0x0000000221187825 */ /* 0x008fc800078e020e */
[----:B------:R-:W-:Y:S02]  /*44ec0*/  VIADD R35, R13, 0x25 ;  /* 0x000000250d237836 */ /* 0x000fe40000000000 */
[----:B0-----:R-:W-:Y:S01]  /*44ed0*/  IMAD.WIDE R26, R33, 0x2, R248 ;  /* 0x00000002211a7825 */ /* 0x001fe200078e02f8 */
[----:B------:R-:W0:Y:S01]  /*44ee0*/  LDC R34, c[0x0][0x228] ;  /* 0x00008a00ff227b82 */ /* 0x000e220000000800 */
[----:B-1----:R-:W-:Y:S02]  /*44ef0*/  PRMT R29, R86, 0x7632, R29 ;  /* 0x00007632561d7816 */ /* 0x002fe4000000001d */
[----:B------:R-:W-:-:S03]  /*44f00*/  ISETP.LT.AND P2, PT, R252, R32, !P2 ;  /* 0x00000020fc00720c */ /* 0x000fc60005741270 */
[----:B------:R1:W-:Y:S01]  /*44f10*/  @P1 STG.E.U16 desc[UR60][R24.64], R29 ;  /* 0x0000001d18001986 */ /* 0x0003e2000c10153c */
[----:B--2---:R-:W-:Y:S01]  /*44f20*/  ISETP.GE.AND P1, PT, R35, R12, PT ;  /* 0x0000000c2300720c */ /* 0x004fe20003f26270 */
[----:B------:R-:W2:Y:S02]  /*44f30*/  LDC R32, c[0x0][0x228] ;  /* 0x00008a00ff207b82 */ /* 0x000ea40000000800 */
[----:B------:R-:W-:Y:S01]  /*44f40*/  @P6 STG.E.U16 desc[UR60][R26.64], R42 ;  /* 0x0000002a1a006986 */ /* 0x000fe2000c10153c */
[----:B----4-:R-:W-:-:S05]  /*44f50*/  ISETP.LT.AND P6, PT, R11, R31, !P1 ;  /* 0x0000001f0b00720c */ /* 0x010fca0004fc1270 */
[----:B------:R-:W3:Y:S01]  /*44f60*/  LDC R31, c[0x0][0x228] ;  /* 0x00008a00ff1f7b82 */ /* 0x000ee20000000800 */
[----:B-1----:R-:W-:Y:S01]  /*44f70*/  PRMT R25, R42, 0x7632, R25 ;  /* 0x000076322a197816 */ /* 0x002fe20000000019 */
[----:B------:R-:W-:-:S06]  /*44f80*/  IMAD.WIDE R28, R33, 0x2, R250 ;  /* 0x00000002211c7825 */ /* 0x000fcc00078e02fa */
[----:B------:R-:W1:Y:S01]  /*44f90*/  LDC R12, c[0x0][0x22c] ;  /* 0x00008b00ff0c7b82 */ /* 0x000e620000000800 */
[----:B------:R-:W-:Y:S01]  /*44fa0*/  IMAD.IADD R33, R33, 0x1, R0 ;  /* 0x0000000121217824 */ /* 0x000fe200078e0200 */
[----:B------:R4:W-:Y:S01]  /*44fb0*/  @P2 STG.E.U16 desc[UR60][R28.64], R25 ;  /* 0x000000191c002986 */ /* 0x0009e2000c10153c */
[----:B------:R-:W-:-:S05]  /*44fc0*/  ISETP.LT.AND P2, PT, R120, R30, !P1 ;  /* 0x0000001e7800720c */ /* 0x000fca0004f41270 */
[----:B------:R-:W2:Y:S01]  /*44fd0*/  LDC R0, c[0x0][0x248] ;  /* 0x00009200ff007b82 */ /* 0x000ea20000000800 */
[----:B----4-:R-:W-:-:S07]  /*44fe0*/  IMAD.WIDE R24, R33, 0x2, R2 ;  /* 0x0000000221187825 */ /* 0x010fce00078e0202 */
[----:B------:R-:W4:Y:S01]  /*44ff0*/  LDC R30, c[0x0][0x228] ;  /* 0x00008a00ff1e7b82 */ /* 0x000f220000000800 */
[----:B------:R-:W-:Y:S01]  /*45000*/  @P6 STG.E.U16 desc[UR60][R24.64], R78 ;  /* 0x0000004e18006986 */ /* 0x000fe2000c10153c */
[----:B0-----:R-:W-:Y:S01]  /*45010*/  ISETP.LT.AND P6, PT, R127, R34, !P1 ;  /* 0x000000227f00720c */ /* 0x001fe20004fc1270 */
[----:B------:R-:W-:Y:S01]  /*45020*/  IMAD.WIDE R26, R33, 0x2, R14 ;  /* 0x00000002211a7825 */ /* 0x000fe200078e020e */
[----:B------:R-:W-:-:S04]  /*45030*/  PRMT R29, R78, 0x7632, R29 ;  /* 0x000076324e1d7816 */ /* 0x000fc8000000001d */
[----:B------:R-:W0:Y:S01]  /*45040*/  LDC R34, c[0x0][0x228] ;  /* 0x00008a00ff227b82 */ /* 0x000e220000000800 */
[----:B------:R-:W-:Y:S01]  /*45050*/  VIADD R35, R13, 0x26 ;  /* 0x000000260d237836 */ /* 0x000fe20000000000 */
[----:B---3--:R-:W-:Y:S01]  /*45060*/  ISETP.LT.AND P1, PT, R252, R31, !P1 ;  /* 0x0000001ffc00720c */ /* 0x008fe20004f21270 */
[----:B------:R3:W-:Y:S03]  /*45070*/  @P2 STG.E.U16 desc[UR60][R26.64], R29 ;  /* 0x0000001d1a002986 */ /* 0x0007e6000c10153c */
[----:B-1----:R-:W-:Y:S02]  /*45080*/  ISETP.GE.AND P2, PT, R35, R12, PT ;  /* 0x0000000c2300720c */ /* 0x002fe40003f46270 */
[----:B------:R-:W1:Y:S01]  /*45090*/  LDC R31, c[0x0][0x228] ;  /* 0x00008a00ff1f7b82 */ /* 0x000e620000000800 */
[----:B---3--:R-:W-:-:S07]  /*450a0*/  IMAD.WIDE R28, R33, 0x2, R248 ;  /* 0x00000002211c7825 */ /* 0x008fce00078e02f8 */
[----:B------:R-:W3:Y:S01]  /*450b0*/  LDC R12, c[0x0][0x22c] ;  /* 0x00008b00ff0c7b82 */ /* 0x000ee20000000800 */
[----:B------:R-:W-:Y:S01]  /*450c0*/  PRMT R27, R82, 0x7632, R27 ;  /* 0x00007632521b7816 */ /* 0x000fe2000000001b */
[----:B------:R-:W-:Y:S01]  /*450d0*/  @P6 STG.E.U16 desc[UR60][R28.64], R82 ;  /* 0x000000521c006986 */ /* 0x000fe2000c10153c */
[----:B--2---:R-:W-:Y:S01]  /*450e0*/  ISETP.LT.AND P6, PT, R11, R32, !P2 ;  /* 0x000000200b00720c */ /* 0x004fe200057c1270 */
[----:B------:R-:W-:-:S04]  /*450f0*/  IMAD.WIDE R24, R33, 0x2, R250 ;  /* 0x0000000221187825 */ /* 0x000fc800078e02fa */
[----:B------:R-:W2:Y:S01]  /*45100*/  LDC R32, c[0x0][0x228] ;  /* 0x00008a00ff207b82 */ /* 0x000ea20000000800 */
[----:B------:R-:W-:Y:S01]  /*45110*/  IMAD.IADD R33, R33, 0x1, R0 ;  /* 0x0000000121217824 */ /* 0x000fe200078e0200 */
[----:B------:R0:W-:Y:S01]  /*45120*/  @P1 STG.E.U16 desc[UR60][R24.64], R27 ;  /* 0x0000001b18001986 */ /* 0x0001e2000c10153c */
[----:B----4-:R-:W-:-:S05]  /*45130*/  ISETP.LT.AND P1, PT, R120, R30, !P2 ;  /* 0x0000001e7800720c */ /* 0x010fca0005721270 */
[----:B------:R-:W4:Y:S01]  /*45140*/  LDC R0, c[0x0][0x248] ;  /* 0x00009200ff007b82 */ /* 0x000f220000000800 */
        /* <DEDUP_REMOVED lines=9> */
[----:B-1----:R-:W-:-:S03]  /*451e0*/  ISETP.LT.AND P2, PT, R252, R31, !P2 ;  /* 0x0000001ffc00720c */ /* 0x002fc60005741270 */
[----:B---3--:R-:W-:Y:S02]  /*451f0*/  ISETP.GE.AND P1, PT, R35, R12, PT ;  /* 0x0000000c2300720c */ /* 0x008fe40003f26270 */
[----:B------:R-:W1:Y:S01]  /*45200*/  LDC R31, c[0x0][0x228] ;  /* 0x00008a00ff1f7b82 */ /* 0x000e620000000800 */
[----:B------:R-:W-:-:S07]  /*45210*/  IMAD.WIDE R24, R33, 0x2, R248 ;  /* 0x0000000221187825 */ /* 0x000fce00078e02f8 */
[----:B------:R-:W3:Y:S01]  /*45220*/  LDC R12, c[0x0][0x22c] ;  /* 0x00008b00ff0c7b82 */ /* 0x000ee20000000800 */
[----:B------:R-:W-:Y:S01]  /*45230*/  PRMT R29, R43, 0x7632, R29 ;  /* 0x000076322b1d7816 */ /* 0x000fe2000000001d */
[----:B------:R-:W-:Y:S01]  /*45240*/  @P6 STG.E.U16 desc[UR60][R24.64], R43 ;  /* 0x0000002b18006986 */ /* 0x000fe2000c10153c */
[----:B--2---:R-:W-:Y:S01]  /*45250*/  ISETP.LT.AND P6, PT, R11, R32, !P1 ;  /* 0x000000200b00720c */ /* 0x004fe20004fc1270 */
[----:B------:R-:W-:-:S04]  /*45260*/  IMAD.WIDE R26, R33, 0x2, R250 ;  /* 0x00000002211a7825 */ /* 0x000fc800078e02fa */
[----:B------:R-:W2:Y:S01]  /*45270*/  LDC R32, c[0x0][0x228] ;  /* 0x00008a00ff207b82 */ /* 0x000ea20000000800 */
[----:B----4-:R-:W-:Y:S01]  /*45280*/  IMAD.IADD R33, R33, 0x1, R0 ;  /* 0x0000000121217824 */ /* 0x010fe200078e0200 */
[----:B------:R4:W-:Y:S01]  /*45290*/  @P2 STG.E.U16 desc[UR60][R26.64], R29 ;  /* 0x0000001d1a002986 */ /* 0x0009e2000c10153c */
[----:B0-----:R-:W-:-:S05]  /*452a0*/  ISETP.LT.AND P2, PT, R120, R30, !P1 ;  /* 0x0000001e7800720c */ /* 0x001fca0004f41270 */
[----:B------:R-:W0:Y:S01]  /*452b0*/  LDC R0, c[0x0][0x248] ;  /* 0x00009200ff007b82 */ /* 0x000e220000000800 */
[----:B----4-:R-:W-:-:S07]  /*452c0*/  IMAD.WIDE R28, R33, 0x2, R2 ;  /* 0x00000002211c7825 */ /* 0x010fce00078e0202 */
[----:B------:R-:W4:Y:S01]  /*452d0*/  LDC R30, c[0x0][0x228] ;  /* 0x00008a00ff1e7b82 */ /* 0x000f220000000800 */
[----:B------:R-:W-:Y:S01]  /*452e0*/  PRMT R27, R79, 0x7632, R27 ;  /* 0x000076324f1b7816 */ /* 0x000fe2000000001b */
[----:B------:R-:W-:Y:S01]  /*452f0*/  @P6 STG.E.U16 desc[UR60][R28.64], R79 ;  /* 0x0000004f1c006986 */ /* 0x000fe2000c10153c */
[----:B------:R-:W-:Y:S01]  /*45300*/  ISETP.LT.AND P6, PT, R127, R34, !P1 ;  /* 0x000000227f00720c */ /* 0x000fe20004fc1270 */
[----:B------:R-:W-:-:S04]  /*45310*/  IMAD.WIDE R24, R33, 0x2, R14 ;  /* 0x0000000221187825 */ /* 0x000fc800078e020e */
[----:B------:R-:W4:Y:S01]  /*45320*/  LDC R34, c[0x0][0x228] ;  /* 0x00008a00ff227b82 */ /* 0x000f220000000800 */
[----:B------:R-:W-:Y:S01]  /*45330*/  VIADD R35, R13, 0x28 ;  /* 0x000000280d237836 */ /* 0x000fe20000000000 */
[----:B------:R2:W-:Y:S01]  /*45340*/  @P2 STG.E.U16 desc[UR60][R24.64], R27 ;  /* 0x0000001b18002986 */ /* 0x0005e2000c10153c */
[----:B-1----:R-:W-:-:S03]  /*45350*/  ISETP.LT.AND P1, PT, R252, R31, !P1 ;  /* 0x0000001ffc00720c */ /* 0x002fc60004f21270 */
[----:B---3--:R-:W-:Y:S02]  /*45360*/  ISETP.GE.AND P2, PT, R35, R12, PT ;  /* 0x0000000c2300720c */ /* 0x008fe40003f46270 */
[----:B------:R-:W1:Y:S01]  /*45370*/  LDC R31, c[0x0][0x228] ;  /* 0x00008a00ff1f7b82 */ /* 0x000e620000000800 */
[----:B--2---:R-:W-:-:S07]  /*45380*/  IMAD.WIDE R26, R33, 0x2, R248 ;  /* 0x00000002211a7825 */ /* 0x004fce00078e02f8 */
[----:B------:R-:W2:Y:S01]  /*45390*/  LDC R12, c[0x0][0x22c] ;  /* 0x00008b00ff0c7b82 */ /* 0x000ea20000000800 */
[----:B------:R-:W-:Y:S01]  /*453a0*/  PRMT R25, R83, 0x7632, R25 ;  /* 0x0000763253197816 */ /* 0x000fe20000000019 */
[----:B------:R-:W-:Y:S01]  /*453b0*/  @P6 STG.E.U16 desc[UR60][R26.64], R83 ;  /* 0x000000531a006986 */ /* 0x000fe2000c10153c */
[----:B------:R-:W-:Y:S01]  /*453c0*/  ISETP.LT.AND P6, PT, R11, R32, !P2 ;  /* 0x000000200b00720c */ /* 0x000fe200057c1270 */
[----:B------:R-:W-:-:S04]  /*453d0*/  IMAD.WIDE R28, R33, 0x2, R250 ;  /* 0x00000002211c7825 */ /* 0x000fc800078e02fa */
[----:B------:R-:W3:Y:S01]  /*453e0*/  LDC R32, c[0x0][0x228] ;  /* 0x00008a00ff207b82 */ /* 0x000ee20000000800 */
[----:B0-----:R-:W-:Y:S01]  /*453f0*/  IMAD.IADD R33, R33, 0x1, R0 ;  /* 0x0000000121217824 */ /* 0x001fe200078e0200 */
        /* <DEDUP_REMOVED lines=13> */
[----:B--2---:R-:W-:Y:S02]  /*454d0*/  ISETP.GE.AND P1, PT, R35, R12, PT ;  /* 0x0000000c2300720c */ /* 0x004fe40003f26270 */
[----:B------:R-:W1:Y:S01]  /*454e0*/  LDC R12, c[0x0][0x22c] ;  /* 0x00008b00ff0c7b82 */ /* 0x000e620000000800 */
[----:B---3--:R-:W-:-:S07]  /*454f0*/  IMAD.WIDE R28, R33, 0x2, R248 ;  /* 0x00000002211c7825 */ /* 0x008fce00078e02f8 */
[----:B------:R-:W2:Y:S01]  /*45500*/  LDC R35, c[0x0][0x228] ;  /* 0x00008a00ff237b82 */ /* 0x000ea20000000800 */
[----:B------:R3:W-:Y:S01]  /*45510*/  @P6 STG.E.U16 desc[UR60][R28.64], R44 ;  /* 0x0000002c1c006986 */ /* 0x0007e2000c10153c */
[----:B------:R-:W-:Y:S01]  /*45520*/  ISETP.LT.AND P6, PT, R11, R32, !P1 ;  /* 0x000000200b00720c */ /* 0x000fe20004fc1270 */
[C---:B----4-:R-:W-:Y:S01]  /*45530*/  IMAD.IADD R31, R33.reuse, 0x1, R0 ;  /* 0x00000001211f7824 */ /* 0x050fe200078e0200 */
[----:B------:R-:W-:Y:S01]  /*45540*/  PRMT R36, R44, 0x7632, R36 ;  /* 0x000076322c247816 */ /* 0x000fe20000000024 */
[----:B------:R-:W-:-:S03]  /*45550*/  IMAD.WIDE R24, R33, 0x2, R250 ;  /* 0x0000000221187825 */ /* 0x000fc600078e02fa */
[----:B------:R-:W4:Y:S01]  /*45560*/  LDC R32, c[0x0][0x228] ;  /* 0x00008a00ff207b82 */ /* 0x000f220000000800 */
[----:B------:R-:W-:Y:S01]  /*45570*/  IMAD.WIDE R26, R31, 0x2, R2 ;  /* 0x000000021f1a7825 */ /* 0x000fe200078e0202 */
[----:B------:R-:W-:Y:S01]  /*45580*/  @P2 STG.E.U16 desc[UR60][R24.64], R36 ;  /* 0x0000002418002986 */ /* 0x000fe2000c10153c */
[----:B0-----:R-:W-:-:S05]  /*45590*/  ISETP.LT.AND P2, PT, R120, R30, !P1 ;  /* 0x0000001e7800720c */ /* 0x001fca0004f41270 */
[----:B------:R-:W0:Y:S01]  /*455a0*/  LDC R0, c[0x0][0x248] ;  /* 0x00009200ff007b82 */ /* 0x000e220000000800 */
[----:B------:R1:W-:Y:S01]  /*455b0*/  @P6 STG.E.U16 desc[UR60][R26.64], R64 ;  /* 0x000000401a006986 */ /* 0x0003e2000c10153c */
[----:B------:R-:W-:Y:S01]  /*455c0*/  ISETP.LT.AND P6, PT, R127, R34, !P1 ;  /* 0x000000227f00720c */ /* 0x000fe20004fc1270 */
[----:B---3--:R-:W-:-:S05]  /*455d0*/  IMAD.WIDE R28, R31, 0x2, R14 ;  /* 0x000000021f1c7825 */ /* 0x008fca00078e020e */
[----:B------:R-:W3:Y:S01]  /*455e0*/  LDC R30, c[0x0][0x228] ;  /* 0x00008a00ff1e7b82 */ /* 0x000ee20000000800 */
[----:B------:R-:W-:Y:S01]  /*455f0*/  VIADD R37, R13, 0x2a ;  /* 0x0000002a0d257836 */ /* 0x000fe20000000000 */
[----:B-1----:R-:W-:Y:S01]  /*45600*/  PRMT R27, R64, 0x7632, R27 ;  /* 0x00007632401b7816 */ /* 0x002fe2000000001b */
[----:B------:R-:W-:-:S05]  /*45610*/  IMAD.WIDE R24, R31, 0x2, R248 ;  /* 0x000000021f187825 */ /* 0x000fca00078e02f8 */
[----:B------:R-:W1:Y:S01]  /*45620*/  LDC R33, c[0x0][0x228] ;  /* 0x00008a00ff217b82 */ /* 0x000e620000000800 */
[----:B------:R4:W-:Y:S01]  /*45630*/  @P2 STG.E.U16 desc[UR60][R28.64], R27 ;  /* 0x0000001b1c002986 */ /* 0x0009e2000c10153c */
[----:B------:R-:W-:Y:S02]  /*45640*/  ISETP.GE.AND P2, PT, R37, R12, PT ;  /* 0x0000000c2500720c */ /* 0x000fe40003f46270 */
[----:B--2---:R-:W-:Y:S01]  /*45650*/  ISETP.LT.AND P1, PT, R252, R35, !P1 ;  /* 0x00000023fc00720c */ /* 0x004fe20004f21270 */
[----:B------:R2:W-:Y:S01]  /*45660*/  @P6 STG.E.U16 desc[UR60][R24.64], R68 ;  /* 0x0000004418006986 */ /* 0x0005e2000c10153c */
[----:B----4-:R-:W-:Y:S02]  /*45670*/  ISETP.LT.AND P6, PT, R11, R32, !P2 ;  /* 0x000000200b00720c */ /* 0x010fe400057c1270 */
[----:B------:R-:W4:Y:S08]  /*45680*/  LDC R12, c[0x0][0x22c] ;  /* 0x00008b00ff0c7b82 */ /* 0x000f300000000800 */
[----:B------:R-:W4:Y:S01]  /*45690*/  LDC R32, c[0x0][0x228] ;  /* 0x00008a00ff207b82 */ /* 0x000f220000000800 */
[----:B------:R-:W-:Y:S01]  /*456a0*/  IMAD.WIDE R26, R31, 0x2, R250 ;  /* 0x000000021f1a7825 */ /* 0x000fe200078e02fa */
[----:B--2---:R-:W-:-:S03]  /*456b0*/  PRMT R25, R68, 0x7632, R25 ;  /* 0x0000763244197816 */ /* 0x004fc60000000019 */
[----:B0-----:R-:W-:-:S03]  /*456c0*/  IMAD.IADD R31, R31, 0x1, R0 ;  /* 0x000000011f1f7824 */ /* 0x001fc600078e0200 */
[----:B------:R-:W0:Y:S01]  /*456d0*/  LDC R34, c[0x0][0x228] ;  /* 0x00008a00ff227b82 */ /* 0x000e220000000800 */
[----:B------:R2:W-:Y:S01]  /*456e0*/  @P1 STG.E.U16 desc[UR60][R26.64], R25 ;  /* 0x000000191a001986 */ /* 0x0005e2000c10153c */
[----:B---3--:R-:W-:Y:S01]  /*456f0*/  ISETP.LT.AND P1, PT, R120, R30, !P2 ;  /* 0x0000001e7800720c */ /* 0x008fe20005721270 */
[----:B------:R-:W-:-:S05]  /*45700*/  IMAD.WIDE R28, R31, 0x2, R2 ;  /* 0x000000021f1c7825 */ /* 0x000fca00078e0202 */
[----:B------:R-:W3:Y:S01]  /*45710*/  LDC R0, c[0x0][0x248] ;  /* 0x00009200ff007b82 */ /* 0x000ee20000000800 */
[----:B------:R4:W-:Y:S01]  /*45720*/  @P6 STG.E.U16 desc[UR60][R28.64], R73 ;  /* 0x000000491c006986 */ /* 0x0009e2000c10153c */
[----:B-1----:R-:W-:-:S06]  /*45730*/  ISETP.LT.AND P6, PT, R127, R33, !P2 ;  /* 0x000000217f00720c */ /* 0x002fcc00057c1270 */
[----:B------:R-:W1:Y:S01]  /*45740*/  LDC R30, c[0x0][0x228] ;  /* 0x00008a00ff1e7b82 */ /* 0x000e620000000800 */
[----:B--2---:R-:W-:Y:S01]  /*45750*/  PRMT R27, R73, 0x7632, R27 ;  /* 0x00007632491b7816 */ /* 0x004fe2000000001b */
[----:B------:R-:W-:Y:S01]  /*45760*/  IMAD.WIDE R24, R31, 0x2, R14 ;  /* 0x000000021f187825 */ /* 0x000fe200078e020e */
[----:B----4-:R-:W-:-:S03]  /*45770*/  ISETP.LT.AND P2, PT, R252, R32, !P2 ;  /* 0x00000020fc00720c */ /* 0x010fc60005741270 */
[----:B------:R-:W-:Y:S02]  /*45780*/  VIADD R35, R13, 0x2b ;  /* 0x0000002b0d237836 */ /* 0x000fe40000000000 */
[----:B------:R-:W2:Y:S01]  /*45790*/  LDC R33, c[0x0][0x228] ;  /* 0x00008a00ff217b82 */ /* 0x000ea20000000800 */
[----:B------:R4:W-:Y:S02]  /*457a0*/  @P1 STG.E.U16 desc[UR60][R24.64], R27 ;  /* 0x0000001b18001986 */ /* 0x0009e4000c10153c */
[----:B------:R-:W-:Y:S02]  /*457b0*/  ISETP.GE.AND P1, PT, R35, R12, PT ;  /* 0x0000000c2300720c */ /* 0x000fe40003f26270 */
[----:B------:R-:W-:-:S03]  /*457c0*/  PRMT R29, R45, 0x7632, R29 ;  /* 0x000076322d1d7816 */ /* 0x000fc6000000001d */
[----:B------:R-:W2:Y:S01]  /*457d0*/  LDC R32, c[0x0][0x228] ;  /* 0x00008a00ff207b82 */ /* 0x000ea20000000800 */
[----:B----4-:R-:W-:-:S07]  /*457e0*/  IMAD.WIDE R26, R31, 0x2, R248 ;  /* 0x000000021f1a7825 */ /* 0x010fce00078e02f8 */
[----:B------:R-:W4:Y:S01]  /*457f0*/  LDC R12, c[0x0][0x22c] ;  /* 0x00008b00ff0c7b82 */ /* 0x000f220000000800 */
[----:B------:R-:W-:Y:S01]  /*45800*/  @P6 STG.E.U16 desc[UR60][R26.64], R45 ;  /* 0x0000002d1a006986 */ /* 0x000fe2000c10153c */
[----:B0-----:R-:W-:Y:S01]  /*45810*/  ISETP.LT.AND P6, PT, R11, R34, !P1 ;  /* 0x000000220b00720c */ /* 0x001fe20004fc1270 */
[----:B------:R-:W-:-:S04]  /*45820*/  IMAD.WIDE R24, R31, 0x2, R250 ;  /* 0x000000021f187825 */ /* 0x000fc800078e02fa */
[----:B---3--:R-:W-:Y:S01]  /*45830*/  IMAD.IADD R31, R31, 0x1, R0 ;  /* 0x000000011f1f7824 */ /* 0x008fe200078e0200 */
[----:B------:R-:W0:Y:S01]  /*45840*/  LDC R34, c[0x0][0x228] ;  /* 0x00008a00ff227b82 */ /* 0x000e220000000800 */
[----:B------:R3:W-:Y:S01]  /*45850*/  @P2 STG.E.U16 desc[UR60][R24.64], R29 ;  /* 0x0000001d18002986 */ /* 0x0007e2000c10153c */
[----:B-1----:R-:W-:-:S06]  /*45860*/  ISETP.LT.AND P2, PT, R120, R30, !P1 ;  /* 0x0000001e7800720c */ /* 0x002fcc0004f41270 */
[----:B------:R-:W1:Y:S01]  /*45870*/  LDC R0, c[0x0][0x248] ;  /* 0x00009200ff007b82 */ /* 0x000e620000000800 */
[----:B---3--:R-:W-:Y:S01]  /*45880*/  IMAD.WIDE R28, R31, 0x2, R2 ;  /* 0x000000021f1c7825 */ /* 0x008fe200078e0202 */
[----:B------:R-:W-:-:S06]  /*45890*/  PRMT R25, R65, 0x7632, R25 ;  /* 0x0000763241197816 */ /* 0x000fcc0000000019 */
[----:B------:R-:W3:Y:S01]  /*458a0*/  LDC R30, c[0x0][0x228] ;  /* 0x00008a00ff1e7b82 */ /* 0x000ee20000000800 */
[----:B------:R-:W-:Y:S01]  /*458b0*/  @P6 STG.E.U16 desc[UR60][R28.64], R65 ;  /* 0x000000411c006986 */ /* 0x000fe2000c10153c */
[----:B--2---:R-:W-:Y:S01]  /*458c0*/  ISETP.LT.AND P6, PT, R127, R33, !P1 ;  /* 0x000000217f00720c */ /* 0x004fe20004fc1270 */
[----:B------:R-:W-:-:S05]  /*458d0*/  IMAD.WIDE R26, R31, 0x2, R14 ;  /* 0x000000021f1a7825 */ /* 0x000fca00078e020e */
[----:B------:R-:W2:Y:S01]  /*458e0*/  LDC R35, c[0x0][0x228] ;  /* 0x00008a00ff237b82 */ /* 0x000ea20000000800 */
[----:B------:R-:W-:Y:S01]  /*458f0*/  VIADD R33, R13, 0x2c ;  /* 0x0000002c0d217836 */ /* 0x000fe20000000000 */
[----:B------:R4:W-:Y:S01]  /*45900*/  @P2 STG.E.U16 desc[UR60][R26.64], R25 ;  /* 0x000000191a002986 */ /* 0x0009e2000c10153c */
[----:B------:R-:W-:-:S03]  /*45910*/  ISETP.LT.AND P1, PT, R252, R32, !P1 ;  /* 0x00000020fc00720c */ /* 0x000fc60004f21270 */
[----:B----4-:R-:W-:Y:S02]  /*45920*/  ISETP.GE.AND P2, PT, R33, R12, PT ;  /* 0x0000000c2100720c */ /* 0x010fe40003f46270 */
[----:B------:R-:W4:Y:S01]  /*45930*/  LDC R12, c[0x0][0x22c] ;  /* 0x00008b00ff0c7b82 */ /* 0x000f220000000800 */
[----:B------:R-:W-:-:S07]  /*45940*/  IMAD.WIDE R24, R31, 0x2, R248 ;  /* 0x000000021f187825 */ /* 0x000fce00078e02f8 */
[----:B------:R-:W4:Y:S01]  /*45950*/  LDC R32, c[0x0][0x228] ;  /* 0x00008a00ff207b82 */ /* 0x000f220000000800 */
[----:B------:R2:W-:Y:S01]  /*45960*/  @P6 STG.E.U16 desc[UR60][R24.64], R69 ;  /* 0x0000004518006986 */ /* 0x0005e2000c10153c */
[----:B0-----:R-:W-:Y:S01]  /*45970*/  ISETP.LT.AND P6, PT, R11, R34, !P2 ;  /* 0x000000220b00720c */ /* 0x001fe200057c1270 */
[----:B-1----:R-:W-:Y:S01]  /*45980*/  IMAD.IADD R33, R31, 0x1, R0 ;  /* 0x000000011f217824 */ /* 0x002fe200078e0200 */
[----:B------:R-:W-:Y:S01]  /*45990*/  PRMT R36, R69, 0x7632, R36 ;  /* 0x0000763245247816 */ /* 0x000fe20000000024 */
[----:B------:R-:W-:-:S03]  /*459a0*/  IMAD.WIDE R28, R31, 0x2, R250 ;  /* 0x000000021f1c7825 */ /* 0x000fc600078e02fa */
[----:B------:R-:W0:Y:S01]  /*459b0*/  LDC R0, c[0x0][0x248] ;  /* 0x00009200ff007b82 */ /* 0x000e220000000800 */
[----:B------:R-:W-:-:S07]  /*459c0*/  IMAD.WIDE R26, R33, 0x2, R2 ;  /* 0x00000002211a7825 */ /* 0x000fce00078e0202 */
[----:B------:R-:W1:Y:S01]  /*459d0*/  LDC R31, c[0x0][0x228] ;  /* 0x00008a00ff1f7b82 */ /* 0x000e620000000800 */
[----:B------:R-:W-:Y:S01]  /*459e0*/  @P1 STG.E.U16 desc[UR60][R28.64], R36 ;  /* 0x000000241c001986 */ /* 0x000fe2000c10153c */
[----:B---3--:R-:W-:-:S03]  /*459f0*/  ISETP.LT.AND P1, PT, R120, R30, !P2 ;  /* 0x0000001e7800720c */ /* 0x008fc60005721270 */
[----:B------:R3:W-:Y:S01]  /*45a00*/  @P6 STG.E.U16 desc[UR60][R26.64], R74 ;  /* 0x0000004a1a006986 */ /* 0x0007e2000c10153c */
[----:B--2---:R-:W-:Y:S02]  /*45a10*/  ISETP.LT.AND P6, PT, R127, R35, !P2 ;  /* 0x000000237f00720c */ /* 0x004fe400057c1270 */
[----:B------:R-:W2:Y:S01]  /*45a20*/  LDC R30, c[0x0][0x228] ;  /* 0x00008a00ff1e7b82 */ /* 0x000ea20000000800 */
[----:B------:R-:W-:-:S04]  /*45a30*/  IMAD.WIDE R24, R33, 0x2, R14 ;  /* 0x0000000221187825 */ /* 0x000fc800078e020e */
[----:B------:R-:W-:-:S03]  /*45a40*/  VIADD R35, R13, 0x2d ;  /* 0x0000002d0d237836 */ /* 0x000fc60000000000 */
[----:B------:R-:W2:Y:S01]  /*45a50*/  LDC R34, c[0x0][0x228] ;  /* 0x00008a00ff227b82 */ /* 0x000ea20000000800 */
[----:B---3--:R-:W-:Y:S01]  /*45a60*/  PRMT R27, R74, 0x7632, R27 ;  /* 0x000076324a1b7816 */ /* 0x008fe2000000001b */
[----:B------:R-:W-:Y:S01]  /*45a70*/  IMAD.WIDE R28, R33, 0x2, R248 ;  /* 0x00000002211c7825 */ /* 0x000fe200078e02f8 */
[----:B----4-:R-:W-:-:S03]  /*45a80*/  ISETP.LT.AND P2, PT, R252, R32, !P2 ;  /* 0x00000020fc00720c */ /* 0x010fc60005741270 */
[----:B------:R3:W-:Y:S01]  /*45a90*/  @P1 STG.E.U16 desc[UR60][R24.64], R27 ;  /* 0x0000001b18001986 */ /* 0x0007e2000c10153c */
[----:B------:R-:W-:Y:S01]  /*45aa0*/  ISETP.GE.AND P1, PT, R35, R12, PT ;  /* 0x0000000c2300720c */ /* 0x000fe20003f26270 */
[----:B------:R-:W4:Y:S02]  /*45ab0*/  LDC R32, c[0x0][0x228] ;  /* 0x00008a00ff207b82 */ /* 0x000f240000000800 */
[----:B------:R-:W-:Y:S01]  /*45ac0*/  @P6 STG.E.U16 desc[UR60][R28.64], R46 ;  /* 0x0000002e1c006986 */ /* 0x000fe2000c10153c */
[----:B-1----:R-:W-:-:S05]  /*45ad0*/  ISETP.LT.AND P6, PT, R11, R31, !P1 ;  /* 0x0000001f0b00720c */ /* 0x002fca0004fc1270 */
[----:B------:R-:W1:Y:S01]  /*45ae0*/  LDC R31, c[0x0][0x228] ;  /* 0x00008a00ff1f7b82 */ /* 0x000e620000000800 */
[----:B---3--:R-:W-:Y:S01]  /*45af0*/  PRMT R25, R46, 0x7632, R25 ;  /* 0x000076322e197816 */ /* 0x008fe20000000019 */
[----:B------:R-:W-:-:S06]  /*45b00*/  IMAD.WIDE R26, R33, 0x2, R250 ;  /* 0x00000002211a7825 */ /* 0x000fcc00078e02fa */
[----:B------:R-:W3:Y:S01]  /*45b10*/  LDC R12, c[0x0][0x22c] ;  /* 0x00008b00ff0c7b82 */ /* 0x000ee20000000800 */
[----:B0-----:R-:W-:Y:S01]  /*45b20*/  IMAD.IADD R33, R33, 0x1, R0 ;  /* 0x0000000121217824 */ /* 0x001fe200078e0200 */
[----:B------:R0:W-:Y:S01]  /*45b30*/  @P2 STG.E.U16 desc[UR60][R26.64], R25 ;  /* 0x000000191a002986 */ /* 0x0001e2000c10153c */
[----:B--2---:R-:W-:-:S05]  /*45b40*/  ISETP.LT.AND P2, PT, R120, R30, !P1 ;  /* 0x0000001e7800720c */ /* 0x004fca0004f41270 */
[----:B------:R-:W2:Y:S01]  /*45b50*/  LDC R0, c[0x0][0x248] ;  /* 0x00009200ff007b82 */ /* 0x000ea20000000800 */
[----:B0-----:R-:W-:-:S07]  /*45b60*/  IMAD.WIDE R24, R33, 0x2, R2 ;  /* 0x0000000221187825 */ /* 0x001fce00078e0202 */
[----:B------:R-:W0:Y:S01]  /*45b70*/  LDC R30, c[0x0][0x228] ;  /* 0x00008a00ff1e7b82 */ /* 0x000e220000000800 */
[----:B------:R-:W-:Y:S01]  /*45b80*/  @P6 STG.E.U16 desc[UR60][R24.64], R66 ;  /* 0x0000004218006986 */ /* 0x000fe2000c10153c */
[----:B------:R-:W-:Y:S01]  /*45b90*/  ISETP.LT.AND P6, PT, R127, R34, !P1 ;  /* 0x000000227f00720c */ /* 0x000fe20004fc1270 */
[----:B------:R-:W-:Y:S01]  /*45ba0*/  IMAD.WIDE R28, R33, 0x2, R14 ;  /* 0x00000002211c7825 */ /* 0x000fe200078e020e */
[----:B------:R-:W-:-:S04]  /*45bb0*/  PRMT R27, R66, 0x7632, R27 ;  /* 0x00007632421b7816 */ /* 0x000fc8000000001b */
[----:B------:R-:W0:Y:S01]  /*45bc0*/  LDC R34, c[0x0][0x228] ;  /* 0x00008a00ff227b82 */ /* 0x000e220000000800 */
[----:B------:R-:W-:Y:S01]  /*45bd0*/  VIADD R35, R13, 0x2e ;  /* 0x0000002e0d237836 */ /* 0x000fe20000000000 */
[----:B-1----:R-:W-:Y:S01]  /*45be0*/  ISETP.LT.AND P1, PT, R252, R31, !P1 ;  /* 0x0000001ffc00720c */ /* 0x002fe20004f21270 */
[----:B------:R1:W-:Y:S03]  /*45bf0*/  @P2 STG.E.U16 desc[UR60][R28.64], R27 ;  /* 0x0000001b1c002986 */ /* 0x0003e6000c10153c */
[----:B---3--:R-:W-:Y:S02]  /*45c00*/  ISETP.GE.AND P2, PT, R35, R12, PT ;  /* 0x0000000c2300720c */ /* 0x008fe40003f46270 */
[----:B------:R-:W3:Y:S01]  /*45c10*/  LDC R31, c[0x0][0x228] ;  /* 0x00008a00ff1f7b82 */ /* 0x000ee20000000800 */
[----:B-1----:R-:W-:-:S07]  /*45c20*/  IMAD.WIDE R26, R33, 0x2, R248 ;  /* 0x00000002211a7825 */ /* 0x002fce00078e02f8 */
[----:B------:R-:W1:Y:S01]  /*45c30*/  LDC R12, c[0x0][0x22c] ;  /* 0x00008b00ff0c7b82 */ /* 0x000e620000000800 */
[----:B------:R-:W-:Y:S01]  /*45c40*/  PRMT R29, R70, 0x7632, R29 ;  /* 0x00007632461d7816 */ /* 0x000fe2000000001d */
[----:B------:R-:W-:Y:S01]  /*45c50*/  @P6 STG.E.U16 desc[UR60][R26.64], R70 ;  /* 0x000000461a006986 */ /* 0x000fe2000c10153c */
[----:B----4-:R-:W-:Y:S01]  /*45c60*/  ISETP.LT.AND P6, PT, R11, R32, !P2 ;  /* 0x000000200b00720c */ /* 0x010fe200057c1270 */
        /* <DEDUP_REMOVED lines=18> */
[----:B------:R-:W-:-:S07]  /*45d90*/  IMAD.WIDE R24, R33, 0x2, R248 ;  /* 0x0000000221187825 */ /* 0x000fce00078e02f8 */
[----:B------:R-:W3:Y:S01]  /*45da0*/  LDC R12, c[0x0][0x22c] ;  /* 0x00008b00ff0c7b82 */ /* 0x000ee20000000800 */
[----:B------:R-:W-:Y:S01]  /*45db0*/  PRMT R27, R47, 0x7632, R27 ;  /* 0x000076322f1b7816 */ /* 0x000fe2000000001b */
[----:B------:R-:W-:Y:S01]  /*45dc0*/  @P6 STG.E.U16 desc[UR60][R24.64], R47 ;  /* 0x0000002f18006986 */ /* 0x000fe2000c10153c */
[----:B----4-:R-:W-:Y:S01]  /*45dd0*/  ISETP.LT.AND P6, PT, R11, R32, !P1 ;  /* 0x000000200b00720c */ /* 0x010fe20004fc1270 */
[----:B------:R-:W-:-:S04]  /*45de0*/  IMAD.WIDE R28, R33, 0x2, R250 ;  /* 0x00000002211c7825 */ /* 0x000fc800078e02fa */
[----:B------:R-:W4:Y:S01]  /*45df0*/  LDC R32, c[0x0][0x228] ;  /* 0x00008a00ff207b82 */ /* 0x000f220000000800 */
        /* <DEDUP_REMOVED lines=16> */
[----:B----4-:R-:W-:-:S07]  /*45f00*/  IMAD.WIDE R28, R33, 0x2, R248 ;  /* 0x00000002211c7825 */ /* 0x010fce00078e02f8 */
[----:B------:R-:W3:Y:S01]  /*45f10*/  LDC R12, c[0x0][0x22c] ;  /* 0x00008b00ff0c7b82 */ /* 0x000ee20000000800 */
        /* <DEDUP_REMOVED lines=18> */
[----:B-1----:R-:W-:-:S03]  /*46040*/  ISETP.LT.AND P2, PT, R252, R31, !P2 ;  /* 0x0000001ffc00720c */ /* 0x002fc60005741270 */
[----:B---3--:R-:W-:Y:S02]  /*46050*/  ISETP.GE.AND P1, PT, R35, R12, PT ;  /* 0x0000000c2300720c */ /* 0x008fe40003f26270 */
[----:B------:R-:W1:Y:S01]  /*46060*/  LDC R12, c[0x0][0x22c] ;  /* 0x00008b00ff0c7b82 */ /* 0x000e620000000800 */
[----:B----4-:R-:W-:Y:S01]  /*46070*/  IMAD.WIDE R26, R33, 0x2, R248 ;  /* 0x00000002211a7825 */ /* 0x010fe200078e02f8 */
[----:B------:R-:W-:-:S06]  /*46080*/  PRMT R36, R48, 0x7632, R36 ;  /* 0x0000763230247816 */ /* 0x000fcc0000000024 */
[----:B------:R-:W3:Y:S01]  /*46090*/  LDC R35, c[0x0][0x228] ;  /* 0x00008a00ff237b82 */ /* 0x000ee20000000800 */
[----:B------:R4:W-:Y:S01]  /*460a0*/  @P6 STG.E.U16 desc[UR60][R26.64], R48 ;  /* 0x000000301a006986 */ /* 0x0009e2000c10153c */
[----:B------:R-:W-:Y:S01]  /*460b0*/  ISETP.LT.AND P6, PT, R11, R32, !P1 ;  /* 0x000000200b00720c */ /* 0x000fe20004fc1270 */
[C---:B0-----:R-:W-:Y:S02]  /*460c0*/  IMAD.IADD R31, R33.reuse, 0x1, R0 ;  /* 0x00000001211f7824 */ /* 0x041fe400078e0200 */
[----:B------:R-:W-:-:S03]  /*460d0*/  IMAD.WIDE R24, R33, 0x2, R250 ;  /* 0x0000000221187825 */ /* 0x000fc600078e02fa */
[----:B------:R-:W0:Y:S01]  /*460e0*/  LDC R32, c[0x0][0x228] ;  /* 0x00008a00ff207b82 */ /* 0x000e220000000800 */
[----:B------:R-:W-:Y:S01]  /*460f0*/  IMAD.WIDE R28, R31, 0x2, R2 ;  /* 0x000000021f1c7825 */ /* 0x000fe200078e0202 */
[----:B------:R-:W-:Y:S01]  /*46100*/  @P2 STG.E.U16 desc[UR60][R24.64], R36 ;  /* 0x0000002418002986 */ /* 0x000fe2000c10153c */
[----:B--2---:R-:W-:-:S05]  /*46110*/  ISETP.LT.AND P2, PT, R120, R30, !P1 ;  /* 0x0000001e7800720c */ /* 0x004fca0004f41270 */
[----:B------:R-:W2:Y:S01]  /*46120*/  LDC R0, c[0x0][0x248] ;  /* 0x00009200ff007b82 */ /* 0x000ea20000000800 */
[----:B------:R1:W-:Y:S01]  /*46130*/  @P6 STG.E.U16 desc[UR60][R28.64], R52 ;  /* 0x000000341c006986 */ /* 0x0003e2000c10153c */
[----:B------:R-:W-:Y:S01]  /*46140*/  ISETP.LT.AND P6, PT, R127, R34, !P1 ;  /* 0x000000227f00720c */ /* 0x000fe20004fc1270 */
[----:B----4-:R-:W-:-:S05]  /*46150*/  IMAD.WIDE R26, R31, 0x2, R14 ;  /* 0x000000021f1a7825 */ /* 0x010fca00078e020e */
[----:B------:R-:W4:Y:S01]  /*46160*/  LDC R30, c[0x0][0x228] ;  /* 0x00008a00ff1e7b82 */ /* 0x000f220000000800 */
[----:B------:R-:W-:Y:S01]  /*46170*/  VIADD R37, R13, 0x32 ;  /* 0x000000320d257836 */ /* 0x000fe20000000000 */
[----:B-1----:R-:W-:Y:S01]  /*46180*/  PRMT R29, R52, 0x7632, R29 ;  /* 0x00007632341d7816 */ /* 0x002fe2000000001d */
[----:B------:R-:W-:-:S05]  /*46190*/  IMAD.WIDE R24, R31, 0x2, R248 ;  /* 0x000000021f187825 */ /* 0x000fca00078e02f8 */
[----:B------:R-:W1:Y:S01]  /*461a0*/  LDC R33, c[0x0][0x228] ;  /* 0x00008a00ff217b82 */ /* 0x000e620000000800 */
[----:B------:R0:W-:Y:S01]  /*461b0*/  @P2 STG.E.U16 desc[UR60][R26.64], R29 ;  /* 0x0000001d1a002986 */ /* 0x0001e2000c10153c */
[----:B------:R-:W-:Y:S02]  /*461c0*/  ISETP.GE.AND P2, PT, R37, R12, PT ;  /* 0x0000000c2500720c */ /* 0x000fe40003f46270 */
[----:B---3--:R-:W-:Y:S01]  /*461d0*/  ISETP.LT.AND P1, PT, R252, R35, !P1 ;  /* 0x00000023fc00720c */ /* 0x008fe20004f21270 */
[----:B------:R3:W-:Y:S01]  /*461e0*/  @P6 STG.E.U16 desc[UR60][R24.64], R20 ;  /* 0x0000001418006986 */ /* 0x0007e2000c10153c */
[----:B0-----:R-:W-:Y:S02]  /*461f0*/  ISETP.LT.AND P6, PT, R11, R32, !P2 ;  /* 0x000000200b00720c */ /* 0x001fe400057c1270 */
[----:B------:R-:W0:Y:S08]  /*46200*/  LDC R12, c[0x0][0x22c] ;  /* 0x00008b00ff0c7b82 */ /* 0x000e300000000800 */
[----:B------:R-:W0:Y:S01]  /*46210*/  LDC R32, c[0x0][0x228] ;  /* 0x00008a00ff207b82 */ /* 0x000e220000000800 */
[----:B------:R-:W-:Y:S01]  /*46220*/  IMAD.WIDE R28, R31, 0x2, R250 ;  /* 0x000000021f1c7825 */ /* 0x000fe200078e02fa */
[----:B---3--:R-:W-:-:S03]  /*46230*/  PRMT R25, R20, 0x7632, R25 ;  /* 0x0000763214197816 */ /* 0x008fc60000000019 */
[----:B--2---:R-:W-:-:S03]  /*46240*/  IMAD.IADD R31, R31, 0x1, R0 ;  /* 0x000000011f1f7824 */ /* 0x004fc600078e0200 */
[----:B------:R-:W2:Y:S01]  /*46250*/  LDC R34, c[0x0][0x228] ;  /* 0x00008a00ff227b82 */ /* 0x000ea20000000800 */
[----:B------:R-:W-:Y:S01]  /*46260*/  IMAD.WIDE R26, R31, 0x2, R2 ;  /* 0x000000021f1a7825 */ /* 0x000fe200078e0202 */
[----:B------:R3:W-:Y:S01]  /*46270*/  @P1 STG.E.U16 desc[UR60][R28.64], R25 ;  /* 0x000000191c001986 */ /* 0x0007e2000c10153c */
[----:B----4-:R-:W-:-:S05]  /*46280*/  ISETP.LT.AND P1, PT, R120, R30, !P2 ;  /* 0x0000001e7800720c */ /* 0x010fca0005721270 */
[----:B------:R-:W4:Y:S01]  /*46290*/  LDC R0, c[0x0][0x248] ;  /* 0x00009200ff007b82 */ /* 0x000f220000000800 */
[----:B------:R3:W-:Y:S01]  /*462a0*/  @P6 STG.E.U16 desc[UR60][R26.64], R61 ;  /* 0x0000003d1a006986 */ /* 0x0007e2000c10153c */
[----:B-1----:R-:W-:-:S06]  /*462b0*/  ISETP.LT.AND P6, PT, R127, R33, !P2 ;  /* 0x000000217f00720c */ /* 0x002fcc00057c1270 */
[----:B------:R-:W1:Y:S01]  /*462c0*/  LDC R20, c[0x0][0x228] ;  /* 0x00008a00ff147b82 */ /* 0x000e620000000800 */
[----:B---3--:R-:W-:Y:S01]  /*462d0*/  IMAD.WIDE R24, R31, 0x2, R14 ;  /* 0x000000021f187825 */ /* 0x008fe200078e020e */
[----:B------:R-:W-:-:S03]  /*462e0*/  PRMT R27, R61, 0x7632, R27 ;  /* 0x000076323d1b7816 */ /* 0x000fc6000000001b */
[----:B------:R-:W-:-:S03]  /*462f0*/  VIADD R33, R13, 0x33 ;  /* 0x000000330d217836 */ /* 0x000fc60000000000 */
[----:B------:R-:W3:Y:S01]  /*46300*/  LDC R30, c[0x0][0x228] ;  /* 0x00008a00ff1e7b82 */ /* 0x000ee20000000800 */
[----:B------:R-:W-:Y:S01]  /*46310*/  IMAD.WIDE R28, R31, 0x2, R248 ;  /* 0x000000021f1c7825 */ /* 0x000fe200078e02f8 */
[----:B0-----:R-:W-:Y:S01]  /*46320*/  ISETP.LT.AND P2, PT, R252, R32, !P2 ;  /* 0x00000020fc00720c */ /* 0x001fe20005741270 */
[----:B------:R0:W-:Y:S01]  /*46330*/  @P1 STG.E.U16 desc[UR60][R24.64], R27 ;  /* 0x0000001b18001986 */ /* 0x0001e2000c10153c */
[----:B------:R-:W-:-:S03]  /*46340*/  ISETP.GE.AND P1, PT, R33, R12, PT ;  /* 0x0000000c2100720c */ /* 0x000fc60003f26270 */
[----:B------:R4:W-:Y:S01]  /*46350*/  @P6 STG.E.U16 desc[UR60][R28.64], R49 ;  /* 0x000000311c006986 */ /* 0x0009e2000c10153c */
[----:B--2---:R-:W-:Y:S01]  /*46360*/  ISETP.LT.AND P6, PT, R11, R34, !P1 ;  /* 0x000000220b00720c */ /* 0x004fe20004fc1270 */
[----:B------:R-:W2:Y:S01]  /*46370*/  LDC R32, c[0x0][0x228] ;  /* 0x00008a00ff207b82 */ /* 0x000ea20000000800 */
[----:B0-----:R-:W-:-:S07]  /*46380*/  IMAD.WIDE R24, R31, 0x2, R250 ;  /* 0x000000021f187825 */ /* 0x001fce00078e02fa */
[----:B------:R-:W0:Y:S01]  /*46390*/  LDC R12, c[0x0][0x22c] ;  /* 0x00008b00ff0c7b82 */ /* 0x000e220000000800 */
[----:B----4-:R-:W-:Y:S01]  /*463a0*/  PRMT R29, R49, 0x7632, R29 ;  /* 0x00007632311d7816 */ /* 0x010fe2000000001d */
[----:B------:R-:W-:-:S06]  /*463b0*/  IMAD.IADD R31, R31, 0x1, R0 ;  /* 0x000000011f1f7824 */ /* 0x000fcc00078e0200 */
[----:B------:R-:W4:Y:S01]  /*463c0*/  LDC R33, c[0x0][0x228] ;  /* 0x00008a00ff217b82 */ /* 0x000f220000000800 */
[----:B------:R3:W-:Y:S01]  /*463d0*/  @P2 STG.E.U16 desc[UR60][R24.64], R29 ;  /* 0x0000001d18002986 */ /* 0x0007e2000c10153c */
[----:B------:R-:W-:Y:S01]  /*463e0*/  IMAD.WIDE R26, R31, 0x2, R2 ;  /* 0x000000021f1a7825 */ /* 0x000fe200078e0202 */
[----:B-1----:R-:W-:-:S05]  /*463f0*/  ISETP.LT.AND P2, PT, R120, R20, !P1 ;  /* 0x000000147800720c */ /* 0x002fca0004f41270 */
[----:B------:R-:W1:Y:S01]  /*46400*/  LDC R0, c[0x0][0x248] ;  /* 0x00009200ff007b82 */ /* 0x000e620000000800 */
[----:B------:R-:W-:Y:S01]  /*46410*/  @P6 STG.E.U16 desc[UR60][R26.64], R53 ;  /* 0x000000351a006986 */ /* 0x000fe2000c10153c */
[----:B---3--:R-:W-:Y:S02]  /*46420*/  ISETP.LT.AND P6, PT, R127, R30, !P1 ;  /* 0x0000001e7f00720c */ /* 0x008fe40004fc1270 */
[----:B------:R-:W-:Y:S01]  /*46430*/  PRMT R25, R53, 0x7632, R25 ;  /* 0x0000763235197816 */ /* 0x000fe20000000019 */
[----:B------:R-:W-:-:S03]  /*46440*/  IMAD.WIDE R28, R31, 0x2, R14 ;  /* 0x000000021f1c7825 */ /* 0x000fc600078e020e */
[----:B------:R-:W3:Y:S01]  /*46450*/  LDC R20, c[0x0][0x228] ;  /* 0x00008a00ff147b82 */ /* 0x000ee20000000800 */
[----:B------:R-:W-:Y:S01]  /*46460*/  VIADD R35, R13, 0x34 ;  /* 0x000000340d237836 */ /* 0x000fe20000000000 */
[----:B------:R0:W-:Y:S06]  /*46470*/  @P2 STG.E.U16 desc[UR60][R28.64], R25 ;  /* 0x000000191c002986 */ /* 0x0001ec000c10153c */
[----:B------:R-:W3:Y:S01]  /*46480*/  LDC R30, c[0x0][0x228] ;  /* 0x00008a00ff1e7b82 */ /* 0x000ee20000000800 */
[----:B--2---:R-:W-:Y:S02]  /*46490*/  ISETP.LT.AND P1, PT, R252, R32, !P1 ;  /* 0x00000020fc00720c */ /* 0x004fe40004f21270 */
[----:B0-----:R-:W-:Y:S01]  /*464a0*/  ISETP.GE.AND P2, PT, R35, R12, PT ;  /* 0x0000000c2300720c */ /* 0x001fe20003f46270 */
[----:B------:R-:W-:-:S04]  /*464b0*/  IMAD.WIDE R24, R31, 0x2, R248 ;  /* 0x000000021f187825 */ /* 0x000fc800078e02f8 */
[----:B------:R-:W0:Y:S01]  /*464c0*/  LDC R32, c[0x0][0x228] ;  /* 0x00008a00ff207b82 */ /* 0x000e220000000800 */
[----:B------:R2:W-:Y:S01]  /*464d0*/  @P6 STG.E.U16 desc[UR60][R24.64], R21 ;  /* 0x0000001518006986 */ /* 0x0005e2000c10153c */
[----:B----4-:R-:W-:-:S06]  /*464e0*/  ISETP.LT.AND P6, PT, R11, R33, !P2 ;  /* 0x000000210b00720c */ /* 0x010fcc00057c1270 */
[----:B------:R-:W4:Y:S01]  /*464f0*/  LDC R12, c[0x0][0x22c] ;  /* 0x00008b00ff0c7b82 */ /* 0x000f220000000800 */
[----:B-1----:R-:W-:Y:S01]  /*46500*/  IMAD.IADD R33, R31, 0x1, R0 ;  /* 0x000000011f217824 */ /* 0x002fe200078e0200 */
[----:B------:R-:W-:Y:S01]  /*46510*/  PRMT R36, R21, 0x7632, R36 ;  /* 0x0000763215247816 */ /* 0x000fe20000000024 */
[----:B------:R-:W-:-:S05]  /*46520*/  IMAD.WIDE R26, R31, 0x2, R250 ;  /* 0x000000021f1a7825 */ /* 0x000fca00078e02fa */
[----:B------:R-:W1:Y:S01]  /*46530*/  LDC R31, c[0x0][0x228] ;  /* 0x00008a00ff1f7b82 */ /* 0x000e620000000800 */
[----:B------:R-:W-:Y:S01]  /*46540*/  IMAD.WIDE R28, R33, 0x2, R2 ;  /* 0x00000002211c7825 */ /* 0x000fe200078e0202 */
[----:B------:R2:W-:Y:S01]  /*46550*/  @P1 STG.E.U16 desc[UR60][R26.64], R36 ;  /* 0x000000241a001986 */ /* 0x0005e2000c10153c */
[----:B---3--:R-:W-:-:S05]  /*46560*/  ISETP.LT.AND P1, PT, R120, R20, !P2 ;  /* 0x000000147800720c */ /* 0x008fca0005721270 */
[----:B------:R-:W3:Y:S01]  /*46570*/  LDC R0, c[0x0][0x248] ;  /* 0x00009200ff007b82 */ /* 0x000ee20000000800 */
[----:B------:R1:W-:Y:S01]  /*46580*/  @P6 STG.E.U16 desc[UR60][R28.64], R62 ;  /* 0x0000003e1c006986 */ /* 0x0003e2000c10153c */
[----:B------:R-:W-:Y:S01]  /*46590*/  ISETP.LT.AND P6, PT, R127, R30, !P2 ;  /* 0x0000001e7f00720c */ /* 0x000fe200057c1270 */
[----:B--2---:R-:W-:-:S05]  /*465a0*/  IMAD.WIDE R20, R33, 0x2, R14 ;  /* 0x0000000221147825 */ /* 0x004fca00078e020e */
[----:B------:R-:W2:Y:S01]  /*465b0*/  LDC R34, c[0x0][0x228] ;  /* 0x00008a00ff227b82 */ /* 0x000ea20000000800 */
[----:B------:R-:W-:Y:S01]  /*465c0*/  PRMT R27, R62, 0x7632, R27 ;  /* 0x000076323e1b7816 */ /* 0x000fe2000000001b */
[----:B------:R-:W-:Y:S01]  /*465d0*/  VIADD R35, R13, 0x35 ;  /* 0x000000350d237836 */ /* 0x000fe20000000000 */
[----:B0-----:R-:W-:Y:S01]  /*465e0*/  ISETP.LT.AND P2, PT, R252, R32, !P2 ;  /* 0x00000020fc00720c */ /* 0x001fe20005741270 */
[----:B------:R-:W-:-:S04]  /*465f0*/  IMAD.WIDE R24, R33, 0x2, R248 ;  /* 0x0000000221187825 */ /* 0x000fc800078e02f8 */
[----:B------:R-:W0:Y:S01]  /*46600*/  LDC R30, c[0x0][0x228] ;  /* 0x00008a00ff1e7b82 */ /* 0x000e220000000800 */
[----:B------:R1:W-:Y:S01]  /*46610*/  @P1 STG.E.U16 desc[UR60][R20.64], R27 ;  /* 0x0000001b14001986 */ /* 0x0003e2000c10153c */
[----:B----4-:R-:W-:-:S03]  /*46620*/  ISETP.GE.AND P1, PT, R35, R12, PT ;  /* 0x0000000c2300720c */ /* 0x010fc60003f26270 */
[----:B------:R-:W-:Y:S01]  /*46630*/  @P6 STG.E.U16 desc[UR60][R24.64], R50 ;  /* 0x0000003218006986 */ /* 0x000fe2000c10153c */
[----:B-1----:R-:W-:Y:S02]  /*46640*/  ISETP.LT.AND P6, PT, R11, R31, !P1 ;  /* 0x0000001f0b00720c */ /* 0x002fe40004fc1270 */
[----:B------:R-:W1:Y:S01]  /*46650*/  LDC R28, c[0x0][0x228] ;  /* 0x00008a00ff1c7b82 */ /* 0x000e620000000800 */
[----:B------:R-:W-:Y:S01]  /*46660*/  PRMT R21, R50, 0x7632, R21 ;  /* 0x0000763232157816 */ /* 0x000fe20000000015 */
[----:B------:R-:W-:-:S06]  /*46670*/  IMAD.WIDE R26, R33, 0x2, R250 ;  /* 0x00000002211a7825 */ /* 0x000fcc00078e02fa */
[----:B------:R-:W4:Y:S01]  /*46680*/  LDC R12, c[0x0][0x22c] ;  /* 0x00008b00ff0c7b82 */ /* 0x000f220000000800 */
[----:B---3--:R-:W-:Y:S01]  /*46690*/  IMAD.IADD R33, R33, 0x1, R0 ;  /* 0x0000000121217824 */ /* 0x008fe200078e0200 */
[----:B------:R3:W-:Y:S01]  /*466a0*/  @P2 STG.E.U16 desc[UR60][R26.64], R21 ;  /* 0x000000151a002986 */ /* 0x0007e2000c10153c */
[----:B--2---:R-:W-:-:S05]  /*466b0*/  ISETP.LT.AND P2, PT, R120, R34, !P1 ;  /* 0x000000227800720c */ /* 0x004fca0004f41270 */
[----:B------:R-:W2:Y:S01]  /*466c0*/  LDC R29, c[0x0][0x228] ;  /* 0x00008a00ff1d7b82 */ /* 0x000ea20000000800 */
[----:B---3--:R-:W-:-:S07]  /*466d0*/  IMAD.WIDE R20, R33, 0x2, R2 ;  /* 0x0000000221147825 */ /* 0x008fce00078e0202 */
[----:B------:R-:W3:Y:S01]  /*466e0*/  LDC R0, c[0x0][0x248] ;  /* 0x00009200ff007b82 */ /* 0x000ee20000000800 */
[----:B------:R4:W-:Y:S01]  /*466f0*/  @P6 STG.E.U16 desc[UR60][R20.64], R54 ;  /* 0x0000003614006986 */ /* 0x0009e2000c10153c */
[----:B0-----:R-:W-:-:S06]  /*46700*/  ISETP.LT.AND P6, PT, R127, R30, !P1 ;  /* 0x0000001e7f00720c */ /* 0x001fcc0004fc1270 */
[----:B------:R-:W0:Y:S01]  /*46710*/  LDC R30, c[0x0][0x228] ;  /* 0x00008a00ff1e7b82 */ /* 0x000e220000000800 */
[----:B------:R-:W-:Y:S01]  /*46720*/  PRMT R27, R54, 0x7632, R27 ;  /* 0x00007632361b7816 */ /* 0x000fe2000000001b */
[----:B------:R-:W-:Y:S01]  /*46730*/  IMAD.WIDE R24, R33, 0x2, R14 ;  /* 0x0000000221187825 */ /* 0x000fe200078e020e */
[----:B-1----:R-:W-:-:S03]  /*46740*/  ISETP.LT.AND P1, PT, R252, R28, !P1 ;  /* 0x0000001cfc00720c */ /* 0x002fc60004f21270 */
[----:B------:R-:W-:Y:S02]  /*46750*/  VIADD R35, R13, 0x36 ;  /* 0x000000360d237836 */ /* 0x000fe40000000000 */
[----:B------:R-:W1:Y:S01]  /*46760*/  LDC R31, c[0x0][0x228] ;  /* 0x00008a00ff1f7b82 */ /* 0x000e620000000800 */
[----:B------:R2:W-:Y:S02]  /*46770*/  @P2 STG.E.U16 desc[UR60][R24.64], R27 ;  /* 0x0000001b18002986 */ /* 0x0005e4000c10153c */
[----:B----4-:R-:W-:Y:S01]  /*46780*/  ISETP.GE.AND P2, PT, R35, R12, PT ;  /* 0x0000000c2300720c */ /* 0x010fe20003f46270 */
[----:B------:R-:W-:-:S04]  /*46790*/  IMAD.WIDE R20, R33, 0x2, R250 ;  /* 0x0000000221147825 */ /* 0x000fc800078e02fa */
[----:B------:R-:W4:Y:S01]  /*467a0*/  LDC R28, c[0x0][0x228] ;  /* 0x00008a00ff1c7b82 */ /* 0x000f220000000800 */
[----:B--2---:R-:W-:Y:S01]  /*467b0*/  IMAD.WIDE R26, R33, 0x2, R248 ;  /* 0x00000002211a7825 */ /* 0x004fe200078e02f8 */
[----:B------:R-:W-:-:S06]  /*467c0*/  PRMT R25, R22, 0x7632, R25 ;  /* 0x0000763216197816 */ /* 0x000fcc0000000019 */
[----:B------:R-:W2:Y:S01]  /*467d0*/  LDC R12, c[0x0][0x22c] ;  /* 0x00008b00ff0c7b82 */ /* 0x000ea20000000800 */
[----:B------:R-:W-:Y:S01]  /*467e0*/  @P6 STG.E.U16 desc[UR60][R26.64], R22 ;  /* 0x000000161a006986 */ /* 0x000fe2000c10153c */
[----:B------:R-:W-:Y:S01]  /*467f0*/  ISETP.LT.AND P6, PT, R11, R29, !P2 ;  /* 0x0000001d0b00720c */ /* 0x000fe200057c1270 */
[----:B---3--:R-:W-:-:S05]  /*46800*/  IMAD.IADD R33, R33, 0x1, R0 ;  /* 0x0000000121217824 */ /* 0x008fca00078e0200 */
[----:B------:R-:W3:Y:S01]  /*46810*/  LDC R29, c[0x0][0x228] ;  /* 0x00008a00ff1d7b82 */ /* 0x000ee20000000800 */
[----:B------:R1:W-:Y:S01]  /*46820*/  @P1 STG.E.U16 desc[UR60][R20.64], R25 ;  /* 0x0000001914001986 */ /* 0x0003e2000c10153c */
[----:B0-----:R-:W-:-:S06]  /*46830*/  ISETP.LT.AND P1, PT, R120, R30, !P2 ;  /* 0x0000001e7800720c */ /* 0x001fcc0005721270 */
[----:B------:R-:W0:Y:S01]  /*46840*/  LDC R0, c[0x0][0x248] ;  /* 0x00009200ff007b82 */ /* 0x000e220000000800 */
[----:B-1----:R-:W-:-:S07]  /*46850*/  IMAD.WIDE R24, R33, 0x2, R2 ;  /* 0x0000000221187825 */ /* 0x002fce00078e0202 */
[----:B------:R-:W1:Y:S01]  /*46860*/  LDC R22, c[0x0][0x228] ;  /* 0x00008a00ff167b82 */ /* 0x000e620000000800 */
[----:B------:R-:W-:Y:S01]  /*46870*/  @P6 STG.E.U16 desc[UR60][R24.64], R63 ;  /* 0x0000003f18006986 */ /* 0x000fe2000c10153c */
[----:B------:R-:W-:Y:S01]  /*46880*/  ISETP.LT.AND P6, PT, R127, R31, !P2 ;  /* 0x0000001f7f00720c */ /* 0x000fe200057c1270 */
[----:B------:R-:W-:Y:S01]  /*46890*/  IMAD.WIDE R26, R33, 0x2, R14 ;  /* 0x00000002211a7825 */ /* 0x000fe200078e020e */
[----:B------:R-:W-:-:S04]  /*468a0*/  PRMT R21, R63, 0x7632, R21 ;  /* 0x000076323f157816 */ /* 0x000fc80000000015 */
[----:B------:R-:W1:Y:S01]  /*468b0*/  LDC R30, c[0x0][0x228] ;  /* 0x00008a00ff1e7b82 */ /* 0x000e620000000800 */
[----:B------:R-:W-:Y:S01]  /*468c0*/  VIADD R31, R13, 0x37 ;  /* 0x000000370d1f7836 */ /* 0x000fe20000000000 */
[----:B------:R2:W-:Y:S01]  /*468d0*/  @P1 STG.E.U16 desc[UR60][R26.64], R21 ;  /* 0x000000151a001986 */ /* 0x0005e2000c10153c */
[----:B----4-:R-:W-:-:S03]  /*468e0*/  ISETP.LT.AND P2, PT, R252, R28, !P2 ;  /* 0x0000001cfc00720c */ /* 0x010fc60005741270 */
[----:B--2---:R-:W-:Y:S02]  /*468f0*/  ISETP.GE.AND P1, PT, R31, R12, PT ;  /* 0x0000000c1f00720c */ /* 0x004fe40003f26270 */
[----:B------:R-:W2:Y:S01]  /*46900*/  LDC R28, c[0x0][0x228] ;  /* 0x00008a00ff1c7b82 */ /* 0x000ea20000000800 */
[----:B------:R-:W-:-:S07]  /*46910*/  IMAD.WIDE R20, R33, 0x2, R248 ;  /* 0x0000000221147825 */ /* 0x000fce00078e02f8 */
[----:B------:R-:W4:Y:S01]  /*46920*/  LDC R12, c[0x0][0x22c] ;  /* 0x00008b00ff0c7b82 */ /* 0x000f220000000800 */
[----:B------:R-:W-:Y:S01]  /*46930*/  @P6 STG.E.U16 desc[UR60][R20.64], R51 ;  /* 0x0000003314006986 */ /* 0x000fe2000c10153c */
[----:B---3--:R-:W-:Y:S01]  /*46940*/  ISETP.LT.AND P6, PT, R11, R29, !P1 ;  /* 0x0000001d0b00720c */ /* 0x008fe20004fc1270 */
[----:B------:R-:W-:Y:S01]  /*46950*/  IMAD.WIDE R24, R33, 0x2, R250 ;  /* 0x0000000221187825 */ /* 0x000fe200078e02fa */
[----:B------:R-:W-:-:S04]  /*46960*/  PRMT R27, R51, 0x7632, R27 ;  /* 0x00007632331b7816 */ /* 0x000fc8000000001b */
[----:B------:R-:W3:Y:S01]  /*46970*/  LDC R29, c[0x0][0x228] ;  /* 0x00008a00ff1d7b82 */ /* 0x000ee20000000800 */
[----:B0-----:R-:W-:Y:S01]  /*46980*/  IMAD.IADD R33, R33, 0x1, R0 ;  /* 0x0000000121217824 */ /* 0x001fe200078e0200 */
[----:B------:R0:W-:Y:S01]  /*46990*/  @P2 STG.E.U16 desc[UR60][R24.64], R27 ;  /* 0x0000001b18002986 */ /* 0x0001e2000c10153c */
[----:B-1----:R-:W-:-:S05]  /*469a0*/  ISETP.LT.AND P2, PT, R120, R22, !P1 ;  /* 0x000000167800720c */ /* 0x002fca0004f41270 */
[----:B------:R-:W1:Y:S01]  /*469b0*/  LDC R0, c[0x0][0x248] ;  /* 0x00009200ff007b82 */ /* 0x000e620000000800 */
        /* <DEDUP_REMOVED lines=9> */
[----:B--2---:R-:W-:-:S03]  /*46a50*/  ISETP.LT.AND P1, PT, R252, R28, !P1 ;  /* 0x0000001cfc00720c */ /* 0x004fc60004f21270 */
[----:B----4-:R-:W-:Y:S02]  /*46a60*/  ISETP.GE.AND P2, PT, R31, R12, PT ;  /* 0x0000000c1f00720c */ /* 0x010fe40003f46270 */
[----:B------:R-:W2:Y:S01]  /*46a70*/  LDC R28, c[0x0][0x228] ;  /* 0x00008a00ff1c7b82 */ /* 0x000ea20000000800 */
[----:B---3--:R-:W-:-:S07]  /*46a80*/  IMAD.WIDE R24, R33, 0x2, R248 ;  /* 0x0000000221187825 */ /* 0x008fce00078e02f8 */
[----:B------:R-:W3:Y:S01]  /*46a90*/  LDC R12, c[0x0][0x22c] ;  /* 0x00008b00ff0c7b82 */ /* 0x000ee20000000800 */
[----:B------:R-:W-:Y:S01]  /*46aa0*/  PRMT R21, R23, 0x7632, R21 ;  /* 0x0000763217157816 */ /* 0x000fe20000000015 */
[----:B------:R-:W-:Y:S01]  /*46ab0*/  @P6 STG.E.U16 desc[UR60][R24.64], R23 ;  /* 0x0000001718006986 */ /* 0x000fe2000c10153c */
[----:B------:R-:W-:Y:S01]  /*46ac0*/  ISETP.LT.AND P6, PT, R11, R29, !P2 ;  /* 0x0000001d0b00720c */ /* 0x000fe200057c1270 */
[----:B------:R-:W-:-:S04]  /*46ad0*/  IMAD.WIDE R26, R33, 0x2, R250 ;  /* 0x00000002211a7825 */ /* 0x000fc800078e02fa */
[----:B------:R-:W4:Y:S01]  /*46ae0*/  LDC R29, c[0x0][0x228] ;  /* 0x00008a00ff1d7b82 */ /* 0x000f220000000800 */
[----:B-1----:R-:W-:Y:S01]  /*46af0*/  IMAD.IADD R33, R33, 0x1, R0 ;  /* 0x0000000121217824 */ /* 0x002fe200078e0200 */
[----:B------:R1:W-:Y:S01]  /*46b00*/  @P1 STG.E.U16 desc[UR60][R26.64], R21 ;  /* 0x000000151a001986 */ /* 0x0003e2000c10153c */
[----:B0-----:R-:W-:-:S05]  /*46b10*/  ISETP.LT.AND P1, PT, R120, R22, !P2 ;  /* 0x000000167800720c */ /* 0x001fca0005721270 */
[----:B------:R-:W0:Y:S01]  /*46b20*/  LDC R0, c[0x0][0x248] ;  /* 0x00009200ff007b82 */ /* 0x000e220000000800 */
[----:B-1----:R-:W-:Y:S01]  /*46b30*/  IMAD.WIDE R20, R33, 0x2, R2 ;  /* 0x0000000221147825 */ /* 0x002fe200078e0202 */
[----:B------:R-:W-:-:S06]  /*46b40*/  PRMT R25, R16, 0x7632, R25 ;  /* 0x0000763210197816 */ /* 0x000fcc0000000019 */
[----:B------:R-:W1:Y:S01]  /*46b50*/  LDC R31, c[0x0][0x228] ;  /* 0x00008a00ff1f7b82 */ /* 0x000e620000000800 */
[----:B------:R3:W-:Y:S01]  /*46b60*/  @P6 STG.E.U16 desc[UR60][R20.64], R16 ;  /* 0x0000001014006986 */ /* 0x0007e2000c10153c */
[----:B------:R-:W-:Y:S01]  /*46b70*/  ISETP.LT.AND P6, PT, R127, R30, !P2 ;  /* 0x0000001e7f00720c */ /* 0x000fe200057c1270 */
[----:B------:R-:W-:-:S05]  /*46b80*/  IMAD.WIDE R22, R33, 0x2, R14 ;  /* 0x0000000221167825 */ /* 0x000fca00078e020e */
[----:B------:R-:W1:Y:S01]  /*46b90*/  LDC R30, c[0x0][0x228] ;  /* 0x00008a00ff1e7b82 */ /* 0x000e620000000800 */
[----:B------:R-:W-:Y:S01]  /*46ba0*/  VIADD R35, R13, 0x39 ;  /* 0x000000390d237836 */ /* 0x000fe20000000000 */
[----:B------:R4:W-:Y:S01]  /*46bb0*/  @P1 STG.E.U16 desc[UR60][R22.64], R25 ;  /* 0x0000001916001986 */ /* 0x0009e2000c10153c */
[----:B--2---:R-:W-:-:S03]  /*46bc0*/  ISETP.LT.AND P2, PT, R252, R28, !P2 ;  /* 0x0000001cfc00720c */ /* 0x004fc60005741270 */
[----:B---3--:R-:W-:Y:S02]  /*46bd0*/  ISETP.GE.AND P1, PT, R35, R12, PT ;  /* 0x0000000c2300720c */ /* 0x008fe40003f26270 */
[----:B------:R-:W2:Y:S01]  /*46be0*/  LDC R16, c[0x0][0x228] ;  /* 0x00008a00ff107b82 */ /* 0x000ea20000000800 */
        /* <DEDUP_REMOVED lines=10> */
[----:B-1----:R-:W-:-:S05]  /*46c90*/  ISETP.LT.AND P2, PT, R120, R30, !P1 ;  /* 0x0000001e7800720c */ /* 0x002fca0004f41270 */
[----:B------:R-:W1:Y:S01]  /*46ca0*/  LDC R0, c[0x0][0x248] ;  /* 0x00009200ff007b82 */ /* 0x000e620000000800 */
[----:B------:R2:W-:Y:S01]  /*46cb0*/  @P6 STG.E.U16 desc[UR60][R22.64], R56 ;  /* 0x0000003816006986 */ /* 0x0005e2000c10153c */
[----:B------:R-:W-:-:S06]  /*46cc0*/  ISETP.LT.AND P6, PT, R127, R31, !P1 ;  /* 0x0000001f7f00720c */ /* 0x000fcc0004fc1270 */
[----:B------:R-:W1:Y:S01]  /*46cd0*/  LDC R28, c[0x0][0x228] ;  /* 0x00008a00ff1c7b82 */ /* 0x000e620000000800 */
[----:B----4-:R-:W-:Y:S01]  /*46ce0*/  IMAD.WIDE R24, R27, 0x2, R14 ;  /* 0x000000021b187825 */ /* 0x010fe200078e020e */
[----:B--2---:R-:W-:-:S03]  /*46cf0*/  PRMT R23, R56, 0x7632, R23 ;  /* 0x0000763238177816 */ /* 0x004fc60000000017 */
[----:B------:R-:W-:-:S03]  /*46d00*/  VIADD R31, R13, 0x3a ;  /* 0x0000003a0d1f7836 */ /* 0x000fc60000000000 */
[----:B------:R-:W2:Y:S01]  /*46d10*/  LDC R29, c[0x0][0x228] ;  /* 0x00008a00ff1d7b82 */ /* 0x000ea20000000800 */
[----:B------:R-:W-:Y:S01]  /*46d20*/  ISETP.LT.AND P1, PT, R252, R16, !P1 ;  /* 0x00000010fc00720c */ /* 0x000fe20004f21270 */
[----:B------:R-:W-:Y:S01]  /*46d30*/  IMAD.WIDE R20, R27, 0x2, R248 ;  /* 0x000000021b147825 */ /* 0x000fe200078e02f8 */
[----:B------:R4:W-:Y:S01]  /*46d40*/  @P2 STG.E.U16 desc[UR60][R24.64], R23 ;  /* 0x0000001718002986 */ /* 0x0009e2000c10153c */
[----:B---3--:R-:W-:-:S03]  /*46d50*/  ISETP.GE.AND P2, PT, R31, R12, PT ;  /* 0x0000000c1f00720c */ /* 0x008fc60003f46270 */
[----:B------:R3:W-:Y:S01]  /*46d60*/  @P6 STG.E.U16 desc[UR60][R20.64], R244 ;  /* 0x000000f414006986 */ /* 0x0007e2000c10153c */
[----:B------:R-:W2:Y:S01]  /*46d70*/  LDC R12, c[0x0][0x228] ;  /* 0x00008a00ff0c7b82 */ /* 0x000ea20000000800 */
[----:B0-----:R-:W-:-:S07]  /*46d80*/  ISETP.LT.AND P6, PT, R11, R26, !P2 ;  /* 0x0000001a0b00720c */ /* 0x001fce00057c1270 */
[----:B------:R-:W0:Y:S01]  /*46d90*/  LDC R4, c[0x0][0x22c] ;  /* 0x00008b00ff047b82 */ /* 0x000e220000000800 */
[----:B----4-:R-:W-:Y:S01]  /*46da0*/  IMAD.WIDE R22, R27, 0x2, R250 ;  /* 0x000000021b167825 */ /* 0x010fe200078e02fa */
[----:B---3--:R-:W-:-:S03]  /*46db0*/  PRMT R21, R244, 0x7632, R21 ;  /* 0x00007632f4157816 */ /* 0x008fc60000000015 */
[----:B-1----:R-:W-:-:S03]  /*46dc0*/  IMAD.IADD R27, R27, 0x1, R0 ;  /* 0x000000011b1b7824 */ /* 0x002fc600078e0200 */
[----:B------:R-:W1:Y:S01]  /*46dd0*/  LDC R16, c[0x0][0x228] ;  /* 0x00008a00ff107b82 */ /* 0x000e620000000800 */
[----:B------:R3:W-:Y:S01]  /*46de0*/  @P1 STG.E.U16 desc[UR60][R22.64], R21 ;  /* 0x0000001516001986 */ /* 0x0007e2000c10153c */
[----:B------:R-:W-:Y:S01]  /*46df0*/  ISETP.LT.AND P1, PT, R120, R28, !P2 ;  /* 0x0000001c7800720c */ /* 0x000fe20005721270 */
[----:B------:R-:W-:-:S05]  /*46e00*/  IMAD.WIDE R24, R27, 0x2, R2 ;  /* 0x000000021b187825 */ /* 0x000fca00078e0202 */
[----:B------:R-:W4:Y:S01]  /*46e10*/  LDC R0, c[0x0][0x248] ;  /* 0x00009200ff007b82 */ /* 0x000f220000000800 */
[----:B------:R0:W-:Y:S01]  /*46e20*/  @P6 STG.E.U16 desc[UR60][R24.64], R17 ;  /* 0x0000001118006986 */ /* 0x0001e2000c10153c */
[----:B--2---:R-:W-:-:S06]  /*46e30*/  ISETP.LT.AND P6, PT, R127, R29, !P2 ;  /* 0x0000001d7f00720c */ /* 0x004fcc00057c1270 */
[----:B------:R-:W2:Y:S01]  /*46e40*/  LDC R26, c[0x0][0x228] ;  /* 0x00008a00ff1a7b82 */ /* 0x000ea20000000800 */
[----:B---3--:R-:W-:Y:S01]  /*46e50*/  PRMT R23, R17, 0x7632, R23 ;  /* 0x0000763211177816 */ /* 0x008fe20000000017 */
[----:B------:R-:W-:Y:S01]  /*46e60*/  IMAD.WIDE R20, R27, 0x2, R14 ;  /* 0x000000021b147825 */ /* 0x000fe200078e020e */
[----:B------:R-:W-:-:S03]  /*46e70*/  ISETP.LT.AND P2, PT, R252, R12, !P2 ;  /* 0x0000000cfc00720c */ /* 0x000fc60005741270 */
[----:B------:R-:W-:Y:S02]  /*46e80*/  VIADD R29, R13, 0x3b ;  /* 0x0000003b0d1d7836 */ /* 0x000fe40000000000 */
[----:B------:R-:W3:Y:S01]  /*46e90*/  LDC R28, c[0x0][0x228] ;  /* 0x00008a00ff1c7b82 */ /* 0x000ee20000000800 */
[----:B------:R1:W-:Y:S02]  /*46ea0*/  @P1 STG.E.U16 desc[UR60][R20.64], R23 ;  /* 0x0000001714001986 */ /* 0x0003e4000c10153c */
[----:B0-----:R-:W-:-:S05]  /*46eb0*/  ISETP.GE.AND P1, PT, R29, R4, PT ;  /* 0x000000041d00720c */ /* 0x001fca0003f26270 */
[----:B------:R-:W0:Y:S01]  /*46ec0*/  LDC R24, c[0x0][0x228] ;  /* 0x00008a00ff187b82 */ /* 0x000e220000000800 */
[----:B-1----:R-:W-:Y:S01]  /*46ed0*/  IMAD.WIDE R22, R27, 0x2, R248 ;  /* 0x000000021b167825 */ /* 0x002fe200078e02f8 */
[----:B------:R-:W-:-:S06]  /*46ee0*/  PRMT R21, R5, 0x7632, R21 ;  /* 0x0000763205157816 */ /* 0x000fcc0000000015 */
[----:B------:R-:W1:Y:S01]  /*46ef0*/  LDC R12, c[0x0][0x22c] ;  /* 0x00008b00ff0c7b82 */ /* 0x000e620000000800 */
[----:B------:R-:W-:Y:S01]  /*46f00*/  @P6 STG.E.U16 desc[UR60][R22.64], R5 ;  /* 0x0000000516006986 */ /* 0x000fe2000c10153c */
[----:B------:R-:W-:Y:S01]  /*46f10*/  ISETP.LT.AND P6, PT, R11, R16, !P1 ;  /* 0x000000100b00720c */ /* 0x000fe20004fc1270 */
[----:B------:R-:W-:-:S04]  /*46f20*/  IMAD.WIDE R16, R27, 0x2, R250 ;  /* 0x000000021b107825 */ /* 0x000fc800078e02fa */
[----:B----4-:R-:W-:Y:S01]  /*46f30*/  IMAD.IADD R27, R27, 0x1, R0 ;  /* 0x000000011b1b7824 */ /* 0x010fe200078e0200 */
[----:B------:R-:W4:Y:S01]  /*46f40*/  LDC R25, c[0x0][0x228] ;  /* 0x00008a00ff197b82 */ /* 0x000f220000000800 */
[----:B------:R3:W-:Y:S01]  /*46f50*/  @P2 STG.E.U16 desc[UR60][R16.64], R21 ;  /* 0x0000001510002986 */ /* 0x0007e2000c10153c */
[----:B--2---:R-:W-:-:S06]  /*46f60*/  ISETP.LT.AND P2, PT, R120, R26, !P1 ;  /* 0x0000001a7800720c */ /* 0x004fcc0004f41270 */
[----:B------:R-:W2:Y:S01]  /*46f70*/  LDC R0, c[0x0][0x248] ;  /* 0x00009200ff007b82 */ /* 0x000ea20000000800 */
[----:B---3--:R-:W-:Y:S01]  /*46f80*/  IMAD.WIDE R20, R27, 0x2, R2 ;  /* 0x000000021b147825 */ /* 0x008fe200078e0202 */
[----:B------:R-:W-:-:S06]  /*46f90*/  PRMT R17, R57, 0x7632, R17 ;  /* 0x0000763239117816 */ /* 0x000fcc0000000011 */
[----:B------:R-:W3:Y:S01]  /*46fa0*/  LDC R22, c[0x0][0x228] ;  /* 0x00008a00ff167b82 */ /* 0x000ee20000000800 */
[----:B------:R-:W-:Y:S01]  /*46fb0*/  @P6 STG.E.U16 desc[UR60][R20.64], R57 ;  /* 0x0000003914006986 */ /* 0x000fe2000c10153c */
[----:B------:R-:W-:Y:S01]  /*46fc0*/  ISETP.LT.AND P6, PT, R127, R28, !P1 ;  /* 0x0000001c7f00720c */ /* 0x000fe20004fc1270 */
[----:B------:R-:W-:-:S05]  /*46fd0*/  IMAD.WIDE R4, R27, 0x2, R14 ;  /* 0x000000021b047825 */ /* 0x000fca00078e020e */
[----:B------:R-:W3:Y:S01]  /*46fe0*/  LDC R26, c[0x0][0x228] ;  /* 0x00008a00ff1a7b82 */ /* 0x000ee20000000800 */
[----:B------:R-:W-:Y:S01]  /*46ff0*/  VIADD R23, R13, 0x3c ;  /* 0x0000003c0d177836 */ /* 0x000fe20000000000 */
[----:B------:R4:W-:Y:S01]  /*47000*/  @P2 STG.E.U16 desc[UR60][R4.64], R17 ;  /* 0x0000001104002986 */ /* 0x0009e2000c10153c */
[----:B0-----:R-:W-:-:S03]  /*47010*/  ISETP.LT.AND P2, PT, R252, R24, !P1 ;  /* 0x00000018fc00720c */ /* 0x001fc60004f41270 */
[----:B-1----:R-:W-:Y:S02]  /*47020*/  ISETP.GE.AND P1, PT, R23, R12, PT ;  /* 0x0000000c1700720c */ /* 0x002fe40003f26270 */
[----:B------:R-:W0:Y:S01]  /*47030*/  LDC R24, c[0x0][0x228] ;  /* 0x00008a00ff187b82 */ /* 0x000e220000000800 */
[----:B----4-:R-:W-:-:S07]  /*47040*/  IMAD.WIDE R16, R27, 0x2, R248 ;  /* 0x000000021b107825 */ /* 0x010fce00078e02f8 */
[----:B------:R-:W1:Y:S01]  /*47050*/  LDC R12, c[0x0][0x22c] ;  /* 0x00008b00ff0c7b82 */ /* 0x000e620000000800 */
[----:B------:R4:W-:Y:S01]  /*47060*/  @P6 STG.E.U16 desc[UR60][R16.64], R245 ;  /* 0x000000f510006986 */ /* 0x0009e2000c10153c */
[----:B------:R-:W-:Y:S01]  /*47070*/  ISETP.LT.AND P6, PT, R11, R25, !P1 ;  /* 0x000000190b00720c */ /* 0x000fe20004fc1270 */
[----:B--2---:R-:W-:Y:S01]  /*47080*/  IMAD.IADD R23, R27, 0x1, R0 ;  /* 0x000000011b177824 */ /* 0x004fe200078e0200 */
[----:B------:R-:W-:Y:S01]  /*47090*/  PRMT R28, R245, 0x7632, R28 ;  /* 0x00007632f51c7816 */ /* 0x000fe2000000001c */
[----:B------:R-:W-:-:S03]  /*470a0*/  IMAD.WIDE R20, R27, 0x2, R250 ;  /* 0x000000021b147825 */ /* 0x000fc600078e02fa */
[----:B------:R-:W2:Y:S01]  /*470b0*/  LDC R25, c[0x0][0x228] ;  /* 0x00008a00ff197b82 */ /* 0x000ea20000000800 */
[----:B------:R-:W-:Y:S01]  /*470c0*/  IMAD.WIDE R4, R23, 0x2, R2 ;  /* 0x0000000217047825 */ /* 0x000fe200078e0202 */
[----:B------:R-:W-:Y:S01]  /*470d0*/  @P2 STG.E.U16 desc[UR60][R20.64], R28 ;  /* 0x0000001c14002986 */ /* 0x000fe2000c10153c */
[----:B---3--:R-:W-:-:S05]  /*470e0*/  ISETP.LT.AND P2, PT, R120, R22, !P1 ;  /* 0x000000167800720c */ /* 0x008fca0004f41270 */
[----:B------:R-:W3:Y:S01]  /*470f0*/  LDC R0, c[0x0][0x248] ;  /* 0x00009200ff007b82 */ /* 0x000ee20000000800 */
[----:B------:R0:W-:Y:S01]  /*47100*/  @P6 STG.E.U16 desc[UR60][R4.64], R18 ;  /* 0x0000001204006986 */ /* 0x0001e2000c10153c */
[----:B------:R-:W-:-:S06]  /*47110*/  ISETP.LT.AND P6, PT, R127, R26, !P1 ;  /* 0x0000001a7f00720c */ /* 0x000fcc0004fc1270 */
[----:B------:R-:W3:Y:S01]  /*47120*/  LDC R22, c[0x0][0x228] ;  /* 0x00008a00ff167b82 */ /* 0x000ee20000000800 */
[----:B----4-:R-:W-:Y:S01]  /*47130*/  IMAD.WIDE R16, R23, 0x2, R14 ;  /* 0x0000000217107825 */ /* 0x010fe200078e020e */
[----:B0-----:R-:W-:-:S03]  /*47140*/  PRMT R5, R18, 0x7632, R5 ;  /* 0x0000763212057816 */ /* 0x001fc60000000005 */
[----:B------:R-:W-:-:S03]  /*47150*/  VIADD R27, R13, 0x3d ;  /* 0x0000003d0d1b7836 */ /* 0x000fc60000000000 */
[----:B------:R-:W0:Y:S01]  /*47160*/  LDC R26, c[0x0][0x228] ;  /* 0x00008a00ff1a7b82 */ /* 0x000e220000000800 */
[----:B------:R-:W-:Y:S01]  /*47170*/  ISETP.LT.AND P1, PT, R252, R24, !P1 ;  /* 0x00000018fc00720c */ /* 0x000fe20004f21270 */
[----:B------:R-:W-:Y:S01]  /*47180*/  IMAD.WIDE R20, R23, 0x2, R248 ;  /* 0x0000000217147825 */ /* 0x000fe200078e02f8 */
[----:B------:R4:W-:Y:S01]  /*47190*/  @P2 STG.E.U16 desc[UR60][R16.64], R5 ;  /* 0x0000000510002986 */ /* 0x0009e2000c10153c */
[----:B-1----:R-:W-:-:S03]  /*471a0*/  ISETP.GE.AND P2, PT, R27, R12, PT ;  /* 0x0000000c1b00720c */ /* 0x002fc60003f46270 */
[----:B------:R-:W-:Y:S01]  /*471b0*/  @P6 STG.E.U16 desc[UR60][R20.64], R6 ;  /* 0x0000000614006986 */ /* 0x000fe2000c10153c */
[----:B------:R-:W1:Y:S01]  /*471c0*/  LDC R18, c[0x0][0x228] ;  /* 0x00008a00ff127b82 */ /* 0x000e620000000800 */
[----:B--2---:R-:W-:-:S07]  /*471d0*/  ISETP.LT.AND P6, PT, R11, R25, !P2 ;  /* 0x000000190b00720c */ /* 0x004fce00057c1270 */
[----:B------:R-:W2:Y:S01]  /*471e0*/  LDC R12, c[0x0][0x22c] ;  /* 0x00008b00ff0c7b82 */ /* 0x000ea20000000800 */
[----:B----4-:R-:W-:Y:S01]  /*471f0*/  PRMT R17, R6, 0x7632, R17 ;  /* 0x0000763206117816 */ /* 0x010fe20000000011 */
[----:B------:R-:W-:-:S04]  /*47200*/  IMAD.WIDE R4, R23, 0x2, R250 ;  /* 0x0000000217047825 */ /* 0x000fc800078e02fa */
[----:B---3--:R-:W-:Y:S02]  /*47210*/  IMAD.IADD R23, R23, 0x1, R0 ;  /* 0x0000000117177824 */ /* 0x008fe400078e0200 */
[----:B------:R-:W3:Y:S01]  /*47220*/  LDC R24, c[0x0][0x228] ;  /* 0x00008a00ff187b82 */ /* 0x000ee20000000800 */
[----:B------:R4:W-:Y:S01]  /*47230*/  @P1 STG.E.U16 desc[UR60][R4.64], R17 ;  /* 0x0000001104001986 */ /* 0x0009e2000c10153c */
[----:B------:R-:W-:-:S06]  /*47240*/  ISETP.LT.AND P1, PT, R120, R22, !P2 ;  /* 0x000000167800720c */ /* 0x000fcc0005721270 */
[----:B------:R-:W3:Y:S01]  /*47250*/  LDC R0, c[0x0][0x248] ;  /* 0x00009200ff007b82 */ /* 0x000ee20000000800 */
        /* <DEDUP_REMOVED lines=8> */
[----:B------:R2:W-:Y:S01]  /*472e0*/  @P1 STG.E.U16 desc[UR60][R20.64], R5 ;  /* 0x0000000514001986 */ /* 0x0005e2000c10153c */
[----:B-1----:R-:W-:-:S03]  /*472f0*/  ISETP.LT.AND P2, PT, R252, R18, !P2 ;  /* 0x00000012fc00720c */ /* 0x002fc60005741270 */
[----:B--2---:R-:W-:Y:S02]  /*47300*/  ISETP.GE.AND P1, PT, R27, R12, PT ;  /* 0x0000000c1b00720c */ /* 0x004fe40003f26270 */
[----:B------:R-:W1:Y:S01]  /*47310*/  LDC R12, c[0x0][0x228] ;  /* 0x00008a00ff0c7b82 */ /* 0x000e620000000800 */
[----:B------:R-:W-:-:S07]  /*47320*/  IMAD.WIDE R4, R23, 0x2, R248 ;  /* 0x0000000217047825 */ /* 0x000fce00078e02f8 */
[----:B------:R-:W2:Y:S01]  /*47330*/  LDC R6, c[0x0][0x22c] ;  /* 0x00008b00ff067b82 */ /* 0x000ea20000000800 */
[----:B------:R-:W-:Y:S01]  /*47340*/  @P6 STG.E.U16 desc[UR60][R4.64], R246 ;  /* 0x000000f604006986 */ /* 0x000fe2000c10153c */
[----:B---3--:R-:W-:Y:S01]  /*47350*/  ISETP.LT.AND P6, PT, R11, R24, !P1 ;  /* 0x000000180b00720c */ /* 0x008fe20004fc1270 */
[----:B------:R-:W-:Y:S01]  /*47360*/  IMAD.WIDE R16, R23, 0x2, R250 ;  /* 0x0000000217107825 */ /* 0x000fe200078e02fa */
[----:B------:R-:W-:-:S04]  /*47370*/  PRMT R21, R246, 0x7632, R21 ;  /* 0x00007632f6157816 */ /* 0x000fc80000000015 */
[----:B------:R-:W3:Y:S01]  /*47380*/  LDC R18, c[0x0][0x228] ;  /* 0x00008a00ff127b82 */ /* 0x000ee20000000800 */
[----:B------:R-:W-:Y:S01]  /*47390*/  IMAD.IADD R23, R23, 0x1, R0 ;  /* 0x0000000117177824 */ /* 0x000fe200078e0200 */
[----:B------:R0:W-:Y:S01]  /*473a0*/  @P2 STG.E.U16 desc[UR60][R16.64], R21 ;  /* 0x0000001510002986 */ /* 0x0001e2000c10153c */
[----:B----4-:R-:W-:-:S05]  /*473b0*/  ISETP.LT.AND P2, PT, R120, R22, !P1 ;  /* 0x000000167800720c */ /* 0x010fca0004f41270 */
[----:B------:R-:W4:Y:S01]  /*473c0*/  LDC R0, c[0x0][0x248] ;  /* 0x00009200ff007b82 */ /* 0x000f220000000800 */
[----:B0-----:R-:W-:-:S07]  /*473d0*/  IMAD.WIDE R20, R23, 0x2, R2 ;  /* 0x0000000217147825 */ /* 0x001fce00078e0202 */
[----:B------:R-:W0:Y:S01]  /*473e0*/  LDC R22, c[0x0][0x228] ;  /* 0x00008a00ff167b82 */ /* 0x000e220000000800 */
[----:B------:R-:W-:Y:S01]  /*473f0*/  PRMT R17, R19, 0x7632, R17 ;  /* 0x0000763213117816 */ /* 0x000fe20000000011 */
[----:B------:R2:W-:Y:S01]  /*47400*/  @P6 STG.E.U16 desc[UR60][R20.64], R19 ;  /* 0x0000001314006986 */ /* 0x0005e2000c10153c */
        /* <DEDUP_REMOVED lines=10> */
[----:B------:R-:W-:Y:S01]  /*474b0*/  PRMT R5, R7, 0x7632, R5 ;  /* 0x0000763207057816 */ /* 0x000fe20000000005 */
[----:B------:R-:W-:Y:S01]  /*474c0*/  @P6 STG.E.U16 desc[UR60][R16.64], R7 ;  /* 0x0000000710006986 */ /* 0x000fe2000c10153c */
[----:B------:R-:W-:Y:S01]  /*474d0*/  ISETP.LT.AND P6, PT, R11, R18, !P1 ;  /* 0x000000120b00720c */ /* 0x000fe20004fc1270 */
[----:B------:R-:W-:-:S04]  /*474e0*/  IMAD.WIDE R18, R23, 0x2, R250 ;  /* 0x0000000217127825 */ /* 0x000fc800078e02fa */
[----:B------:R-:W3:Y:S01]  /*474f0*/  LDC R21, c[0x0][0x228] ;  /* 0x00008a00ff157b82 */ /* 0x000ee20000000800 */
        /* <DEDUP_REMOVED lines=52> */
[----:B------:R-:W-:-:S06]  /*47840*/  ISETP.LT.AND P6, PT, R127, R21, !P1 ;  /* 0x000000157f00720c */ /* 0x000fcc0004fc1270 */
[----:B------:R-:W0:Y:S01]  /*47850*/  LDC R20, c[0x0][0x228] ;  /* 0x00008a00ff147b82 */ /* 0x000e220000000800 */
[----:B---3--:R-:W-:Y:S01]  /*47860*/  IMAD.WIDE R4, R19, 0x2, R14 ;  /* 0x0000000213047825 */ /* 0x008fe200078e020e */
[----:B-1----:R-:W-:-:S03]  /*47870*/  PRMT R17, R236, 0x7632, R17 ;  /* 0x00007632ec117816 */ /* 0x002fc60000000011 */
[----:B------:R-:W-:-:S03]  /*47880*/  VIADD R23, R13, 0x42 ;  /* 0x000000420d177836 */ /* 0x000fc60000000000 */
[----:B------:R-:W1:Y:S01]  /*47890*/  LDC R21, c[0x0][0x228] ;  /* 0x00008a00ff157b82 */ /* 0x000e620000000800 */
[----:B------:R-:W-:Y:S01]  /*478a0*/  ISETP.LT.AND P1, PT, R252, R18, !P1 ;  /* 0x00000012fc00720c */ /* 0x000fe20004f21270 */
[----:B------:R-:W-:Y:S01]  /*478b0*/  IMAD.WIDE R6, R19, 0x2, R248 ;  /* 0x0000000213067825 */ /* 0x000fe200078e02f8 */
[----:B------:R3:W-:Y:S01]  /*478c0*/  @P2 STG.E.U16 desc[UR60][R4.64], R17 ;  /* 0x0000001104002986 */ /* 0x0007e2000c10153c */
[----:B--2---:R-:W-:-:S03]  /*478d0*/  ISETP.GE.AND P2, PT, R23, R12, PT ;  /* 0x0000000c1700720c */ /* 0x004fc60003f46270 */
[----:B------:R-:W-:Y:S01]  /*478e0*/  @P6 STG.E.U16 desc[UR60][R6.64], R228 ;  /* 0x000000e406006986 */ /* 0x000fe2000c10153c */
[----:B------:R-:W2:Y:S01]  /*478f0*/  LDC R18, c[0x0][0x228] ;  /* 0x00008a00ff127b82 */ /* 0x000ea20000000800 */
[----:B----4-:R-:W-:-:S07]  /*47900*/  ISETP.LT.AND P6, PT, R11, R22, !P2 ;  /* 0x000000160b00720c */ /* 0x010fce00057c1270 */
[----:B------:R-:W4:Y:S01]  /*47910*/  LDC R12, c[0x0][0x22c] ;  /* 0x00008b00ff0c7b82 */ /* 0x000f220000000800 */
[----:B---3--:R-:W-:Y:S01]  /*47920*/  PRMT R5, R228, 0x7632, R5 ;  /* 0x00007632e4057816 */ /* 0x008fe20000000005 */
[----:B------:R-:W-:-:S04]  /*47930*/  IMAD.WIDE R16, R19, 0x2, R250 ;  /* 0x0000000213107825 */ /* 0x000fc800078e02fa */
[----:B0-----:R-:W-:Y:S02]  /*47940*/  IMAD.IADD R19, R19, 0x1, R0 ;  /* 0x0000000113137824 */ /* 0x001fe400078e0200 */
[----:B------:R-:W0:Y:S01]  /*47950*/  LDC R22, c[0x0][0x228] ;  /* 0x00008a00ff167b82 */ /* 0x000e220000000800 */
[----:B------:R3:W-:Y:S01]  /*47960*/  @P1 STG.E.U16 desc[UR60][R16.64], R5 ;  /* 0x0000000510001986 */ /* 0x0007e2000c10153c */
[----:B------:R-:W-:-:S06]  /*47970*/  ISETP.LT.AND P1, PT, R120, R20, !P2 ;  /* 0x000000147800720c */ /* 0x000fcc0005721270 */
[----:B------:R-:W0:Y:S01]  /*47980*/  LDC R0, c[0x0][0x248] ;  /* 0x00009200ff007b82 */ /* 0x000e220000000800 */
[----:B---3--:R-:W-:-:S07]  /*47990*/  IMAD.WIDE R4, R19, 0x2, R2 ;  /* 0x0000000213047825 */ /* 0x008fce00078e0202 */
[----:B------:R-:W3:Y:S01]  /*479a0*/  LDC R20, c[0x0][0x228] ;  /* 0x00008a00ff147b82 */ /* 0x000ee20000000800 */
[----:B------:R-:W-:Y:S01]  /*479b0*/  @P6 STG.E.U16 desc[UR60][R4.64], R241 ;  /* 0x000000f104006986 */ /* 0x000fe2000c10153c */
[----:B-1----:R-:W-:Y:S01]  /*479c0*/  ISETP.LT.AND P6, PT, R127, R21, !P2 ;  /* 0x000000157f00720c */ /* 0x002fe200057c1270 */
[----:B------:R-:W-:Y:S01]  /*479d0*/  IMAD.WIDE R6, R19, 0x2, R14 ;  /* 0x0000000213067825 */ /* 0x000fe200078e020e */
[----:B------:R-:W-:-:S04]  /*479e0*/  PRMT R17, R241, 0x7632, R17 ;  /* 0x00007632f1117816 */ /* 0x000fc80000000011 */
[----:B------:R-:W1:Y:S01]  /*479f0*/  LDC R21, c[0x0][0x228] ;  /* 0x00008a00ff157b82 */ /* 0x000e620000000800 */
[----:B------:R-:W-:Y:S01]  /*47a00*/  VIADD R23, R13, 0x43 ;  /* 0x000000430d177836 */ /* 0x000fe20000000000 */
[----:B------:R4:W-:Y:S01]  /*47a10*/  @P1 STG.E.U16 desc[UR60][R6.64], R17 ;  /* 0x0000001106001986 */ /* 0x0009e2000c10153c */
[----:B--2---:R-:W-:-:S03]  /*47a20*/  ISETP.LT.AND P2, PT, R252, R18, !P2 ;  /* 0x00000012fc00720c */ /* 0x004fc60005741270 */
[----:B----4-:R-:W-:Y:S02]  /*47a30*/  ISETP.GE.AND P1, PT, R23, R12, PT ;  /* 0x0000000c1700720c */ /* 0x010fe40003f26270 */
[----:B------:R-:W2:Y:S01]  /*47a40*/  LDC R18, c[0x0][0x228] ;  /* 0x00008a00ff127b82 */ /* 0x000ea20000000800 */
[----:B------:R-:W-:-:S07]  /*47a50*/  IMAD.WIDE R16, R19, 0x2, R248 ;  /* 0x0000000213107825 */ /* 0x000fce00078e02f8 */
[----:B------:R-:W4:Y:S01]  /*47a60*/  LDC R12, c[0x0][0x22c] ;  /* 0x00008b00ff0c7b82 */ /* 0x000f220000000800 */
[----:B------:R-:W-:Y:S01]  /*47a70*/  @P6 STG.E.U16 desc[UR60][R16.64], R233 ;  /* 0x000000e910006986 */ /* 0x000fe2000c10153c */
[----:B0-----:R-:W-:Y:S01]  /*47a80*/  ISETP.LT.AND P6, PT, R11, R22, !P1 ;  /* 0x000000160b00720c */ /* 0x001fe20004fc1270 */
[----:B------:R-:W-:Y:S01]  /*47a90*/  IMAD.WIDE R4, R19, 0x2, R250 ;  /* 0x0000000213047825 */ /* 0x000fe200078e02fa */
[----:B------:R-:W-:-:S04]  /*47aa0*/  PRMT R7, R233, 0x7632, R7 ;  /* 0x00007632e9077816 */ /* 0x000fc80000000007 */
[----:B------:R-:W0:Y:S01]  /*47ab0*/  LDC R22, c[0x0][0x228] ;  /* 0x00008a00ff167b82 */ /* 0x000e220000000800 */
[----:B------:R-:W-:Y:S01]  /*47ac0*/  IMAD.IADD R19, R19, 0x1, R0 ;  /* 0x0000000113137824 */ /* 0x000fe200078e0200 */
[----:B------:R1:W-:Y:S01]  /*47ad0*/  @P2 STG.E.U16 desc[UR60][R4.64], R7 ;  /* 0x0000000704002986 */ /* 0x0003e2000c10153c */
[----:B---3--:R-:W-:-:S05]  /*47ae0*/  ISETP.LT.AND P2, PT, R120, R20, !P1 ;  /* 0x000000147800720c */ /* 0x008fca0004f41270 */
[----:B------:R-:W3:Y:S01]  /*47af0*/  LDC R0, c[0x0][0x248] ;  /* 0x00009200ff007b82 */ /* 0x000ee20000000800 */
        /* <DEDUP_REMOVED lines=9> */
[----:B--2---:R-:W-:-:S03]  /*47b90*/  ISETP.LT.AND P2, PT, R252, R18, !P1 ;  /* 0x00000012fc00720c */ /* 0x004fc60004f41270 */
[----:B----4-:R-:W-:Y:S02]  /*47ba0*/  ISETP.GE.AND P1, PT, R21, R12, PT ;  /* 0x0000000c1500720c */ /* 0x010fe40003f26270 */
[----:B------:R-:W2:Y:S01]  /*47bb0*/  LDC R18, c[0x0][0x228] ;  /* 0x00008a00ff127b82 */ /* 0x000ea20000000800 */
[----:B0-----:R-:W-:-:S07]  /*47bc0*/  IMAD.WIDE R4, R19, 0x2, R248 ;  /* 0x0000000213047825 */ /* 0x001fce00078e02f8 */
[----:B------:R-:W0:Y:S01]  /*47bd0*/  LDC R12, c[0x0][0x22c] ;  /* 0x00008b00ff0c7b82 */ /* 0x000e220000000800 */
[----:B------:R4:W-:Y:S01]  /*47be0*/  @P6 STG.E.U16 desc[UR60][R4.64], R229 ;  /* 0x000000e504006986 */ /* 0x0009e2000c10153c */
[----:B------:R-:W-:Y:S01]  /*47bf0*/  ISETP.LT.AND P6, PT, R11, R22, !P1 ;  /* 0x000000160b00720c */ /* 0x000fe20004fc1270 */
[----:B---3--:R-:W-:Y:S01]  /*47c00*/  IMAD.IADD R21, R19, 0x1, R0 ;  /* 0x0000000113157824 */ /* 0x008fe200078e0200 */
[----:B------:R-:W-:Y:S01]  /*47c10*/  PRMT R24, R229, 0x7632, R24 ;  /* 0x00007632e5187816 */ /* 0x000fe20000000018 */
[----:B------:R-:W-:-:S03]  /*47c20*/  IMAD.WIDE R6, R19, 0x2, R250 ;  /* 0x0000000213067825 */ /* 0x000fc600078e02fa */
[----:B------:R-:W3:Y:S01]  /*47c30*/  LDC R0, c[0x0][0x248] ;  /* 0x00009200ff007b82 */ /* 0x000ee20000000800 */
[----:B------:R-:W-:-:S07]  /*47c40*/  IMAD.WIDE R16, R21, 0x2, R2 ;  /* 0x0000000215107825 */ /* 0x000fce00078e0202 */
[----:B------:R-:W3:Y:S01]  /*47c50*/  LDC R19, c[0x0][0x228] ;  /* 0x00008a00ff137b82 */ /* 0x000ee20000000800 */
[----:B------:R-:W-:Y:S01]  /*47c60*/  @P2 STG.E.U16 desc[UR60][R6.64], R24 ;  /* 0x0000001806002986 */ /* 0x000fe2000c10153c */
[----:B-1----:R-:W-:-:S03]  /*47c70*/  ISETP.LT.AND P2, PT, R120, R20, !P1 ;  /* 0x000000147800720c */ /* 0x002fc60004f41270 */
[----:B------:R1:W-:Y:S01]  /*47c80*/  @P6 STG.E.U16 desc[UR60][R16.64], R242 ;  /* 0x000000f210006986 */ /* 0x0003e2000c10153c */
[----:B------:R-:W-:Y:S02]  /*47c90*/  ISETP.LT.AND P6, PT, R127, R23, !P1 ;  /* 0x000000177f00720c */ /* 0x000fe40004fc1270 */
[----:B------:R-:W3:Y:S01]  /*47ca0*/  LDC R20, c[0x0][0x228] ;  /* 0x00008a00ff147b82 */ /* 0x000ee20000000800 */
[----:B----4-:R-:W-:Y:S01]  /*47cb0*/  IMAD.WIDE R4, R21, 0x2, R14 ;  /* 0x0000000215047825 */ /* 0x010fe200078e020e */
[----:B--2---:R-:W-:-:S03]  /*47cc0*/  ISETP.LT.AND P1, PT, R252, R18, !P1 ;  /* 0x00000012fc00720c */ /* 0x004fc60004f21270 */
[----:B------:R-:W-:-:S03]  /*47cd0*/  VIADD R23, R13, 0x45 ;  /* 0x000000450d177836 */ /* 0x000fc60000000000 */
[----:B------:R-:W2:Y:S01]  /*47ce0*/  LDC R22, c[0x0][0x228] ;  /* 0x00008a00ff167b82 */ /* 0x000ea20000000800 */
[----:B-1----:R-:W-:Y:S01]  /*47cf0*/  PRMT R17, R242, 0x7632, R17 ;  /* 0x00007632f2117816 */ /* 0x002fe20000000011 */
[----:B------:R-:W-:-:S04]  /*47d00*/  IMAD.WIDE R6, R21, 0x2, R248 ;  /* 0x0000000215067825 */ /* 0x000fc800078e02f8 */
[----:B------:R1:W-:Y:S01]  /*47d10*/  @P2 STG.E.U16 desc[UR60][R4.64], R17 ;  /* 0x0000001104002986 */ /* 0x0003e2000c10153c */
[----:B0-----:R-:W-:Y:S01]  /*47d20*/  ISETP.GE.AND P2, PT, R23, R12, PT ;  /* 0x0000000c1700720c */ /* 0x001fe20003f46270 */
[----:B------:R-:W0:Y:S02]  /*47d30*/  LDC R18, c[0x0][0x228] ;  /* 0x00008a00ff127b82 */ /* 0x000e240000000800 */
[----:B------:R-:W-:Y:S01]  /*47d40*/  @P6 STG.E.U16 desc[UR60][R6.64], R234 ;  /* 0x000000ea06006986 */ /* 0x000fe2000c10153c */
[----:B---3--:R-:W-:-:S05]  /*47d50*/  ISETP.LT.AND P6, PT, R11, R19, !P2 ;  /* 0x000000130b00720c */ /* 0x008fca00057c1270 */
[----:B------:R-:W3:Y:S01]  /*47d60*/  LDC R12, c[0x0][0x22c] ;  /* 0x00008b00ff0c7b82 */ /* 0x000ee20000000800 */
[----:B-1----:R-:W-:Y:S01]  /*47d70*/  PRMT R5, R234, 0x7632, R5 ;  /* 0x00007632ea057816 */ /* 0x002fe20000000005 */
[----:B------:R-:W-:-:S04]  /*47d80*/  IMAD.WIDE R16, R21, 0x2, R250 ;  /* 0x0000000215107825 */ /* 0x000fc800078e02fa */
[----:B------:R-:W-:Y:S02]  /*47d90*/  IMAD.IADD R21, R21, 0x1, R0 ;  /* 0x0000000115157824 */ /* 0x000fe400078e0200 */
[----:B------:R-:W1:Y:S01]  /*47da0*/  LDC R19, c[0x0][0x228] ;  /* 0x00008a00ff137b82 */ /* 0x000e620000000800 */
[----:B------:R4:W-:Y:S01]  /*47db0*/  @P1 STG.E.U16 desc[UR60][R16.64], R5 ;  /* 0x0000000510001986 */ /* 0x0009e2000c10153c */
[----:B------:R-:W-:-:S06]  /*47dc0*/  ISETP.LT.AND P1, PT, R120, R20, !P2 ;  /* 0x000000147800720c */ /* 0x000fcc0005721270 */
[----:B------:R-:W1:Y:S01]  /*47dd0*/  LDC R0, c[0x0][0x248] ;  /* 0x00009200ff007b82 */ /* 0x000e620000000800 */
[----:B----4-:R-:W-:-:S07]  /*47de0*/  IMAD.WIDE R4, R21, 0x2, R2 ;  /* 0x0000000215047825 */ /* 0x010fce00078e0202 */
[----:B------:R-:W4:Y:S01]  /*47df0*/  LDC R20, c[0x0][0x228] ;  /* 0x00008a00ff147b82 */ /* 0x000f220000000800 */
[----:B------:R-:W-:Y:S01]  /*47e00*/  @P6 STG.E.U16 desc[UR60][R4.64], R238 ;  /* 0x000000ee04006986 */ /* 0x000fe2000c10153c */
[----:B--2---:R-:W-:Y:S01]  /*47e10*/  ISETP.LT.AND P6, PT, R127, R22, !P2 ;  /* 0x000000167f00720c */ /* 0x004fe200057c1270 */
[----:B------:R-:W-:Y:S01]  /*47e20*/  IMAD.WIDE R6, R21, 0x2, R14 ;  /* 0x0000000215067825 */ /* 0x000fe200078e020e */
[----:B------:R-:W-:-:S04]  /*47e30*/  PRMT R17, R238, 0x7632, R17 ;  /* 0x00007632ee117816 */ /* 0x000fc80000000011 */
[----:B------:R-:W2:Y:S01]  /*47e40*/  LDC R22, c[0x0][0x228] ;  /* 0x00008a00ff167b82 */ /* 0x000ea20000000800 */
[----:B------:R-:W-:Y:S01]  /*47e50*/  VIADD R23, R13, 0x46 ;  /* 0x000000460d177836 */ /* 0x000fe20000000000 */
[----:B------:R3:W-:Y:S01]  /*47e60*/  @P1 STG.E.U16 desc[UR60][R6.64], R17 ;  /* 0x0000001106001986 */ /* 0x0007e2000c10153c */
[----:B0-----:R-:W-:-:S03]  /*47e70*/  ISETP.LT.AND P2, PT, R252, R18, !P2 ;  /* 0x00000012fc00720c */ /* 0x001fc60005741270 */
[----:B---3--:R-:W-:Y:S02]  /*47e80*/  ISETP.GE.AND P1, PT, R23, R12, PT ;  /* 0x0000000c1700720c */ /* 0x008fe40003f26270 */
[----:B------:R-:W0:Y:S01]  /*47e90*/  LDC R18, c[0x0][0x228] ;  /* 0x00008a00ff127b82 */ /* 0x000e220000000800 */
[----:B------:R-:W-:-:S07]  /*47ea0*/  IMAD.WIDE R16, R21, 0x2, R248 ;  /* 0x0000000215107825 */ /* 0x000fce00078e02f8 */
[----:B------:R-:W3:Y:S01]  /*47eb0*/  LDC R12, c[0x0][0x22c] ;  /* 0x00008b00ff0c7b82 */ /* 0x000ee20000000800 */
[----:B------:R-:W-:Y:S01]  /*47ec0*/  @P6 STG.E.U16 desc[UR60][R16.64], R230 ;  /* 0x000000e610006986 */ /* 0x000fe2000c10153c */
[----:B-1----:R-:W-:Y:S01]  /*47ed0*/  ISETP.LT.AND P6, PT, R11, R19, !P1 ;  /* 0x000000130b00720c */ /* 0x002fe20004fc1270 */
[----:B------:R-:W-:Y:S01]  /*47ee0*/  IMAD.WIDE R4, R21, 0x2, R250 ;  /* 0x0000000215047825 */ /* 0x000fe200078e02fa */
[----:B------:R-:W-:-:S04]  /*47ef0*/  PRMT R7, R230, 0x7632, R7 ;  /* 0x00007632e6077816 */ /* 0x000fc80000000007 */
[----:B------:R-:W1:Y:S01]  /*47f00*/  LDC R19, c[0x0][0x228] ;  /* 0x00008a00ff137b82 */ /* 0x000e620000000800 */
[----:B------:R-:W-:Y:S01]  /*47f10*/  IMAD.IADD R21, R21, 0x1, R0 ;  /* 0x0000000115157824 */ /* 0x000fe200078e0200 */
[----:B------:R2:W-:Y:S01]  /*47f20*/  @P2 STG.E.U16 desc[UR60][R4.64], R7 ;  /* 0x0000000704002986 */ /* 0x0005e2000c10153c */
[----:B----4-:R-:W-:-:S05]  /*47f30*/  ISETP.LT.AND P2, PT, R120, R20, !P1 ;  /* 0x000000147800720c */ /* 0x010fca0004f41270 */
[----:B------:R-:W4:Y:S01]  /*47f40*/  LDC R0, c[0x0][0x248] ;  /* 0x00009200ff007b82 */ /* 0x000f220000000800 */
        /* <DEDUP_REMOVED lines=9> */
[----:B0-----:R-:W-:-:S03]  /*47fe0*/  ISETP.LT.AND P2, PT, R252, R18, !P1 ;  /* 0x00000012fc00720c */ /* 0x001fc60004f41270 */
[----:B---3--:R-:W-:Y:S02]  /*47ff0*/  ISETP.GE.AND P1, PT, R23, R12, PT ;  /* 0x0000000c1700720c */ /* 0x008fe40003f26270 */
[----:B------:R-:W0:Y:S01]  /*48000*/  LDC R18, c[0x0][0x228] ;  /* 0x00008a00ff127b82 */ /* 0x000e220000000800 */
[----:B-1----:R-:W-:-:S07]  /*48010*/  IMAD.WIDE R4, R21, 0x2, R248 ;  /* 0x0000000215047825 */ /* 0x002fce00078e02f8 */
[----:B------:R-:W1:Y:S01]  /*48020*/  LDC R12, c[0x0][0x22c] ;  /* 0x00008b00ff0c7b82 */ /* 0x000e620000000800 */
[----:B------:R-:W-:Y:S01]  /*48030*/  PRMT R17, R235, 0x7632, R17 ;  /* 0x00007632eb117816 */ /* 0x000fe20000000011 */
[----:B------:R-:W-:Y:S01]  /*48040*/  @P6 STG.E.U16 desc[UR60][R4.64], R235 ;  /* 0x000000eb04006986 */ /* 0x000fe2000c10153c */
[----:B------:R-:W-:Y:S01]  /*48050*/  ISETP.LT.AND P6, PT, R11, R19, !P1 ;  /* 0x000000130b00720c */ /* 0x000fe20004fc1270 */
[----:B------:R-:W-:-:S04]  /*48060*/  IMAD.WIDE R6, R21, 0x2, R250 ;  /* 0x0000000215067825 */ /* 0x000fc800078e02fa */
[----:B------:R-:W3:Y:S01]  /*48070*/  LDC R19, c[0x0][0x228] ;  /* 0x00008a00ff137b82 */ /* 0x000ee20000000800 */
[----:B----4-:R-:W-:Y:S01]  /*48080*/  IMAD.IADD R21, R21, 0x1, R0 ;  /* 0x0000000115157824 */ /* 0x010fe200078e0200 */
[----:B------:R4:W-:Y:S01]  /*48090*/  @P2 STG.E.U16 desc[UR60][R6.64], R17 ;  /* 0x0000001106002986 */ /* 0x0009e2000c10153c */
[----:B--2---:R-:W-:-:S05]  /*480a0*/  ISETP.LT.AND P2, PT, R120, R20, !P1 ;  /* 0x000000147800720c */ /* 0x004fca0004f41270 */
[----:B------:R-:W2:Y:S01]  /*480b0*/  LDC R0, c[0x0][0x248] ;  /* 0x00009200ff007b82 */ /* 0x000ea20000000800 */
        /* <DEDUP_REMOVED lines=9> */
[----:B0-----:R-:W-:-:S03]  /*48150*/  ISETP.LT.AND P2, PT, R252, R18, !P1 ;  /* 0x00000012fc00720c */ /* 0x001fc60004f41270 */
[----:B-1----:R-:W-:Y:S02]  /*48160*/  ISETP.GE.AND P1, PT, R23, R12, PT ;  /* 0x0000000c1700720c */ /* 0x002fe40003f26270 */
[----:B------:R-:W0:Y:S01]  /*48170*/  LDC R18, c[0x0][0x228] ;  /* 0x00008a00ff127b82 */ /* 0x000e220000000800 */
[----:B---3--:R-:W-:-:S07]  /*48180*/  IMAD.WIDE R6, R21, 0x2, R248 ;  /* 0x0000000215067825 */ /* 0x008fce00078e02f8 */
[----:B------:R-:W1:Y:S01]  /*48190*/  LDC R12, c[0x0][0x22c] ;  /* 0x00008b00ff0c7b82 */ /* 0x000e620000000800 */
[----:B------:R-:W-:Y:S01]  /*481a0*/  PRMT R5, R231, 0x7632, R5 ;  /* 0x00007632e7057816 */ /* 0x000fe20000000005 */
[----:B------:R-:W-:Y:S01]  /*481b0*/  @P6 STG.E.U16 desc[UR60][R6.64], R231 ;  /* 0x000000e706006986 */ /* 0x000fe2000c10153c */
[----:B------:R-:W-:Y:S01]  /*481c0*/  ISETP.LT.AND P6, PT, R11, R19, !P1 ;  /* 0x000000130b00720c */ /* 0x000fe20004fc1270 */
[----:B------:R-:W-:-:S04]  /*481d0*/  IMAD.WIDE R16, R21, 0x2, R250 ;  /* 0x0000000215107825 */ /* 0x000fc800078e02fa */
[----:B------:R-:W3:Y:S01]  /*481e0*/  LDC R19, c[0x0][0x228] ;  /* 0x00008a00ff137b82 */ /* 0x000ee20000000800 */
[----:B--2---:R-:W-:Y:S01]  /*481f0*/  IMAD.IADD R21, R21, 0x1, R0 ;  /* 0x0000000115157824 */ /* 0x004fe200078e0200 */
        /* <DEDUP_REMOVED lines=13> */
[----:B-1----:R-:W-:Y:S02]  /*482d0*/  ISETP.GE.AND P1, PT, R23, R12, PT ;  /* 0x0000000c1700720c */ /* 0x002fe40003f26270 */
[----:B------:R-:W0:Y:S01]  /*482e0*/  LDC R18, c[0x0][0x228] ;  /* 0x00008a00ff127b82 */ /* 0x000e220000000800 */
[----:B---3--:R-:W-:-:S07]  /*482f0*/  IMAD.WIDE R16, R21, 0x2, R248 ;  /* 0x0000000215107825 */ /* 0x008fce00078e02f8 */
[----:B------:R-:W1:Y:S01]  /*48300*/  LDC R12, c[0x0][0x22c] ;  /* 0x00008b00ff0c7b82 */ /* 0x000e620000000800 */
[----:B------:R3:W-:Y:S01]  /*48310*/  @P6 STG.E.U16 desc[UR60][R16.64], R216 ;  /* 0x000000d810006986 */ /* 0x0007e2000c10153c */
[----:B------:R-:W-:Y:S01]  /*48320*/  ISETP.LT.AND P6, PT, R11, R19, !P1 ;  /* 0x000000130b00720c */ /* 0x000fe20004fc1270 */
[C---:B----4-:R-:W-:Y:S01]  /*48330*/  IMAD.IADD R19, R21.reuse, 0x1, R0 ;  /* 0x0000000115137824 */ /* 0x050fe200078e0200 */
[----:B------:R-:W-:Y:S01]  /*48340*/  PRMT R24, R216, 0x7632, R24 ;  /* 0x00007632d8187816 */ /* 0x000fe20000000018 */
[----:B------:R-:W-:-:S03]  /*48350*/  IMAD.WIDE R4, R21, 0x2, R250 ;  /* 0x0000000215047825 */ /* 0x000fc600078e02fa */
[----:B------:R-:W4:Y:S01]  /*48360*/  LDC R0, c[0x0][0x248] ;  /* 0x00009200ff007b82 */ /* 0x000f220000000800 */
[----:B------:R-:W-:-:S07]  /*48370*/  IMAD.WIDE R6, R19, 0x2, R2 ;  /* 0x0000000213067825 */ /* 0x000fce00078e0202 */
[----:B------:R-:W4:Y:S01]  /*48380*/  LDC R21, c[0x0][0x228] ;  /* 0x00008a00ff157b82 */ /* 0x000f220000000800 */
[----:B------:R-:W-:Y:S01]  /*48390*/  @P2 STG.E.U16 desc[UR60][R4.64], R24 ;  /* 0x0000001804002986 */ /* 0x000fe2000c10153c */
[----:B--2---:R-:W-:-:S03]  /*483a0*/  ISETP.LT.AND P2, PT, R120, R20, !P1 ;  /* 0x000000147800720c */ /* 0x004fc60004f41270 */
[----:B------:R2:W-:Y:S01]  /*483b0*/  @P6 STG.E.U16 desc[UR60][R6.64], R220 ;  /* 0x000000dc06006986 */ /* 0x0005e2000c10153c */
[----:B------:R-:W-:Y:S02]  /*483c0*/  ISETP.LT.AND P6, PT, R127, R22, !P1 ;  /* 0x000000167f00720c */ /* 0x000fe40004fc1270 */
[----:B------:R-:W4:Y:S01]  /*483d0*/  LDC R20, c[0x0][0x228] ;  /* 0x00008a00ff147b82 */ /* 0x000f220000000800 */
[----:B---3--:R-:W-:Y:S01]  /*483e0*/  IMAD.WIDE R16, R19, 0x2, R14 ;  /* 0x0000000213107825 */ /* 0x008fe200078e020e */
[----:B0-----:R-:W-:-:S03]  /*483f0*/  ISETP.LT.AND P1, PT, R252, R18, !P1 ;  /* 0x00000012fc00720c */ /* 0x001fc60004f21270 */
[----:B------:R-:W-:-:S03]  /*48400*/  VIADD R23, R13, 0x4a ;  /* 0x0000004a0d177836 */ /* 0x000fc60000000000 */
[----:B------:R-:W0:Y:S01]  /*48410*/  LDC R22, c[0x0][0x228] ;  /* 0x00008a00ff167b82 */ /* 0x000e220000000800 */
[----:B--2---:R-:W-:Y:S01]  /*48420*/  PRMT R7, R220, 0x7632, R7 ;  /* 0x00007632dc077816 */ /* 0x004fe20000000007 */
[----:B------:R-:W-:-:S04]  /*48430*/  IMAD.WIDE R4, R19, 0x2, R248 ;  /* 0x0000000213047825 */ /* 0x000fc800078e02f8 */
[----:B------:R2:W-:Y:S01]  /*48440*/  @P2 STG.E.U16 desc[UR60][R16.64], R7 ;  /* 0x0000000710002986 */ /* 0x0005e2000c10153c */
[----:B-1----:R-:W-:Y:S01]  /*48450*/  ISETP.GE.AND P2, PT, R23, R12, PT ;  /* 0x0000000c1700720c */ /* 0x002fe20003f46270 */
[----:B------:R-:W1:Y:S02]  /*48460*/  LDC R18, c[0x0][0x228] ;  /* 0x00008a00ff127b82 */ /* 0x000e640000000800 */
[----:B------:R3:W-:Y:S01]  /*48470*/  @P6 STG.E.U16 desc[UR60][R4.64], R212 ;  /* 0x000000d404006986 */ /* 0x0007e2000c10153c */
[----:B----4-:R-:W-:-:S05]  /*48480*/  ISETP.LT.AND P6, PT, R11, R21, !P2 ;  /* 0x000000150b00720c */ /* 0x010fca00057c1270 */
[----:B------:R-:W4:Y:S01]  /*48490*/  LDC R12, c[0x0][0x22c] ;  /* 0x00008b00ff0c7b82 */ /* 0x000f220000000800 */
[----:B--2---:R-:W-:Y:S01]  /*484a0*/  IMAD.WIDE R6, R19, 0x2, R250 ;  /* 0x0000000213067825 */ /* 0x004fe200078e02fa */
[----:B---3--:R-:W-:-:S03]  /*484b0*/  PRMT R5, R212, 0x7632, R5 ;  /* 0x00007632d4057816 */ /* 0x008fc60000000005 */
[----:B------:R-:W-:-:S03]  /*484c0*/  IMAD.IADD R19, R19, 0x1, R0 ;  /* 0x0000000113137824 */ /* 0x000fc600078e0200 */
[----:B------:R-:W2:Y:S01]  /*484d0*/  LDC R21, c[0x0][0x228] ;  /* 0x00008a00ff157b82 */ /* 0x000ea20000000800 */
[----:B------:R3:W-:Y:S01]  /*484e0*/  @P1 STG.E.U16 desc[UR60][R6.64], R5 ;  /* 0x0000000506001986 */ /* 0x0007e2000c10153c */
[----:B------:R-:W-:Y:S01]  /*484f0*/  ISETP.LT.AND P1, PT, R120, R20, !P2 ;  /* 0x000000147800720c */ /* 0x000fe20005721270 */
[----:B------:R-:W-:-:S05]  /*48500*/  IMAD.WIDE R16, R19, 0x2, R2 ;  /* 0x0000000213107825 */ /* 0x000fca00078e0202 */
[----:B------:R-:W2:Y:S01]  /*48510*/  LDC R0, c[0x0][0x248] ;  /* 0x00009200ff007b82 */ /* 0x000ea20000000800 */
[----:B------:R4:W-:Y:S01]  /*48520*/  @P6 STG.E.U16 desc[UR60][R16.64], R225 ;  /* 0x000000e110006986 */ /* 0x0009e2000c10153c */
[----:B0-----:R-:W-:-:S06]  /*48530*/  ISETP.LT.AND P6, PT, R127, R22, !P2 ;  /* 0x000000167f00720c */ /* 0x001fcc00057c1270 */
[----:B------:R-:W0:Y:S01]  /*48540*/  LDC R20, c[0x0][0x228] ;  /* 0x00008a00ff147b82 */ /* 0x000e220000000800 */
[----:B---3--:R-:W-:Y:S01]  /*48550*/  PRMT R7, R225, 0x7632, R7 ;  /* 0x00007632e1077816 */ /* 0x008fe20000000007 */
[----:B------:R-:W-:Y:S01]  /*48560*/  IMAD.WIDE R4, R19, 0x2, R14 ;  /* 0x0000000213047825 */ /* 0x000fe200078e020e */
[----:B-1----:R-:W-:-:S03]  /*48570*/  ISETP.LT.AND P2, PT, R252, R18, !P2 ;  /* 0x00000012fc00720c */ /* 0x002fc60005741270 */
[----:B------:R-:W-:Y:S02]  /*48580*/  VIADD R23, R13, 0x4b ;  /* 0x0000004b0d177836 */ /* 0x000fe40000000000 */
[----:B------:R-:W1:Y:S01]  /*48590*/  LDC R22, c[0x0][0x228] ;  /* 0x00008a00ff167b82 */ /* 0x000e620000000800 */
[----:B------:R3:W-:Y:S02]  /*485a0*/  @P1 STG.E.U16 desc[UR60][R4.64], R7 ;  /* 0x0000000704001986 */ /* 0x0007e4000c10153c */
[----:B----4-:R-:W-:Y:S02]  /*485b0*/  ISETP.GE.AND P1, PT, R23, R12, PT ;  /* 0x0000000c1700720c */ /* 0x010fe40003f26270 */
[----:B------:R-:W-:-:S03]  /*485c0*/  PRMT R17, R217, 0x7632, R17 ;  /* 0x00007632d9117816 */ /* 0x000fc60000000011 */
[----:B------:R-:W4:Y:S01]  /*485d0*/  LDC R18, c[0x0][0x228] ;  /* 0x00008a00ff127b82 */ /* 0x000f220000000800 */
[----:B---3--:R-:W-:-:S07]  /*485e0*/  IMAD.WIDE R6, R19, 0x2, R248 ;  /* 0x0000000213067825 */ /* 0x008fce00078e02f8 */
[----:B------:R-:W3:Y:S01]  /*485f0*/  LDC R12, c[0x0][0x22c] ;  /* 0x00008b00ff0c7b82 */ /* 0x000ee20000000800 */
[----:B------:R-:W-:Y:S01]  /*48600*/  @P6 STG.E.U16 desc[UR60][R6.64], R217 ;  /* 0x000000d906006986 */ /* 0x000fe2000c10153c */
[----:B--2---:R-:W-:Y:S01]  /*48610*/  ISETP.LT.AND P6, PT, R11, R21, !P1 ;  /* 0x000000150b00720c */ /* 0x004fe20004fc1270 */
[----:B------:R-:W-:-:S04]  /*48620*/  IMAD.WIDE R4, R19, 0x2, R250 ;  /* 0x0000000213047825 */ /* 0x000fc800078e02fa */
[----:B------:R-:W-:Y:S01]  /*48630*/  IMAD.IADD R19, R19, 0x1, R0 ;  /* 0x0000000113137824 */ /* 0x000fe200078e0200 */
[----:B------:R-:W2:Y:S01]  /*48640*/  LDC R21, c[0x0][0x228] ;  /* 0x00008a00ff157b82 */ /* 0x000ea20000000800 */
[----:B------:R1:W-:Y:S01]  /*48650*/  @P2 STG.E.U16 desc[UR60][R4.64], R17 ;  /* 0x0000001104002986 */ /* 0x0003e2000c10153c */
[----:B0-----:R-:W-:-:S06]  /*48660*/  ISETP.LT.AND P2, PT, R120, R20, !P1 ;  /* 0x000000147800720c */ /* 0x001fcc0004f41270 */
[----:B------:R-:W0:Y:S01]  /*48670*/  LDC R0, c[0x0][0x248] ;  /* 0x00009200ff007b82 */ /* 0x000e220000000800 */
[----:B-1----:R-:W-:Y:S01]  /*48680*/  IMAD.WIDE R16, R19, 0x2, R2 ;  /* 0x0000000213107825 */ /* 0x002fe200078e0202 */
[----:B------:R-:W-:-:S06]  /*48690*/  PRMT R5, R221, 0x7632, R5 ;  /* 0x00007632dd057816 */ /* 0x000fcc0000000005 */
[----:B------:R-:W1:Y:S01]  /*486a0*/  LDC R20, c[0x0][0x228] ;  /* 0x00008a00ff147b82 */ /* 0x000e620000000800 */
[----:B------:R-:W-:Y:S01]  /*486b0*/  @P6 STG.E.U16 desc[UR60][R16.64], R221 ;  /* 0x000000dd10006986 */ /* 0x000fe2000c10153c */
[----:B------:R-:W-:Y:S01]  /*486c0*/  ISETP.LT.AND P6, PT, R127, R22, !P1 ;  /* 0x000000167f00720c */ /* 0x000fe20004fc1270 */
[----:B------:R-:W-:-:S05]  /*486d0*/  IMAD.WIDE R6, R19, 0x2, R14 ;  /* 0x0000000213067825 */ /* 0x000fca00078e020e */
[----:B------:R-:W1:Y:S01]  /*486e0*/  LDC R22, c[0x0][0x228] ;  /* 0x00008a00ff167b82 */ /* 0x000e620000000800 */
[----:B------:R-:W-:Y:S01]  /*486f0*/  VIADD R23, R13, 0x4c ;  /* 0x0000004c0d177836 */ /* 0x000fe20000000000 */
[----:B------:R3:W-:Y:S01]  /*48700*/  @P2 STG.E.U16 desc[UR60][R6.64], R5 ;  /* 0x0000000506002986 */ /* 0x0007e2000c10153c */
[----:B----4-:R-:W-:-:S03]  /*48710*/  ISETP.LT.AND P2, PT, R252, R18, !P1 ;  /* 0x00000012fc00720c */ /* 0x010fc60004f41270 */
[----:B---3--:R-:W-:Y:S02]  /*48720*/  ISETP.GE.AND P1, PT, R23, R12, PT ;  /* 0x0000000c1700720c */ /* 0x008fe40003f26270 */
[----:B------:R-:W3:Y:S01]  /*48730*/  LDC R18, c[0x0][0x228] ;  /* 0x00008a00ff127b82 */ /* 0x000ee20000000800 */
[----:B------:R-:W-:-:S07]  /*48740*/  IMAD.WIDE R4, R19, 0x2, R248 ;  /* 0x0000000213047825 */ /* 0x000fce00078e02f8 */
[----:B------:R-:W4:Y:S01]  /*48750*/  LDC R12, c[0x0][0x22c] ;  /* 0x00008b00ff0c7b82 */ /* 0x000f220000000800 */
[----:B------:R1:W-:Y:S01]  /*48760*/  @P6 STG.E.U16 desc[UR60][R4.64], R213 ;  /* 0x000000d504006986 */ /* 0x0003e2000c10153c */
[----:B--2---:R-:W-:Y:S01]  /*48770*/  ISETP.LT.AND P6, PT, R11, R21, !P1 ;  /* 0x000000150b00720c */ /* 0x004fe20004fc1270 */
[----:B0-----:R-:W-:Y:S01]  /*48780*/  IMAD.IADD R21, R19, 0x1, R0 ;  /* 0x0000000113157824 */ /* 0x001fe200078e0200 */
[----:B------:R-:W-:Y:S01]  /*48790*/  PRMT R24, R213, 0x7632, R24 ;  /* 0x00007632d5187816 */ /* 0x000fe20000000018 */
[----:B------:R-:W-:-:S03]  /*487a0*/  IMAD.WIDE R16, R19, 0x2, R250 ;  /* 0x0000000213107825 */ /* 0x000fc600078e02fa */
[----:B------:R-:W0:Y:S01]  /*487b0*/  LDC R0, c[0x0][0x248] ;  /* 0x00009200ff007b82 */ /* 0x000e220000000800 */
[----:B------:R-:W-:-:S07]  /*487c0*/  IMAD.WIDE R6, R21, 0x2, R2 ;  /* 0x0000000215067825 */ /* 0x000fce00078e0202 */
[----:B------:R-:W2:Y:S01]  /*487d0*/  LDC R19, c[0x0][0x228] ;  /* 0x00008a00ff137b82 */ /* 0x000ea20000000800 */
[----:B------:R-:W-:Y:S01]  /*487e0*/  @P2 STG.E.U16 desc[UR60][R16.64], R24 ;  /* 0x0000001810002986 */ /* 0x000fe2000c10153c */
[----:B-1----:R-:W-:-:S03]  /*487f0*/  ISETP.LT.AND P2, PT, R120, R20, !P1 ;  /* 0x000000147800720c */ /* 0x002fc60004f41270 */
[----:B------:R1:W-:Y:S01]  /*48800*/  @P6 STG.E.U16 desc[UR60][R6.64], R226 ;  /* 0x000000e206006986 */ /* 0x0003e2000c10153c */
[----:B------:R-:W-:Y:S02]  /*48810*/  ISETP.LT.AND P6, PT, R127, R22, !P1 ;  /* 0x000000167f00720c */ /* 0x000fe40004fc1270 */
[----:B------:R-:W0:Y:S01]  /*48820*/  LDC R20, c[0x0][0x228] ;  /* 0x00008a00ff147b82 */ /* 0x000e220000000800 */
[----:B------:R-:W-:Y:S01]  /*48830*/  IMAD.WIDE R4, R21, 0x2, R14 ;  /* 0x0000000215047825 */ /* 0x000fe200078e020e */
[----:B---3--:R-:W-:-:S03]  /*48840*/  ISETP.LT.AND P1, PT, R252, R18, !P1 ;  /* 0x00000012fc00720c */ /* 0x008fc60004f21270 */
[----:B------:R-:W-:-:S03]  /*48850*/  VIADD R23, R13, 0x4d ;  /* 0x0000004d0d177836 */ /* 0x000fc60000000000 */
[----:B------:R-:W3:Y:S01]  /*48860*/  LDC R22, c[0x0][0x228] ;  /* 0x00008a00ff167b82 */ /* 0x000ee20000000800 */
[----:B-1----:R-:W-:Y:S01]  /*48870*/  PRMT R7, R226, 0x7632, R7 ;  /* 0x00007632e2077816 */ /* 0x002fe20000000007 */
[----:B------:R-:W-:-:S04]  /*48880*/  IMAD.WIDE R16, R21, 0x2, R248 ;  /* 0x0000000215107825 */ /* 0x000fc800078e02f8 */
[----:B------:R1:W-:Y:S01]  /*48890*/  @P2 STG.E.U16 desc[UR60][R4.64], R7 ;  /* 0x0000000704002986 */ /* 0x0003e2000c10153c */
[----:B----4-:R-:W-:Y:S01]  /*488a0*/  ISETP.GE.AND P2, PT, R23, R12, PT ;  /* 0x0000000c1700720c */ /* 0x010fe20003f46270 */
[----:B------:R-:W4:Y:S02]  /*488b0*/  LDC R18, c[0x0][0x228] ;  /* 0x00008a00ff127b82 */ /* 0x000f240000000800 */
[----:B------:R-:W-:Y:S01]  /*488c0*/  @P6 STG.E.U16 desc[UR60][R16.64], R218 ;  /* 0x000000da10006986 */ /* 0x000fe2000c10153c */
[----:B--2---:R-:W-:-:S05]  /*488d0*/  ISETP.LT.AND P6, PT, R11, R19, !P2 ;  /* 0x000000130b00720c */ /* 0x004fca00057c1270 */
[----:B------:R-:W2:Y:S01]  /*488e0*/  LDC R12, c[0x0][0x22c] ;  /* 0x00008b00ff0c7b82 */ /* 0x000ea20000000800 */
[----:B-1----:R-:W-:Y:S01]  /*488f0*/  PRMT R5, R218, 0x7632, R5 ;  /* 0x00007632da057816 */ /* 0x002fe20000000005 */
[----:B------:R-:W-:-:S04]  /*48900*/  IMAD.WIDE R6, R21, 0x2, R250 ;  /* 0x0000000215067825 */ /* 0x000fc800078e02fa */
[----:B0-----:R-:W-:Y:S02]  /*48910*/  IMAD.IADD R21, R21, 0x1, R0 ;  /* 0x0000000115157824 */ /* 0x001fe400078e0200 */
[----:B------:R-:W0:Y:S01]  /*48920*/  LDC R19, c[0x0][0x228] ;  /* 0x00008a00ff137b82 */ /* 0x000e220000000800 */
[----:B------:R1:W-:Y:S01]  /*48930*/  @P1 STG.E.U16 desc[UR60][R6.64], R5 ;  /* 0x0000000506001986 */ /* 0x0003e2000c10153c */
[----:B------:R-:W-:-:S06]  /*48940*/  ISETP.LT.AND P1, PT, R120, R20, !P2 ;  /* 0x000000147800720c */ /* 0x000fcc0005721270 */
[----:B------:R-:W0:Y:S01]  /*48950*/  LDC R0, c[0x0][0x248] ;  /* 0x00009200ff007b82 */ /* 0x000e220000000800 */
[----:B-1----:R-:W-:-:S07]  /*48960*/  IMAD.WIDE R4, R21, 0x2, R2 ;  /* 0x0000000215047825 */ /* 0x002fce00078e0202 */
[----:B------:R-:W1:Y:S01]  /*48970*/  LDC R20, c[0x0][0x228] ;  /* 0x00008a00ff147b82 */ /* 0x000e620000000800 */
[----:B------:R-:W-:Y:S01]  /*48980*/  @P6 STG.E.U16 desc[UR60][R4.64], R222 ;  /* 0x000000de04006986 */ /* 0x000fe2000c10153c */
[----:B---3--:R-:W-:Y:S01]  /*48990*/  ISETP.LT.AND P6, PT, R127, R22, !P2 ;  /* 0x000000167f00720c */ /* 0x008fe200057c1270 */
[----:B------:R-:W-:Y:S01]  /*489a0*/  IMAD.WIDE R16, R21, 0x2, R14 ;  /* 0x0000000215107825 */ /* 0x000fe200078e020e */
[----:B------:R-:W-:-:S04]  /*489b0*/  PRMT R7, R222, 0x7632, R7 ;  /* 0x00007632de077816 */ /* 0x000fc80000000007 */
[----:B------:R-:W3:Y:S01]  /*489c0*/  LDC R22, c[0x0][0x228] ;  /* 0x00008a00ff167b82 */ /* 0x000ee20000000800 */
        /* <DEDUP_REMOVED lines=14> */
[----:B-1----:R-:W-:-:S05]  /*48ab0*/  ISETP.LT.AND P2, PT, R120, R20, !P1 ;  /* 0x000000147800720c */ /* 0x002fca0004f41270 */
[----:B------:R-:W1:Y:S01]  /*48ac0*/  LDC R0, c[0x0][0x248] ;  /* 0x00009200ff007b82 */ /* 0x000e620000000800 */
[----:B---3--:R-:W-:-:S07]  /*48ad0*/  IMAD.WIDE R16, R21, 0x2, R2 ;  /* 0x0000000215107825 */ /* 0x008fce00078e0202 */
[----:B------:R-:W3:Y:S01]  /*48ae0*/  LDC R20, c[0x0][0x228] ;  /* 0x00008a00ff147b82 */ /* 0x000ee20000000800 */
[----:B------:R-:W-:Y:S01]  /*48af0*/  PRMT R5, R227, 0x7632, R5 ;  /* 0x00007632e3057816 */ /* 0x000fe20000000005 */
[----:B------:R-:W-:Y:S01]  /*48b00*/  @P6 STG.E.U16 desc[UR60][R16.64], R227 ;  /* 0x000000e310006986 */ /* 0x000fe2000c10153c */
[----:B------:R-:W-:Y:S01]  /*48b10*/  ISETP.LT.AND P6, PT, R127, R22, !P1 ;  /* 0x000000167f00720c */ /* 0x000fe20004fc1270 */
[----:B------:R-:W-:-:S04]  /*48b20*/  IMAD.WIDE R6, R21, 0x2, R14 ;  /* 0x0000000215067825 */ /* 0x000fc800078e020e */
[----:B------:R-:W3:Y:S01]  /*48b30*/  LDC R22, c[0x0][0x228] ;  /* 0x00008a00ff167b82 */ /* 0x000ee20000000800 */
[----:B------:R-:W-:Y:S01]  /*48b40*/  VIADD R23, R13, 0x4f ;  /* 0x0000004f0d177836 */ /* 0x000fe20000000000 */
[----:B------:R0:W-:Y:S01]  /*48b50*/  @P2 STG.E.U16 desc[UR60][R6.64], R5 ;  /* 0x0000000506002986 */ /* 0x0001e2000c10153c */
[----:B--2---:R-:W-:-:S03]  /*48b60*/  ISETP.LT.AND P2, PT, R252, R18, !P1 ;  /* 0x00000012fc00720c */ /* 0x004fc60004f41270 */
[----:B----4-:R-:W-:Y:S02]  /*48b70*/  ISETP.GE.AND P1, PT, R23, R12, PT ;  /* 0x0000000c1700720c */ /* 0x010fe40003f26270 */
[----:B------:R-:W2:Y:S01]  /*48b80*/  LDC R18, c[0x0][0x228] ;  /* 0x00008a00ff127b82 */ /* 0x000ea20000000800 */
[----:B0-----:R-:W-:-:S07]  /*48b90*/  IMAD.WIDE R4, R21, 0x2, R248 ;  /* 0x0000000215047825 */ /* 0x001fce00078e02f8 */
[----:B------:R-:W0:Y:S01]  /*48ba0*/  LDC R12, c[0x0][0x22c] ;  /* 0x00008b00ff0c7b82 */ /* 0x000e220000000800 */
[----:B------:R-:W-:Y:S01]  /*48bb0*/  PRMT R7, R219, 0x7632, R7 ;  /* 0x00007632db077816 */ /* 0x000fe20000000007 */
[----:B------:R-:W-:Y:S01]  /*48bc0*/  @P6 STG.E.U16 desc[UR60][R4.64], R219 ;  /* 0x000000db04006986 */ /* 0x000fe2000c10153c */
[----:B------:R-:W-:Y:S01]  /*48bd0*/  ISETP.LT.AND P6, PT, R11, R19, !P1 ;  /* 0x000000130b00720c */ /* 0x000fe20004fc1270 */
[----:B------:R-:W-:-:S04]  /*48be0*/  IMAD.WIDE R16, R21, 0x2, R250 ;  /* 0x0000000215107825 */ /* 0x000fc800078e02fa */
[----:B------:R-:W4:Y:S01]  /*48bf0*/  LDC R19, c[0x0][0x228] ;  /* 0x00008a00ff137b82 */ /* 0x000f220000000800 */
[----:B-1----:R-:W-:Y:S01]  /*48c00*/  IMAD.IADD R21, R21, 0x1, R0 ;  /* 0x0000000115157824 */ /* 0x002fe200078e0200 */
        /* <DEDUP_REMOVED lines=13> */
[----:B0-----:R-:W-:Y:S02]  /*48ce0*/  ISETP.GE.AND P1, PT, R23, R12, PT ;  /* 0x0000000c1700720c */ /* 0x001fe40003f26270 */
[----:B------:R-:W0:Y:S01]  /*48cf0*/  LDC R18, c[0x0][0x228] ;  /* 0x00008a00ff127b82 */ /* 0x000e220000000800 */
[----:B----4-:R-:W-:-:S07]  /*48d00*/  IMAD.WIDE R16, R21, 0x2, R248 ;  /* 0x0000000215107825 */ /* 0x010fce00078e02f8 */
[----:B------:R-:W2:Y:S01]  /*48d10*/  LDC R12, c[0x0][0x22c] ;  /* 0x00008b00ff0c7b82 */ /* 0x000ea20000000800 */
[----:B------:R-:W-:Y:S01]  /*48d20*/  PRMT R5, R215, 0x7632, R5 ;  /* 0x00007632d7057816 */ /* 0x000fe20000000005 */
[----:B------:R-:W-:Y:S01]  /*48d30*/  @P6 STG.E.U16 desc[UR60][R16.64], R215 ;  /* 0x000000d710006986 */ /* 0x000fe2000c10153c */
[----:B------:R-:W-:Y:S01]  /*48d40*/  ISETP.LT.AND P6, PT, R11, R19, !P1 ;  /* 0x000000130b00720c */ /* 0x000fe20004fc1270 */
[----:B------:R-:W-:-:S04]  /*48d50*/  IMAD.WIDE R6, R21, 0x2, R250 ;  /* 0x0000000215067825 */ /* 0x000fc800078e02fa */
[----:B------:R-:W4:Y:S01]  /*48d60*/  LDC R19, c[0x0][0x228] ;  /* 0x00008a00ff137b82 */ /* 0x000f220000000800 */
[----:B---3--:R-:W-:Y:S01]  /*48d70*/  IMAD.IADD R21, R21, 0x1, R0 ;  /* 0x0000000115157824 */ /* 0x008fe200078e0200 */
        /* <DEDUP_REMOVED lines=12> */
[----:B0-----:R-:W-:-:S03]  /*48e40*/  ISETP.LT.AND P2, PT, R252, R18, !P1 ;  /* 0x00000012fc00720c */ /* 0x001fc60004f41270 */
[----:B--2---:R-:W-:Y:S02]  /*48e50*/  ISETP.GE.AND P1, PT, R23, R12, PT ;  /* 0x0000000c1700720c */ /* 0x004fe40003f26270 */
[----:B------:R-:W0:Y:S01]  /*48e60*/  LDC R18, c[0x0][0x228] ;  /* 0x00008a00ff127b82 */ /* 0x000e220000000800 */
[----:B----4-:R-:W-:-:S07]  /*48e70*/  IMAD.WIDE R6, R21, 0x2, R248 ;  /* 0x0000000215067825 */ /* 0x010fce00078e02f8 */
[----:B------:R-:W2:Y:S01]  /*48e80*/  LDC R12, c[0x0][0x22c] ;  /* 0x00008b00ff0c7b82 */ /* 0x000ea20000000800 */
[----:B------:R4:W-:Y:S01]  /*48e90*/  @P6 STG.E.U16 desc[UR60][R6.64], R200 ;  /* 0x000000c806006986 */ /* 0x0009e2000c10153c */
[----:B------:R-:W-:Y:S01]  /*48ea0*/  ISETP.LT.AND P6, PT, R11, R19, !P1 ;  /* 0x000000130b00720c */ /* 0x000fe20004fc1270 */
[C---:B-1----:R-:W-:Y:S01]  /*48eb0*/  IMAD.IADD R19, R21.reuse, 0x1, R0 ;  /* 0x0000000115137824 */ /* 0x042fe200078e0200 */
[----:B------:R-:W-:Y:S01]  /*48ec0*/  PRMT R24, R200, 0x7632, R24 ;  /* 0x00007632c8187816 */ /* 0x000fe20000000018 */
[----:B------:R-:W-:-:S03]  /*48ed0*/  IMAD.WIDE R4, R21, 0x2, R250 ;  /* 0x0000000215047825 */ /* 0x000fc600078e02fa */
[----:B------:R-:W1:Y:S01]  /*48ee0*/  LDC R0, c[0x0][0x248] ;  /* 0x00009200ff007b82 */ /* 0x000e620000000800 */
[----:B------:R-:W-:-:S07]  /*48ef0*/  IMAD.WIDE R16, R19, 0x2, R2 ;  /* 0x0000000213107825 */ /* 0x000fce00078e0202 */
[----:B------:R-:W1:Y:S01]  /*48f00*/  LDC R21, c[0x0][0x228] ;  /* 0x00008a00ff157b82 */ /* 0x000e620000000800 */
[----:B------:R-:W-:Y:S01]  /*48f10*/  @P2 STG.E.U16 desc[UR60][R4.64], R24 ;  /* 0x0000001804002986 */ /* 0x000fe2000c10153c */
[----:B---3--:R-:W-:-:S03]  /*48f20*/  ISETP.LT.AND P2, PT, R120, R20, !P1 ;  /* 0x000000147800720c */ /* 0x008fc60004f41270 */
[----:B------:R3:W-:Y:S01]  /*48f30*/  @P6 STG.E.U16 desc[UR60][R16.64], R204 ;  /* 0x000000cc10006986 */ /* 0x0007e2000c10153c */
[----:B------:R-:W-:Y:S02]  /*48f40*/  ISETP.LT.AND P6, PT, R127, R22, !P1 ;  /* 0x000000167f00720c */ /* 0x000fe40004fc1270 */
[----:B------:R-:W1:Y:S01]  /*48f50*/  LDC R20, c[0x0][0x228] ;  /* 0x00008a00ff147b82 */ /* 0x000e620000000800 */
[----:B----4-:R-:W-:-:S04]  /*48f60*/  IMAD.WIDE R6, R19, 0x2, R14 ;  /* 0x0000000213067825 */ /* 0x010fc800078e020e */
[----:B------:R-:W-:-:S03]  /*48f70*/  VIADD R23, R13, 0x52 ;  /* 0x000000520d177836 */ /* 0x000fc60000000000 */
[----:B------:R-:W4:Y:S01]  /*48f80*/  LDC R22, c[0x0][0x228] ;  /* 0x00008a00ff167b82 */ /* 0x000f220000000800 */
[----:B---3--:R-:W-:Y:S01]  /*48f90*/  PRMT R17, R204, 0x7632, R17 ;  /* 0x00007632cc117816 */ /* 0x008fe20000000011 */
[----:B------:R-:W-:Y:S01]  /*48fa0*/  IMAD.WIDE R4, R19, 0x2, R248 ;  /* 0x0000000213047825 */ /* 0x000fe200078e02f8 */
[----:B0-----:R-:W-:-:S03]  /*48fb0*/  ISETP.LT.AND P1, PT, R252, R18, !P1 ;  /* 0x00000012fc00720c */ /* 0x001fc60004f21270 */
[----:B------:R0:W-:Y:S01]  /*48fc0*/  @P2 STG.E.U16 desc[UR60][R6.64], R17 ;  /* 0x0000001106002986 */ /* 0x0001e2000c10153c */
[----:B--2---:R-:W-:Y:S01]  /*48fd0*/  ISETP.GE.AND P2, PT, R23, R12, PT ;  /* 0x0000000c1700720c */ /* 0x004fe20003f46270 */
[----:B------:R-:W2:Y:S02]  /*48fe0*/  LDC R18, c[0x0][0x228] ;  /* 0x00008a00ff127b82 */ /* 0x000ea40000000800 */
[----:B------:R3:W-:Y:S01]  /*48ff0*/  @P6 STG.E.U16 desc[UR60][R4.64], R196 ;  /* 0x000000c404006986 */ /* 0x0007e2000c10153c */
[----:B-1----:R-:W-:-:S05]  /*49000*/  ISETP.LT.AND P6, PT, R11, R21, !P2 ;  /* 0x000000150b00720c */ /* 0x002fca00057c1270 */
[----:B------:R-:W1:Y:S01]  /*49010*/  LDC R12, c[0x0][0x22c] ;  /* 0x00008b00ff0c7b82 */ /* 0x000e620000000800 */
[----:B0-----:R-:W-:Y:S01]  /*49020*/  IMAD.WIDE R16, R19, 0x2, R250 ;  /* 0x0000000213107825 */ /* 0x001fe200078e02fa */
[----:B---3--:R-:W-:-:S03]  /*49030*/  PRMT R5, R196, 0x7632, R5 ;  /* 0x00007632c4057816 */ /* 0x008fc60000000005 */
[----:B------:R-:W-:-:S03]  /*49040*/  IMAD.IADD R19, R19, 0x1, R0 ;  /* 0x0000000113137824 */ /* 0x000fc600078e0200 */
[----:B------:R-:W0:Y:S01]  /*49050*/  LDC R21, c[0x0][0x228] ;  /* 0x00008a00ff157b82 */ /* 0x000e220000000800 */
[----:B------:R-:W-:Y:S01]  /*49060*/  IMAD.WIDE R6, R19, 0x2, R2 ;  /* 0x0000000213067825 */ /* 0x000fe200078e0202 */
[----:B------:R3:W-:Y:S01]  /*49070*/  @P1 STG.E.U16 desc[UR60][R16.64], R5 ;  /* 0x0000000510001986 */ /* 0x0007e2000c10153c */
[----:B------:R-:W-:-:S05]  /*49080*/  ISETP.LT.AND P1, PT, R120, R20, !P2 ;  /* 0x000000147800720c */ /* 0x000fca0005721270 */
[----:B------:R-:W0:Y:S01]  /*49090*/  LDC R0, c[0x0][0x248] ;  /* 0x00009200ff007b82 */ /* 0x000e220000000800 */
[----:B------:R2:W-:Y:S01]  /*490a0*/  @P6 STG.E.U16 desc[UR60][R6.64], R209 ;  /* 0x000000d106006986 */ /* 0x0005e2000c10153c */
[----:B----4-:R-:W-:-:S06]  /*490b0*/  ISETP.LT.AND P6, PT, R127, R22, !P2 ;  /* 0x000000167f00720c */ /* 0x010fcc00057c1270 */
[----:B------:R-:W4:Y:S01]  /*490c0*/  LDC R20, c[0x0][0x228] ;  /* 0x00008a00ff147b82 */ /* 0x000f220000000800 */
[----:B---3--:R-:W-:Y:S01]  /*490d0*/  IMAD.WIDE R4, R19, 0x2, R14 ;  /* 0x0000000213047825 */ /* 0x008fe200078e020e */
[----:B--2---:R-:W-:-:S03]  /*490e0*/  PRMT R7, R209, 0x7632, R7 ;  /* 0x00007632d1077816 */ /* 0x004fc60000000007 */
[----:B------:R-:W-:-:S03]  /*490f0*/  VIADD R23, R13, 0x53 ;  /* 0x000000530d177836 */ /* 0x000fc60000000000 */
[----:B------:R-:W2:Y:S01]  /*49100*/  LDC R22, c[0x0][0x228] ;  /* 0x00008a00ff167b82 */ /* 0x000ea20000000800 */
[----:B------:R-:W-:Y:S01]  /*49110*/  IMAD.WIDE R16, R19, 0x2, R248 ;  /* 0x0000000213107825 */ /* 0x000fe200078e02f8 */
[----:B------:R-:W-:Y:S01]  /*49120*/  ISETP.LT.AND P2, PT, R252, R18, !P2 ;  /* 0x00000012fc00720c */ /* 0x000fe20005741270 */
[----:B------:R3:W-:Y:S01]  /*49130*/  @P1 STG.E.U16 desc[UR60][R4.64], R7 ;  /* 0x0000000704001986 */ /* 0x0007e2000c10153c */
[----:B-1----:R-:W-:-:S03]  /*49140*/  ISETP.GE.AND P1, PT, R23, R12, PT ;  /* 0x0000000c1700720c */ /* 0x002fc60003f26270 */
[----:B------:R1:W-:Y:S01]  /*49150*/  @P6 STG.E.U16 desc[UR60][R16.64], R201 ;  /* 0x000000c910006986 */ /* 0x0003e2000c10153c */
[----:B------:R-:W2:Y:S01]  /*49160*/  LDC R18, c[0x0][0x228] ;  /* 0x00008a00ff127b82 */ /* 0x000ea20000000800 */
[----:B0-----:R-:W-:-:S07]  /*49170*/  ISETP.LT.AND P6, PT, R11, R21, !P1 ;  /* 0x000000150b00720c */ /* 0x001fce0004fc1270 */
[----:B------:R-:W0:Y:S01]  /*49180*/  LDC R12, c[0x0][0x22c] ;  /* 0x00008b00ff0c7b82 */ /* 0x000e220000000800 */
[----:B---3--:R-:W-:Y:S01]  /*49190*/  IMAD.WIDE R4, R19, 0x2, R250 ;  /* 0x0000000213047825 */ /* 0x008fe200078e02fa */
[----:B-1----:R-:W-:-:S03]  /*491a0*/  PRMT R17, R201, 0x7632, R17 ;  /* 0x00007632c9117816 */ /* 0x002fc60000000011 */
[----:B------:R-:W-:-:S03]  /*491b0*/  IMAD.IADD R19, R19, 0x1, R0 ;  /* 0x0000000113137824 */ /* 0x000fc600078e0200 */
[----:B------:R-:W1:Y:S01]  /*491c0*/  LDC R21, c[0x0][0x228] ;  /* 0x00008a00ff157b82 */ /* 0x000e620000000800 */
[----:B------:R3:W-:Y:S01]  /*491d0*/  @P2 STG.E.U16 desc[UR60][R4.64], R17 ;  /* 0x0000001104002986 */ /* 0x0007e2000c10153c */
[----:B------:R-:W-:Y:S01]  /*491e0*/  IMAD.WIDE R6, R19, 0x2, R2 ;  /* 0x0000000213067825 */ /* 0x000fe200078e0202 */
[----:B----4-:R-:W-:-:S05]  /*491f0*/  ISETP.LT.AND P2, PT, R120, R20, !P1 ;  /* 0x000000147800720c */ /* 0x010fca0004f41270 */
[----:B------:R-:W4:Y:S01]  /*49200*/  LDC R0, c[0x0][0x248] ;  /* 0x00009200ff007b82 */ /* 0x000f220000000800 */
[----:B------:R-:W-:Y:S01]  /*49210*/  @P6 STG.E.U16 desc[UR60][R6.64], R205 ;  /* 0x000000cd06006986 */ /* 0x000fe2000c10153c */
[----:B--2---:R-:W-:Y:S02]  /*49220*/  ISETP.LT.AND P6, PT, R127, R22, !P1 ;  /* 0x000000167f00720c */ /* 0x004fe40004fc1270 */
[----:B---3--:R-:W-:Y:S01]  /*49230*/  PRMT R5, R205, 0x7632, R5 ;  /* 0x00007632cd057816 */ /* 0x008fe20000000005 */
[----:B------:R-:W-:-:S03]  /*49240*/  IMAD.WIDE R16, R19, 0x2, R14 ;  /* 0x0000000213107825 */ /* 0x000fc600078e020e */
[----:B------:R-:W2:Y:S01]  /*49250*/  LDC R20, c[0x0][0x228] ;  /* 0x00008a00ff147b82 */ /* 0x000ea20000000800 */
[----:B------:R-:W-:Y:S01]  /*49260*/  VIADD R23, R13, 0x54 ;  /* 0x000000540d177836 */ /* 0x000fe20000000000 */
[----:B------:R3:W-:Y:S06]  /*49270*/  @P2 STG.E.U16 desc[UR60][R16.64], R5 ;  /* 0x0000000510002986 */ /* 0x0007ec000c10153c */
[----:B------:R-:W2:Y:S01]  /*49280*/  LDC R22, c[0x0][0x228] ;  /* 0x00008a00ff167b82 */ /* 0x000ea20000000800 */
[----:B------:R-:W-:Y:S02]  /*49290*/  ISETP.LT.AND P2, PT, R252, R18, !P1 ;  /* 0x00000012fc00720c */ /* 0x000fe40004f41270 */
[----:B0-----:R-:W-:Y:S01]  /*492a0*/  ISETP.GE.AND P1, PT, R23, R12, PT ;  /* 0x0000000c1700720c */ /* 0x001fe20003f26270 */
[----:B---3--:R-:W-:-:S04]  /*492b0*/  IMAD.WIDE R4, R19, 0x2, R248 ;  /* 0x0000000213047825 */ /* 0x008fc800078e02f8 */
[----:B------:R-:W0:Y:S01]  /*492c0*/  LDC R18, c[0x0][0x228] ;  /* 0x00008a00ff127b82 */ /* 0x000e220000000800 */
[----:B------:R3:W-:Y:S01]  /*492d0*/  @P6 STG.E.U16 desc[UR60][R4.64], R197 ;  /* 0x000000c504006986 */ /* 0x0007e2000c10153c */
[----:B-1----:R-:W-:-:S06]  /*492e0*/  ISETP.LT.AND P6, PT, R11, R21, !P1 ;  /* 0x000000150b00720c */ /* 0x002fcc0004fc1270 */
[----:B------:R-:W1:Y:S01]  /*492f0*/  LDC R12, c[0x0][0x22c] ;  /* 0x00008b00ff0c7b82 */ /* 0x000e620000000800 */
[----:B----4-:R-:W-:Y:S01]  /*49300*/  IMAD.IADD R21, R19, 0x1, R0 ;  /* 0x0000000113157824 */ /* 0x010fe200078e0200 */
[----:B------:R-:W-:Y:S01]  /*49310*/  PRMT R24, R197, 0x7632, R24 ;  /* 0x00007632c5187816 */ /* 0x000fe20000000018 */
[----:B------:R-:W-:-:S05]  /*49320*/  IMAD.WIDE R6, R19, 0x2, R250 ;  /* 0x0000000213067825 */ /* 0x000fca00078e02fa */
[----:B------:R-:W4:Y:S01]  /*49330*/  LDC R19, c[0x0][0x228] ;  /* 0x00008a00ff137b82 */ /* 0x000f220000000800 */
[----:B------:R-:W-:Y:S01]  /*49340*/  IMAD.WIDE R16, R21, 0x2, R2 ;  /* 0x0000000215107825 */ /* 0x000fe200078e0202 */
[----:B------:R-:W-:Y:S01]  /*49350*/  @P2 STG.E.U16 desc[UR60][R6.64], R24 ;  /* 0x0000001806002986 */ /* 0x000fe2000c10153c */
[----:B--2---:R-:W-:-:S05]  /*49360*/  ISETP.LT.AND P2, PT, R120, R20, !P1 ;  /* 0x000000147800720c */ /* 0x004fca0004f41270 */
[----:B------:R-:W2:Y:S01]  /*49370*/  LDC R0, c[0x0][0x248] ;  /* 0x00009200ff007b82 */ /* 0x000ea20000000800 */
[----:B------:R3:W-:Y:S01]  /*49380*/  @P6 STG.E.U16 desc[UR60][R16.64], R210 ;  /* 0x000000d210006986 */ /* 0x0007e2000c10153c */
[----:B------:R-:W-:-:S06]  /*49390*/  ISETP.LT.AND P6, PT, R127, R22, !P1 ;  /* 0x000000167f00720c */ /* 0x000fcc0004fc1270 */
[----:B------:R-:W2:Y:S01]  /*493a0*/  LDC R20, c[0x0][0x228] ;  /* 0x00008a00ff147b82 */ /* 0x000ea20000000800 */
[----:B---3--:R-:W-:Y:S01]  /*493b0*/  IMAD.WIDE R4, R21, 0x2, R14 ;  /* 0x0000000215047825 */ /* 0x008fe200078e020e */
[----:B------:R-:W-:-:S03]  /*493c0*/  PRMT R17, R210, 0x7632, R17 ;  /* 0x00007632d2117816 */ /* 0x000fc60000000011 */
[----:B------:R-:W-:-:S03]  /*493d0*/  VIADD R23, R13, 0x55 ;  /* 0x000000550d177836 */ /* 0x000fc60000000000 */
[----:B------:R-:W3:Y:S01]  /*493e0*/  LDC R22, c[0x0][0x228] ;  /* 0x00008a00ff167b82 */ /* 0x000ee20000000800 */
[----:B0-----:R-:W-:Y:S01]  /*493f0*/  ISETP.LT.AND P1, PT, R252, R18, !P1 ;  /* 0x00000012fc00720c */ /* 0x001fe20004f21270 */
[----:B------:R-:W-:Y:S01]  /*49400*/  IMAD.WIDE R6, R21, 0x2, R248 ;  /* 0x0000000215067825 */ /* 0x000fe200078e02f8 */
[----:B------:R0:W-:Y:S01]  /*49410*/  @P2 STG.E.U16 desc[UR60][R4.64], R17 ;  /* 0x0000001104002986 */ /* 0x0001e2000c10153c */
[----:B-1----:R-:W-:-:S03]  /*49420*/  ISETP.GE.AND P2, PT, R23, R12, PT ;  /* 0x0000000c1700720c */ /* 0x002fc60003f46270 */
[----:B------:R-:W-:Y:S01]  /*49430*/  @P6 STG.E.U16 desc[UR60][R6.64], R202 ;  /* 0x000000ca06006986 */ /* 0x000fe2000c10153c */
[----:B------:R-:W1:Y:S01]  /*49440*/  LDC R18, c[0x0][0x228] ;  /* 0x00008a00ff127b82 */ /* 0x000e620000000800 */
[----:B----4-:R-:W-:-:S07]  /*49450*/  ISETP.LT.AND P6, PT, R11, R19, !P2 ;  /* 0x000000130b00720c */ /* 0x010fce00057c1270 */
[----:B------:R-:W4:Y:S01]  /*49460*/  LDC R12, c[0x0][0x22c] ;  /* 0x00008b00ff0c7b82 */ /* 0x000f220000000800 */
[----:B0-----:R-:W-:Y:S01]  /*49470*/  PRMT R5, R202, 0x7632, R5 ;  /* 0x00007632ca057816 */ /* 0x001fe20000000005 */
[----:B------:R-:W-:-:S04]  /*49480*/  IMAD.WIDE R16, R21, 0x2, R250 ;  /* 0x0000000215107825 */ /* 0x000fc800078e02fa */
[----:B--2---:R-:W-:Y:S02]  /*49490*/  IMAD.IADD R21, R21, 0x1, R0 ;  /* 0x0000000115157824 */ /* 0x004fe400078e0200 */
[----:B------:R-:W0:Y:S01]  /*494a0*/  LDC R19, c[0x0][0x228] ;  /* 0x00008a00ff137b82 */ /* 0x000e220000000800 */
[----:B------:R2:W-:Y:S01]  /*494b0*/  @P1 STG.E.U16 desc[UR60][R16.64], R5 ;  /* 0x0000000510001986 */ /* 0x0005e2000c10153c */
[----:B------:R-:W-:-:S06]  /*494c0*/  ISETP.LT.AND P1, PT, R120, R20, !P2 ;  /* 0x000000147800720c */ /* 0x000fcc0005721270 */
[----:B------:R-:W0:Y:S01]  /*494d0*/  LDC R0, c[0x0][0x248] ;  /* 0x00009200ff007b82 */ /* 0x000e220000000800 */
[----:B--2---:R-:W-:-:S07]  /*494e0*/  IMAD.WIDE R4, R21, 0x2, R2 ;  /* 0x0000000215047825 */ /* 0x004fce00078e0202 */
[----:B------:R-:W2:Y:S01]  /*494f0*/  LDC R20, c[0x0][0x228] ;  /* 0x00008a00ff147b82 */ /* 0x000ea20000000800 */
[----:B------:R-:W-:Y:S01]  /*49500*/  @P6 STG.E.U16 desc[UR60][R4.64], R206 ;  /* 0x000000ce04006986 */ /* 0x000fe2000c10153c */
[----:B---3--:R-:W-:Y:S01]  /*49510*/  ISETP.LT.AND P6, PT, R127, R22, !P2 ;  /* 0x000000167f00720c */ /* 0x008fe200057c1270 */
[----:B------:R-:W-:Y:S01]  /*49520*/  IMAD.WIDE R6, R21, 0x2, R14 ;  /* 0x0000000215067825 */ /* 0x000fe200078e020e */
[----:B------:R-:W-:-:S04]  /*49530*/  PRMT R17, R206, 0x7632, R17 ;  /* 0x00007632ce117816 */ /* 0x000fc80000000011 */
[----:B------:R-:W3:Y:S01]  /*49540*/  LDC R22, c[0x0][0x228] ;  /* 0x00008a00ff167b82 */ /* 0x000ee20000000800 */
[----:B------:R-:W-:Y:S01]  /*49550*/  VIADD R23, R13, 0x56 ;  /* 0x000000560d177836 */ /* 0x000fe20000000000 */
[----:B------:R4:W-:Y:S01]  /*49560*/  @P1 STG.E.U16 desc[UR60][R6.64], R17 ;  /* 0x0000001106001986 */ /* 0x0009e2000c10153c */
[----:B-1----:R-:W-:-:S03]  /*49570*/  ISETP.LT.AND P2, PT, R252, R18, !P2 ;  /* 0x00000012fc00720c */ /* 0x002fc60005741270 */
[----:B----4-:R-:W-:Y:S02]  /*49580*/  ISETP.GE.AND P1, PT, R23, R12, PT ;  /* 0x0000000c1700720c */ /* 0x010fe40003f26270 */
[----:B------:R-:W1:Y:S01]  /*49590*/  LDC R18, c[0x0][0x228] ;  /* 0x00008a00ff127b82 */ /* 0x000e620000000800 */
        /* <DEDUP_REMOVED lines=9> */
[----:B--2---:R-:W-:-:S05]  /*49630*/  ISETP.LT.AND P2, PT, R120, R20, !P1 ;  /* 0x000000147800720c */ /* 0x004fca0004f41270 */
[----:B------:R-:W2:Y:S01]  /*49640*/  LDC R0, c[0x0][0x248] ;  /* 0x00009200ff007b82 */ /* 0x000ea20000000800 */
        /* <DEDUP_REMOVED lines=9> */
[----:B-1----:R-:W-:-:S03]  /*496e0*/  ISETP.LT.AND P2, PT, R252, R18, !P1 ;  /* 0x00000012fc00720c */ /* 0x002fc60004f41270 */
[----:B----4-:R-:W-:Y:S02]  /*496f0*/  ISETP.GE.AND P1, PT, R23, R12, PT ;  /* 0x0000000c1700720c */ /* 0x010fe40003f26270 */
[----:B------:R-:W1:Y:S01]  /*49700*/  LDC R18, c[0x0][0x228] ;  /* 0x00008a00ff127b82 */ /* 0x000e620000000800 */
[----:B0-----:R-:W-:-:S07]  /*49710*/  IMAD.WIDE R4, R21, 0x2, R248 ;  /* 0x0000000215047825 */ /* 0x001fce00078e02f8 */
[----:B------:R-:W0:Y:S01]  /*49720*/  LDC R12, c[0x0][0x22c] ;  /* 0x00008b00ff0c7b82 */ /* 0x000e220000000800 */
[----:B------:R-:W-:Y:S01]  /*49730*/  PRMT R17, R203, 0x7632, R17 ;  /* 0x00007632cb117816 */ /* 0x000fe20000000011 */
[----:B------:R-:W-:Y:S01]  /*49740*/  @P6 STG.E.U16 desc[UR60][R4.64], R203 ;  /* 0x000000cb04006986 */ /* 0x000fe2000c10153c */
[----:B------:R-:W-:Y:S01]  /*49750*/  ISETP.LT.AND P6, PT, R11, R19, !P1 ;  /* 0x000000130b00720c */ /* 0x000fe20004fc1270 */
[----:B------:R-:W-:-:S04]  /*49760*/  IMAD.WIDE R6, R21, 0x2, R250 ;  /* 0x0000000215067825 */ /* 0x000fc800078e02fa */
[----:B------:R-:W4:Y:S01]  /*49770*/  LDC R19, c[0x0][0x228] ;  /* 0x00008a00ff137b82 */ /* 0x000f220000000800 */
[----:B--2---:R-:W-:Y:S01]  /*49780*/  IMAD.IADD R21, R21, 0x1, R0 ;  /* 0x0000000115157824 */ /* 0x004fe200078e0200 */
[----:B------:R2:W-:Y:S01]  /*49790*/  @P2 STG.E.U16 desc[UR60][R6.64], R17 ;  /* 0x0000001106002986 */ /* 0x0005e2000c10153c */
[----:B---3--:R-:W-:-:S05]  /*497a0*/  ISETP.LT.AND P2, PT, R120, R20, !P1 ;  /* 0x000000147800720c */ /* 0x008fca0004f41270 */
[----:B------:R-:W3:Y:S01]  /*497b0*/  LDC R0, c[0x0][0x248] ;  /* 0x00009200ff007b82 */ /* 0x000ee20000000800 */
        /* <DEDUP_REMOVED lines=10> */
[----:B0-----:R-:W-:Y:S02]  /*49860*/  ISETP.GE.AND P1, PT, R23, R12, PT ;  /* 0x0000000c1700720c */ /* 0x001fe40003f26270 */
[----:B------:R-:W0:Y:S01]  /*49870*/  LDC R18, c[0x0][0x228] ;  /* 0x00008a00ff127b82 */ /* 0x000e220000000800 */
[----:B----4-:R-:W-:-:S07]  /*49880*/  IMAD.WIDE R6, R21, 0x2, R248 ;  /* 0x0000000215067825 */ /* 0x010fce00078e02f8 */
[----:B------:R-:W1:Y:S01]  /*49890*/  LDC R12, c[0x0][0x22c] ;  /* 0x00008b00ff0c7b82 */ /* 0x000e620000000800 */
[----:B------:R-:W-:Y:S01]  /*498a0*/  PRMT R5, R199, 0x7632, R5 ;  /* 0x00007632c7057816 */ /* 0x000fe20000000005 */
[----:B------:R-:W-:Y:S01]  /*498b0*/  @P6 STG.E.U16 desc[UR60][R6.64], R199 ;  /* 0x000000c706006986 */ /* 0x000fe2000c10153c */
[----:B------:R-:W-:Y:S01]  /*498c0*/  ISETP.LT.AND P6, PT, R11, R19, !P1 ;  /* 0x000000130b00720c */ /* 0x000fe20004fc1270 */
[----:B------:R-:W-:-:S04]  /*498d0*/  IMAD.WIDE R16, R21, 0x2, R250 ;  /* 0x0000000215107825 */ /* 0x000fc800078e02fa */
[----:B------:R-:W4:Y:S01]  /*498e0*/  LDC R19, c[0x0][0x228] ;  /* 0x00008a00ff137b82 */ /* 0x000f220000000800 */
[----:B---3--:R-:W-:Y:S01]  /*498f0*/  IMAD.IADD R21, R21, 0x1, R0 ;  /* 0x0000000115157824 */ /* 0x008fe200078e0200 */
        /* <DEDUP_REMOVED lines=19> */
[C---:B--2---:R-:W-:Y:S01]  /*49a30*/  IMAD.IADD R19, R21.reuse, 0x1, R0 ;  /* 0x0000000115137824 */ /* 0x044fe200078e0200 */
[----:B------:R-:W-:Y:S01]  /*49a40*/  PRMT R24, R184, 0x7632, R24 ;  /* 0x00007632b8187816 */ /* 0x000fe20000000018 */
[----:B------:R-:W-:-:S03]  /*49a50*/  IMAD.WIDE R4, R21, 0x2, R250 ;  /* 0x0000000215047825 */ /* 0x000fc600078e02fa */
[----:B------:R-:W2:Y:S01]  /*49a60*/  LDC R0, c[0x0][0x248] ;  /* 0x00009200ff007b82 */ /* 0x000ea20000000800 */
[----:B------:R-:W-:-:S07]  /*49a70*/  IMAD.WIDE R6, R19, 0x2, R2 ;  /* 0x0000000213067825 */ /* 0x000fce00078e0202 */
[----:B------:R-:W2:Y:S01]  /*49a80*/  LDC R21, c[0x0][0x228] ;  /* 0x00008a00ff157b82 */ /* 0x000ea20000000800 */
[----:B------:R-:W-:Y:S01]  /*49a90*/  @P2 STG.E.U16 desc[UR60][R4.64], R24 ;  /* 0x0000001804002986 */ /* 0x000fe2000c10153c */
[----:B---3--:R-:W-:-:S03]  /*49aa0*/  ISETP.LT.AND P2, PT, R120, R20, !P1 ;  /* 0x000000147800720c */ /* 0x008fc60004f41270 */
[----:B------:R3:W-:Y:S01]  /*49ab0*/  @P6 STG.E.U16 desc[UR60][R6.64], R188 ;  /* 0x000000bc06006986 */ /* 0x0007e2000c10153c */
[----:B------:R-:W-:Y:S02]  /*49ac0*/  ISETP.LT.AND P6, PT, R127, R22, !P1 ;  /* 0x000000167f00720c */ /* 0x000fe40004fc1270 */
[----:B------:R-:W2:Y:S01]  /*49ad0*/  LDC R20, c[0x0][0x228] ;  /* 0x00008a00ff147b82 */ /* 0x000ea20000000800 */
[----:B----4-:R-:W-:Y:S01]  /*49ae0*/  IMAD.WIDE R16, R19, 0x2, R14 ;  /* 0x0000000213107825 */ /* 0x010fe200078e020e */
[----:B0-----:R-:W-:-:S03]  /*49af0*/  ISETP.LT.AND P1, PT, R252, R18, !P1 ;  /* 0x00000012fc00720c */ /* 0x001fc60004f21270 */
[----:B------:R-:W-:-:S03]  /*49b00*/  VIADD R23, R13, 0x5a ;  /* 0x0000005a0d177836 */ /* 0x000fc60000000000 */
[----:B------:R-:W0:Y:S01]  /*49b10*/  LDC R22, c[0x0][0x228] ;  /* 0x00008a00ff167b82 */ /* 0x000e220000000800 */
[----:B---3--:R-:W-:Y:S01]  /*49b20*/  PRMT R7, R188, 0x7632, R7 ;  /* 0x00007632bc077816 */ /* 0x008fe20000000007 */
[----:B------:R-:W-:-:S04]  /*49b30*/  IMAD.WIDE R4, R19, 0x2, R248 ;  /* 0x0000000213047825 */ /* 0x000fc800078e02f8 */
[----:B------:R3:W-:Y:S01]  /*49b40*/  @P2 STG.E.U16 desc[UR60][R16.64], R7 ;  /* 0x0000000710002986 */ /* 0x0007e2000c10153c */
[----:B-1----:R-:W-:Y:S01]  /*49b50*/  ISETP.GE.AND P2, PT, R23, R12, PT ;  /* 0x0000000c1700720c */ /* 0x002fe20003f46270 */
[----:B------:R-:W1:Y:S02]  /*49b60*/  LDC R18, c[0x0][0x228] ;  /* 0x00008a00ff127b82 */ /* 0x000e640000000800 */
[----:B------:R4:W-:Y:S01]  /*49b70*/  @P6 STG.E.U16 desc[UR60][R4.64], R180 ;  /* 0x000000b404006986 */ /* 0x0009e2000c10153c */
[----:B--2---:R-:W-:-:S05]  /*49b80*/  ISETP.LT.AND P6, PT, R11, R21, !P2 ;  /* 0x000000150b00720c */ /* 0x004fca00057c1270 */
[----:B------:R-:W2:Y:S01]  /*49b90*/  LDC R12, c[0x0][0x22c] ;  /* 0x00008b00ff0c7b82 */ /* 0x000ea20000000800 */
[----:B---3--:R-:W-:Y:S01]  /*49ba0*/  IMAD.WIDE R6, R19, 0x2, R250 ;  /* 0x0000000213067825 */ /* 0x008fe200078e02fa */
[----:B----4-:R-:W-:-:S03]  /*49bb0*/  PRMT R5, R180, 0x7632, R5 ;  /* 0x00007632b4057816 */ /* 0x010fc60000000005 */
[----:B------:R-:W-:-:S03]  /*49bc0*/  IMAD.IADD R19, R19, 0x1, R0 ;  /* 0x0000000113137824 */ /* 0x000fc600078e0200 */
[----:B------:R-:W3:Y:S01]  /*49bd0*/  LDC R21, c[0x0][0x228] ;  /* 0x00008a00ff157b82 */ /* 0x000ee20000000800 */
[----:B------:R4:W-:Y:S01]  /*49be0*/  @P1 STG.E.U16 desc[UR60][R6.64], R5 ;  /* 0x0000000506001986 */ /* 0x0009e2000c10153c */
[----:B------:R-:W-:Y:S01]  /*49bf0*/  ISETP.LT.AND P1, PT, R120, R20, !P2 ;  /* 0x000000147800720c */ /* 0x000fe20005721270 */
[----:B------:R-:W-:-:S05]  /*49c00*/  IMAD.WIDE R16, R19, 0x2, R2 ;  /* 0x0000000213107825 */ /* 0x000fca00078e0202 */
[----:B------:R-:W3:Y:S01]  /*49c10*/  LDC R0, c[0x0][0x248] ;  /* 0x00009200ff007b82 */ /* 0x000ee20000000800 */
[----:B------:R2:W-:Y:S01]  /*49c20*/  @P6 STG.E.U16 desc[UR60][R16.64], R193 ;  /* 0x000000c110006986 */ /* 0x0005e2000c10153c */
[----:B0-----:R-:W-:-:S06]  /*49c30*/  ISETP.LT.AND P6, PT, R127, R22, !P2 ;  /* 0x000000167f00720c */ /* 0x001fcc00057c1270 */
[----:B------:R-:W0:Y:S01]  /*49c40*/  LDC R20, c[0x0][0x228] ;  /* 0x00008a00ff147b82 */ /* 0x000e220000000800 */
[----:B----4-:R-:W-:Y:S01]  /*49c50*/  PRMT R7, R193, 0x7632, R7 ;  /* 0x00007632c1077816 */ /* 0x010fe20000000007 */
[----:B------:R-:W-:Y:S01]  /*49c60*/  IMAD.WIDE R4, R19, 0x2, R14 ;  /* 0x0000000213047825 */ /* 0x000fe200078e020e */
[----:B-1----:R-:W-:-:S03]  /*49c70*/  ISETP.LT.AND P2, PT, R252, R18, !P2 ;  /* 0x00000012fc00720c */ /* 0x002fc60005741270 */
[----:B------:R-:W-:Y:S02]  /*49c80*/  VIADD R23, R13, 0x5b ;  /* 0x0000005b0d177836 */ /* 0x000fe40000000000 */
[----:B------:R-:W1:Y:S01]  /*49c90*/  LDC R22, c[0x0][0x228] ;  /* 0x00008a00ff167b82 */ /* 0x000e620000000800 */
[----:B------:R4:W-:Y:S02]  /*49ca0*/  @P1 STG.E.U16 desc[UR60][R4.64], R7 ;  /* 0x0000000704001986 */ /* 0x0009e4000c10153c */
[----:B--2---:R-:W-:Y:S02]  /*49cb0*/  ISETP.GE.AND P1, PT, R23, R12, PT ;  /* 0x0000000c1700720c */ /* 0x004fe40003f26270 */
[----:B------:R-:W-:-:S03]  /*49cc0*/  PRMT R17, R185, 0x7632, R17 ;  /* 0x00007632b9117816 */ /* 0x000fc60000000011 */
[----:B------:R-:W2:Y:S01]  /*49cd0*/  LDC R18, c[0x0][0x228] ;  /* 0x00008a00ff127b82 */ /* 0x000ea20000000800 */
[----:B----4-:R-:W-:-:S07]  /*49ce0*/  IMAD.WIDE R6, R19, 0x2, R248 ;  /* 0x0000000213067825 */ /* 0x010fce00078e02f8 */
[----:B------:R-:W4:Y:S01]  /*49cf0*/  LDC R12, c[0x0][0x22c] ;  /* 0x00008b00ff0c7b82 */ /* 0x000f220000000800 */
[----:B------:R-:W-:Y:S01]  /*49d00*/  @P6 STG.E.U16 desc[UR60][R6.64], R185 ;  /* 0x000000b906006986 */ /* 0x000fe2000c10153c */
[----:B---3--:R-:W-:Y:S01]  /*49d10*/  ISETP.LT.AND P6, PT, R11, R21, !P1 ;  /* 0x000000150b00720c */ /* 0x008fe20004fc1270 */
[----:B------:R-:W-:-:S04]  /*49d20*/  IMAD.WIDE R4, R19, 0x2, R250 ;  /* 0x0000000213047825 */ /* 0x000fc800078e02fa */
[----:B------:R-:W-:Y:S01]  /*49d30*/  IMAD.IADD R19, R19, 0x1, R0 ;  /* 0x0000000113137824 */ /* 0x000fe200078e0200 */
[----:B------:R-:W3:Y:S01]  /*49d40*/  LDC R21, c[0x0][0x228] ;  /* 0x00008a00ff157b82 */ /* 0x000ee20000000800 */
        /* <DEDUP_REMOVED lines=17> */
[----:B------:R1:W-:Y:S01]  /*49e60*/  @P6 STG.E.U16 desc[UR60][R4.64], R181 ;  /* 0x000000b504006986 */ /* 0x0003e2000c10153c */
[----:B---3--:R-:W-:Y:S01]  /*49e70*/  ISETP.LT.AND P6, PT, R11, R21, !P1 ;  /* 0x000000150b00720c */ /* 0x008fe20004fc1270 */
[----:B0-----:R-:W-:Y:S01]  /*49e80*/  IMAD.IADD R21, R19, 0x1, R0 ;  /* 0x0000000113157824 */ /* 0x001fe200078e0200 */
[----:B------:R-:W-:Y:S01]  /*49e90*/  PRMT R24, R181, 0x7632, R24 ;  /* 0x00007632b5187816 */ /* 0x000fe20000000018 */
[----:B------:R-:W-:-:S03]  /*49ea0*/  IMAD.WIDE R16, R19, 0x2, R250 ;  /* 0x0000000213107825 */ /* 0x000fc600078e02fa */
[----:B------:R-:W0:Y:S01]  /*49eb0*/  LDC R0, c[0x0][0x248] ;  /* 0x00009200ff007b82 */ /* 0x000e220000000800 */
[----:B------:R-:W-:-:S07]  /*49ec0*/  IMAD.WIDE R6, R21, 0x2, R2 ;  /* 0x0000000215067825 */ /* 0x000fce00078e0202 */
[----:B------:R-:W3:Y:S01]  /*49ed0*/  LDC R19, c[0x0][0x228] ;  /* 0x00008a00ff137b82 */ /* 0x000ee20000000800 */
[----:B------:R-:W-:Y:S01]  /*49ee0*/  @P2 STG.E.U16 desc[UR60][R16.64], R24 ;  /* 0x0000001810002986 */ /* 0x000fe2000c10153c */
[----:B-1----:R-:W-:-:S03]  /*49ef0*/  ISETP.LT.AND P2, PT, R120, R20, !P1 ;  /* 0x000000147800720c */ /* 0x002fc60004f41270 */
[----:B------:R1:W-:Y:S01]  /*49f00*/  @P6 STG.E.U16 desc[UR60][R6.64], R194 ;  /* 0x000000c206006986 */ /* 0x0003e2000c10153c */
[----:B------:R-:W-:Y:S02]  /*49f10*/  ISETP.LT.AND P6, PT, R127, R22, !P1 ;  /* 0x000000167f00720c */ /* 0x000fe40004fc1270 */
[----:B------:R-:W0:Y:S01]  /*49f20*/  LDC R20, c[0x0][0x228] ;  /* 0x00008a00ff147b82 */ /* 0x000e220000000800 */
[----:B------:R-:W-:Y:S01]  /*49f30*/  IMAD.WIDE R4, R21, 0x2, R14 ;  /* 0x0000000215047825 */ /* 0x000fe200078e020e */
[----:B--2---:R-:W-:-:S03]  /*49f40*/  ISETP.LT.AND P1, PT, R252, R18, !P1 ;  /* 0x00000012fc00720c */ /* 0x004fc60004f21270 */
[----:B------:R-:W-:-:S03]  /*49f50*/  VIADD R23, R13, 0x5d ;  /* 0x0000005d0d177836 */ /* 0x000fc60000000000 */
[----:B------:R-:W2:Y:S01]  /*49f60*/  LDC R22, c[0x0][0x228] ;  /* 0x00008a00ff167b82 */ /* 0x000ea20000000800 */
[----:B-1----:R-:W-:Y:S01]  /*49f70*/  PRMT R7, R194, 0x7632, R7 ;  /* 0x00007632c2077816 */ /* 0x002fe20000000007 */
[----:B------:R-:W-:-:S04]  /*49f80*/  IMAD.WIDE R16, R21, 0x2, R248 ;  /* 0x0000000215107825 */ /* 0x000fc800078e02f8 */
[----:B------:R1:W-:Y:S01]  /*49f90*/  @P2 STG.E.U16 desc[UR60][R4.64], R7 ;  /* 0x0000000704002986 */ /* 0x0003e2000c10153c */
[----:B----4-:R-:W-:Y:S01]  /*49fa0*/  ISETP.GE.AND P2, PT, R23, R12, PT ;  /* 0x0000000c1700720c */ /* 0x010fe20003f46270 */
[----:B------:R-:W4:Y:S02]  /*49fb0*/  LDC R18, c[0x0][0x228] ;  /* 0x00008a00ff127b82 */ /* 0x000f240000000800 */
[----:B------:R-:W-:Y:S01]  /*49fc0*/  @P6 STG.E.U16 desc[UR60][R16.64], R186 ;  /* 0x000000ba10006986 */ /* 0x000fe2000c10153c */
[----:B---3--:R-:W-:-:S05]  /*49fd0*/  ISETP.LT.AND P6, PT, R11, R19, !P2 ;  /* 0x000000130b00720c */ /* 0x008fca00057c1270 */
[----:B------:R-:W3:Y:S01]  /*49fe0*/  LDC R12, c[0x0][0x22c] ;  /* 0x00008b00ff0c7b82 */ /* 0x000ee20000000800 */
        /* <DEDUP_REMOVED lines=10> */
[----:B--2---:R-:W-:Y:S01]  /*4a090*/  ISETP.LT.AND P6, PT, R127, R22, !P2 ;  /* 0x000000167f00720c */ /* 0x004fe200057c1270 */
[----:B------:R-:W-:Y:S01]  /*4a0a0*/  IMAD.WIDE R16, R21, 0x2, R14 ;  /* 0x0000000215107825 */ /* 0x000fe200078e020e */
[----:B------:R-:W-:-:S04]  /*4a0b0*/  PRMT R7, R190, 0x7632, R7 ;  /* 0x00007632be077816 */ /* 0x000fc80000000007 */
[----:B------:R-:W2:Y:S01]  /*4a0c0*/  LDC R22, c[0x0][0x228] ;  /* 0x00008a00ff167b82 */ /* 0x000ea20000000800 */
[----:B------:R-:W-:Y:S01]  /*4a0d0*/  VIADD R23, R13, 0x5e ;  /* 0x0000005e0d177836 */ /* 0x000fe20000000000 */
[----:B------:R3:W-:Y:S01]  /*4a0e0*/  @P1 STG.E.U16 desc[UR60][R16.64], R7 ;  /* 0x0000000710001986 */ /* 0x0007e2000c10153c */
[----:B----4-:R-:W-:-:S03]  /*4a0f0*/  ISETP.LT.AND P2, PT, R252, R18, !P2 ;  /* 0x00000012fc00720c */ /* 0x010fc60005741270 */
[----:B---3--:R-:W-:Y:S02]  /*4a100*/  ISETP.GE.AND P1, PT, R23, R12, PT ;  /* 0x0000000c1700720c */ /* 0x008fe40003f26270 */
[----:B------:R-:W3:Y:S01]  /*4a110*/  LDC R18, c[0x0][0x228] ;  /* 0x00008a00ff127b82 */ /* 0x000ee20000000800 */
        /* <DEDUP_REMOVED lines=21> */
[----:B----4-:R-:W-:Y:S02]  /*4a270*/  ISETP.GE.AND P1, PT, R23, R12, PT ;  /* 0x0000000c1700720c */ /* 0x010fe40003f26270 */
[----:B------:R-:W3:Y:S01]  /*4a280*/  LDC R18, c[0x0][0x228] ;  /* 0x00008a00ff127b82 */ /* 0x000ee20000000800 */
        /* <DEDUP_REMOVED lines=9> */
[----:B--2---:R-:W-:-:S05]  /*4a320*/  ISETP.LT.AND P2, PT, R120, R20, !P1 ;  /* 0x000000147800720c */ /* 0x004fca0004f41270 */
[----:B------:R-:W2:Y:S01]  /*4a330*/  LDC R0, c[0x0][0x248] ;  /* 0x00009200ff007b82 */ /* 0x000ea20000000800 */
        /* <DEDUP_REMOVED lines=9> */
[----:B---3--:R-:W-:-:S03]  /*4a3d0*/  ISETP.LT.AND P2, PT, R252, R18, !P1 ;  /* 0x00000012fc00720c */ /* 0x008fc60004f41270 */
[----:B0-----:R-:W-:Y:S02]  /*4a3e0*/  ISETP.GE.AND P1, PT, R23, R12, PT ;  /* 0x0000000c1700720c */ /* 0x001fe40003f26270 */
[----:B------:R-:W0:Y:S01]  /*4a3f0*/  LDC R18, c[0x0][0x228] ;  /* 0x00008a00ff127b82 */ /* 0x000e220000000800 */
        /* <DEDUP_REMOVED lines=23> */
[----:B----4-:R-:W-:-:S07]  /*4a570*/  IMAD.WIDE R6, R21, 0x2, R248 ;  /* 0x0000000215067825 */ /* 0x010fce00078e02f8 */
[----:B------:R-:W3:Y:S01]  /*4a580*/  LDC R12, c[0x0][0x22c] ;  /* 0x00008b00ff0c7b82 */ /* 0x000ee20000000800 */
        /* <DEDUP_REMOVED lines=9> */
[----:B--2---:R-:W-:-:S03]  /*4a620*/  ISETP.LT.AND P2, PT, R120, R20, !P1 ;  /* 0x000000147800720c */ /* 0x004fc60004f41270 */
[----:B------:R2:W-:Y:S01]  /*4a630*/  @P6 STG.E.U16 desc[UR60][R16.64], R172 ;  /* 0x000000ac10006986 */ /* 0x0005e2000c10153c */
[----:B------:R-:W-:Y:S02]  /*4a640*/  ISETP.LT.AND P6, PT, R127, R22, !P1 ;  /* 0x000000167f00720c */ /* 0x000fe40004fc1270 */
[----:B------:R-:W1:Y:S01]  /*4a650*/  LDC R20, c[0x0][0x228] ;  /* 0x00008a00ff147b82 */ /* 0x000e620000000800 */
[----:B----4-:R-:W-:-:S04]  /*4a660*/  IMAD.WIDE R6, R19, 0x2, R14 ;  /* 0x0000000213067825 */ /* 0x010fc800078e020e */
[----:B------:R-:W-:-:S03]  /*4a670*/  VIADD R23, R13, 0x62 ;  /* 0x000000620d177836 */ /* 0x000fc60000000000 */
[----:B------:R-:W4:Y:S01]  /*4a680*/  LDC R22, c[0x0][0x228] ;  /* 0x00008a00ff167b82 */ /* 0x000f220000000800 */
[----:B--2---:R-:W-:Y:S01]  /*4a690*/  PRMT R17, R172, 0x7632, R17 ;  /* 0x00007632ac117816 */ /* 0x004fe20000000011 */
[----:B------:R-:W-:Y:S01]  /*4a6a0*/  IMAD.WIDE R4, R19, 0x2, R248 ;  /* 0x0000000213047825 */ /* 0x000fe200078e02f8 */
[----:B0-----:R-:W-:-:S03]  /*4a6b0*/  ISETP.LT.AND P1, PT, R252, R18, !P1 ;  /* 0x00000012fc00720c */ /* 0x001fc60004f21270 */
[----:B------:R0:W-:Y:S01]  /*4a6c0*/  @P2 STG.E.U16 desc[UR60][R6.64], R17 ;  /* 0x0000001106002986 */ /* 0x0001e2000c10153c */
[----:B---3--:R-:W-:Y:S01]  /*4a6d0*/  ISETP.GE.AND P2, PT, R23, R12, PT ;  /* 0x0000000c1700720c */ /* 0x008fe20003f46270 */
        /* <DEDUP_REMOVED lines=381> */
[----:B------:R3:W-:Y:S01]  /*4beb0*/  @P6 STG.E.U16 desc[UR60][R6.64], R145 ;  /* 0x0000009106006986 */ /* 0x0007e2000c10153c */
[----:B------:R-:W-:Y:S01]  /*4bec0*/  ISETP.LT.AND P6, PT, R127, R22, !P1 ;  /* 0x000000167f00720c */ /* 0x000fe20004fc1270 */
[----:B------:R-:W-:Y:S01]  /*4bed0*/  IMAD.WIDE R4, R21, 0x2, R14 ;  /* 0x0000000215047825 */ /* 0x000fe200078e020e */
[----:B------:R-:W-:-:S04]  /*4bee0*/  PRMT R26, R145, 0x7632, R26 ;  /* 0x00007632911a7816 */ /* 0x000fc8000000001a */
[----:B------:R-:W2:Y:S01]  /*4bef0*/  LDC R22, c[0x0][0x228] ;  /* 0x00008a00ff167b82 */ /* 0x000ea20000000800 */
[----:B------:R-:W-:Y:S01]  /*4bf00*/  VIADD R23, R13, 0x73 ;  /* 0x000000730d177836 */ /* 0x000fe20000000000 */
[----:B0-----:R-:W-:Y:S01]  /*4bf10*/  ISETP.LT.AND P1, PT, R252, R18, !P1 ;  /* 0x00000012fc00720c */ /* 0x001fe20004f21270 */
[----:B------:R-:W-:Y:S01]  /*4bf20*/  IMAD.WIDE R16, R21, 0x2, R248 ;  /* 0x0000000215107825 */ /* 0x000fe200078e02f8 */
[----:B------:R-:W-:Y:S02]  /*4bf30*/  @P2 STG.E.U16 desc[UR60][R4.64], R26 ;  /* 0x0000001a04002986 */ /* 0x000fe4000c10153c */
[----:B---3--:R-:W-:Y:S02]  /*4bf40*/  ISETP.GE.AND P2, PT, R23, R12, PT ;  /* 0x0000000c1700720c */ /* 0x008fe40003f46270 */
[----:B------:R-:W0:Y:S01]  /*4bf50*/  LDC R24, c[0x0][0x228] ;  /* 0x00008a00ff187b82 */ /* 0x000e220000000800 */
[----:B------:R-:W-:Y:S01]  /*4bf60*/  IMAD.WIDE R6, R21, 0x2, R250 ;  /* 0x0000000215067825 */ /* 0x000fe200078e02fa */
[----:B------:R3:W-:Y:S01]  /*4bf70*/  @P6 STG.E.U16 desc[UR60][R16.64], R141 ;  /* 0x0000008d10006986 */ /* 0x0007e2000c10153c */
[----:B----4-:R-:W-:-:S05]  /*4bf80*/  ISETP.LT.AND P6, PT, R11, R19, !P2 ;  /* 0x000000130b00720c */ /* 0x010fca00057c1270 */
[----:B------:R-:W4:Y:S01]  /*4bf90*/  LDC R12, c[0x0][0x22c] ;  /* 0x00008b00ff0c7b82 */ /* 0x000f220000000800 */
[----:B-1----:R-:W-:Y:S01]  /*4bfa0*/  IMAD.IADD R23, R21, 0x1, R0 ;  /* 0x0000000115177824 */ /* 0x002fe200078e0200 */
[----:B---3--:R-:W-:-:S06]  /*4bfb0*/  PRMT R17, R141, 0x7632, R17 ;  /* 0x000076328d117816 */ /* 0x008fcc0000000011 */
[----:B------:R-:W1:Y:S01]  /*4bfc0*/  LDC R25, c[0x0][0x228] ;  /* 0x00008a00ff197b82 */ /* 0x000e620000000800 */
[----:B------:R3:W-:Y:S01]  /*4bfd0*/  @P1 STG.E.U16 desc[UR60][R6.64], R17 ;  /* 0x0000001106001986 */ /* 0x0007e2000c10153c */
[----:B--2---:R-:W-:Y:S01]  /*4bfe0*/  ISETP.LT.AND P1, PT, R120, R20, !P2 ;  /* 0x000000147800720c */ /* 0x004fe20005721270 */
[----:B------:R-:W-:-:S05]  /*4bff0*/  IMAD.WIDE R4, R23, 0x2, R2 ;  /* 0x0000000217047825 */ /* 0x000fca00078e0202 */
[----:B------:R-:W2:Y:S01]  /*4c000*/  LDC R0, c[0x0][0x248] ;  /* 0x00009200ff007b82 */ /* 0x000ea20000000800 */
[----:B------:R0:W-:Y:S01]  /*4c010*/  @P6 STG.E.U16 desc[UR60][R4.64], R133 ;  /* 0x0000008504006986 */ /* 0x0001e2000c10153c */
[----:B------:R-:W-:-:S06]  /*4c020*/  VIADD R21, R13, 0x74 ;  /* 0x000000740d157836 */ /* 0x000fcc0000000000 */
[----:B------:R-:W2:Y:S01]  /*4c030*/  LDC R20, c[0x0][0x228] ;  /* 0x00008a00ff147b82 */ /* 0x000ea20000000800 */
[----:B---3--:R-:W-:Y:S01]  /*4c040*/  IMAD.WIDE R16, R23, 0x2, R14 ;  /* 0x0000000217107825 */ /* 0x008fe200078e020e */
[----:B------:R-:W-:Y:S02]  /*4c050*/  ISETP.LT.AND P6, PT, R127, R22, !P2 ;  /* 0x000000167f00720c */ /* 0x000fe400057c1270 */
[----:B0-----:R-:W-:-:S04]  /*4c060*/  PRMT R5, R133, 0x7632, R5 ;  /* 0x0000763285057816 */ /* 0x001fc80000000005 */
[----:B------:R-:W0:Y:S01]  /*4c070*/  LDC R22, c[0x0][0x228] ;  /* 0x00008a00ff167b82 */ /* 0x000e220000000800 */
[----:B------:R-:W-:Y:S01]  /*4c080*/  ISETP.LT.AND P2, PT, R252, R24, !P2 ;  /* 0x00000018fc00720c */ /* 0x000fe20005741270 */
[----:B------:R3:W-:Y:S01]  /*4c090*/  @P1 STG.E.U16 desc[UR60][R16.64], R5 ;  /* 0x0000000510001986 */ /* 0x0007e2000c10153c */
[----:B----4-:R-:W-:Y:S01]  /*4c0a0*/  ISETP.GE.AND P1, PT, R21, R12, PT ;  /* 0x0000000c1500720c */ /* 0x010fe20003f26270 */
[----:B------:R-:W-:-:S04]  /*4c0b0*/  IMAD.WIDE R18, R23, 0x2, R248 ;  /* 0x0000000217127825 */ /* 0x000fc800078e02f8 */
[----:B------:R-:W4:Y:S01]  /*4c0c0*/  LDC R12, c[0x0][0x228] ;  /* 0x00008a00ff0c7b82 */ /* 0x000f220000000800 */
[----:B------:R-:W-:Y:S01]  /*4c0d0*/  @P6 STG.E.U16 desc[UR60][R18.64], R137 ;  /* 0x0000008912006986 */ /* 0x000fe2000c10153c */
[----:B-1----:R-:W-:Y:S02]  /*4c0e0*/  ISETP.LT.AND P6, PT, R11, R25, !P1 ;  /* 0x000000190b00720c */ /* 0x002fe40004fc1270 */
[----:B---3--:R-:W-:Y:S01]  /*4c0f0*/  PRMT R17, R137, 0x7632, R17 ;  /* 0x0000763289117816 */ /* 0x008fe20000000011 */
[----:B------:R-:W-:-:S03]  /*4c100*/  IMAD.WIDE R4, R23, 0x2, R250 ;  /* 0x0000000217047825 */ /* 0x000fc600078e02fa */
[----:B------:R-:W1:Y:S01]  /*4c110*/  LDC R24, c[0x0][0x228] ;  /* 0x00008a00ff187b82 */ /* 0x000e620000000800 */
[----:B--2---:R-:W-:Y:S01]  /*4c120*/  IMAD.IADD R21, R23, 0x1, R0 ;  /* 0x0000000117157824 */ /* 0x004fe200078e0200 */
[----:B------:R2:W-:Y:S01]  /*4c130*/  @P2 STG.E.U16 desc[UR60][R4.64], R17 ;  /* 0x0000001104002986 */ /* 0x0005e2000c10153c */
[----:B------:R-:W-:-:S05]  /*4c140*/  ISETP.LT.AND P2, PT, R120, R20, !P1 ;  /* 0x000000147800720c */ /* 0x000fca0004f41270 */
[----:B------:R-:W3:Y:S01]  /*4c150*/  LDC R20, c[0x0][0x228] ;  /* 0x00008a00ff147b82 */ /* 0x000ee20000000800 */
[----:B------:R-:W-:-:S07]  /*4c160*/  IMAD.WIDE R6, R21, 0x2, R2 ;  /* 0x0000000215067825 */ /* 0x000fce00078e0202 */
[----:B------:R-:W3:Y:S01]  /*4c170*/  LDC R0, c[0x0][0x248] ;  /* 0x00009200ff007b82 */ /* 0x000ee20000000800 */
[----:B------:R-:W-:Y:S01]  /*4c180*/  @P6 STG.E.U16 desc[UR60][R6.64], R146 ;  /* 0x0000009206006986 */ /* 0x000fe2000c10153c */
[----:B0-----:R-:W-:Y:S02]  /*4c190*/  ISETP.LT.AND P6, PT, R127, R22, !P1 ;  /* 0x000000167f00720c */ /* 0x001fe40004fc1270 */
[----:B----4-:R-:W-:Y:S01]  /*4c1a0*/  ISETP.LT.AND P1, PT, R252, R12, !P1 ;  /* 0x0000000cfc00720c */ /* 0x010fe20004f21270 */
[----:B--2---:R-:W-:Y:S01]  /*4c1b0*/  IMAD.WIDE R16, R21, 0x2, R14 ;  /* 0x0000000215107825 */ /* 0x004fe200078e020e */
[----:B------:R-:W-:Y:S02]  /*4c1c0*/  PRMT R5, R146, 0x7632, R5 ;  /* 0x0000763292057816 */ /* 0x000fe40000000005 */
[----:B------:R-:W0:Y:S01]  /*4c1d0*/  LDC R22, c[0x0][0x228] ;  /* 0x00008a00ff167b82 */ /* 0x000e220000000800 */
[----:B------:R-:W-:Y:S02]  /*4c1e0*/  VIADD R23, R13, 0x75 ;  /* 0x000000750d177836 */ /* 0x000fe40000000000 */
[----:B------:R-:W-:Y:S01]  /*4c1f0*/  IMAD.WIDE R18, R21, 0x2, R248 ;  /* 0x0000000215127825 */ /* 0x000fe200078e02f8 */
[----:B------:R2:W-:Y:S02]  /*4c200*/  @P2 STG.E.U16 desc[UR60][R16.64], R5 ;  /* 0x0000000510002986 */ /* 0x0005e4000c10153c */
[----:B------:R-:W-:-:S02]  /*4c210*/  ISETP.GE.AND P2, PT, R23, R143, PT ;  /* 0x0000008f1700720c */ /* 0x000fc40003f46270 */
[----:B------:R-:W-:Y:S01]  /*4c220*/  @P6 STG.E.U16 desc[UR60][R18.64], R142 ;  /* 0x0000008e12006986 */ /* 0x000fe2000c10153c */
[----:B------:R-:W4:Y:S01]  /*4c230*/  LDC R12, c[0x0][0x228] ;  /* 0x00008a00ff0c7b82 */ /* 0x000f220000000800 */
[----:B-1----:R-:W-:Y:S02]  /*4c240*/  ISETP.LT.AND P6, PT, R11, R24, !P2 ;  /* 0x000000180b00720c */ /* 0x002fe400057c1270 */
[----:B------:R-:W4:Y:S01]  /*4c250*/  LDL.LU R143, [R1+0x20b4] ;  /* 0x0020b400018f7983 */ /* 0x000f220000300800 */
[----:B--2---:R-:W-:Y:S01]  /*4c260*/  PRMT R17, R142, 0x7632, R17 ;  /* 0x000076328e117816 */ /* 0x004fe20000000011 */
[----:B------:R-:W-:-:S03]  /*4c270*/  IMAD.WIDE R4, R21, 0x2, R250 ;  /* 0x0000000215047825 */ /* 0x000fc600078e02fa */
[----:B------:R-:W1:Y:S02]  /*4c280*/  LDC R24, c[0x0][0x228] ;  /* 0x00008a00ff187b82 */ /* 0x000e640000000800 */
[----:B------:R2:W-:Y:S01]  /*4c290*/  @P1 STG.E.U16 desc[UR60][R4.64], R17 ;  /* 0x0000001104001986 */ /* 0x0005e2000c10153c */
[----:B---3--:R-:W-:Y:S01]  /*4c2a0*/  ISETP.LT.AND P1, PT, R120, R20, !P2 ;  /* 0x000000147800720c */ /* 0x008fe20005721270 */
[----:B------:R-:W-:Y:S02]  /*4c2b0*/  IMAD.IADD R23, R21, 0x1, R0 ;  /* 0x0000000115177824 */ /* 0x000fe400078e0200 */
[----:B------:R-:W-:Y:S02]  /*4c2c0*/  VIADD R21, R13, 0x76 ;  /* 0x000000760d157836 */ /* 0x000fe40000000000 */
[----:B------:R-:W3:Y:S01]  /*4c2d0*/  LDC R20, c[0x0][0x228] ;  /* 0x00008a00ff147b82 */ /* 0x000ee20000000800 */
[----:B------:R-:W-:Y:S01]  /*4c2e0*/  IMAD.WIDE R6, R23, 0x2, R2 ;  /* 0x0000000217067825 */ /* 0x000fe200078e0202 */
[----:B--2---:R-:W-:-:S03]  /*4c2f0*/  PRMT R5, R134, 0x7632, R5 ;  /* 0x0000763286057816 */ /* 0x004fc60000000005 */
[----:B------:R-:W-:Y:S01]  /*4c300*/  IMAD.WIDE R16, R23, 0x2, R14 ;  /* 0x0000000217107825 */ /* 0x000fe200078e020e */
[----:B------:R-:W-:Y:S02]  /*4c310*/  @P6 STG.E.U16 desc[UR60][R6.64], R134 ;  /* 0x0000008606006986 */ /* 0x000fe4000c10153c */
[----:B------:R-:W2:Y:S02]  /*4c320*/  LDC R0, c[0x0][0x248] ;  /* 0x00009200ff007b82 */ /* 0x000ea40000000800 */
[----:B------:R4:W-:Y:S01]  /*4c330*/  @P1 STG.E.U16 desc[UR60][R16.64], R5 ;  /* 0x0000000510001986 */ /* 0x0009e2000c10153c */
[----:B------:R-:W-:-:S03]  /*4c340*/  ISETP.GE.AND P1, PT, R21, R147, PT ;  /* 0x000000931500720c */ /* 0x000fc60003f26270 */
[----:B------:R-:W2:Y:S01]  /*4c350*/  LDL.LU R147, [R1+0x20b0] ;  /* 0x0020b00001937983 */ /* 0x000ea20000300800 */
[----:B0-----:R-:W-:Y:S01]  /*4c360*/  ISETP.LT.AND P6, PT, R127, R22, !P2 ;  /* 0x000000167f00720c */ /* 0x001fe200057c1270 */
[----:B------:R-:W0:Y:S01]  /*4c370*/  LDC R26, c[0x0][0x228] ;  /* 0x00008a00ff1a7b82 */ /* 0x000e220000000800 */
[----:B----4-:R-:W-:Y:S01]  /*4c380*/  ISETP.LT.AND P2, PT, R252, R12, !P2 ;  /* 0x0000000cfc00720c */ /* 0x010fe20005741270 */
[----:B------:R-:W-:Y:S01]  /*4c390*/  IMAD.WIDE R18, R23, 0x2, R248 ;  /* 0x0000000217127825 */ /* 0x000fe200078e02f8 */
[----:B------:R-:W-:-:S03]  /*4c3a0*/  PRMT R17, R138, 0x7632, R17 ;  /* 0x000076328a117816 */ /* 0x000fc60000000011 */
[----:B------:R-:W-:Y:S02]  /*4c3b0*/  IMAD.WIDE R4, R23, 0x2, R250 ;  /* 0x0000000217047825 */ /* 0x000fe400078e02fa */
[----:B------:R-:W4:Y:S04]  /*4c3c0*/  LDC R22, c[0x0][0x228] ;  /* 0x00008a00ff167b82 */ /* 0x000f280000000800 */
[----:B------:R-:W-:Y:S01]  /*4c3d0*/  @P6 STG.E.U16 desc[UR60][R18.64], R138 ;  /* 0x0000008a12006986 */ /* 0x000fe2000c10153c */
[----:B-1----:R-:W-:-:S03]  /*4c3e0*/  ISETP.LT.AND P6, PT, R11, R24, !P1 ;  /* 0x000000180b00720c */ /* 0x002fc60004fc1270 */
[----:B------:R1:W-:Y:S01]  /*4c3f0*/  @P2 STG.E.U16 desc[UR60][R4.64], R17 ;  /* 0x0000001104002986 */ /* 0x0003e2000c10153c */
[----:B---3--:R-:W-:Y:S01]  /*4c400*/  ISETP.LT.AND P2, PT, R120, R20, !P1 ;  /* 0x000000147800720c */ /* 0x008fe20004f41270 */
[----:B--2---:R-:W-:Y:S01]  /*4c410*/  IMAD.IADD R21, R23, 0x1, R0 ;  /* 0x0000000117157824 */ /* 0x004fe200078e0200 */
[----:B------:R-:W2:Y:S01]  /*4c420*/  LDC R12, c[0x0][0x228] ;  /* 0x00008a00ff0c7b82 */ /* 0x000ea20000000800 */
[----:B------:R-:W-:Y:S02]  /*4c430*/  VIADD R23, R13, 0x77 ;  /* 0x000000770d177836 */ /* 0x000fe40000000000 */
[----:B------:R-:W-:-:S05]  /*4c440*/  IMAD.WIDE R6, R21, 0x2, R2 ;  /* 0x0000000215067825 */ /* 0x000fca00078e0202 */
[----:B------:R-:W3:Y:S01]  /*4c450*/  LDC R24, c[0x0][0x228] ;  /* 0x00008a00ff187b82 */ /* 0x000ee20000000800 */
[----:B-1----:R-:W-:-:S07]  /*4c460*/  IMAD.WIDE R16, R21, 0x2, R14 ;  /* 0x0000000215107825 */ /* 0x002fce00078e020e */
[----:B------:R-:W1:Y:S08]  /*4c470*/  LDC R20, c[0x0][0x228] ;  /* 0x00008a00ff147b82 */ /* 0x000e700000000800 */
[----:B------:R-:W0:Y:S01]  /*4c480*/  LDC R0, c[0x0][0x248] ;  /* 0x00009200ff007b82 */ /* 0x000e220000000800 */
[----:B------:R-:W-:-:S07]  /*4c490*/  PRMT R29, R139, 0x7632, R29 ;  /* 0x000076328b1d7816 */ /* 0x000fce000000001d */
[----:B------:R-:W0:Y:S01]  /*4c4a0*/  LDC R28, c[0x0][0x228] ;  /* 0x00008a00ff1c7b82 */ /* 0x000e220000000800 */
[----:B------:R-:W-:Y:S01]  /*4c4b0*/  PRMT R5, R147, 0x7632, R5 ;  /* 0x0000763293057816 */ /* 0x000fe20000000005 */
[----:B------:R3:W-:Y:S04]  /*4c4c0*/  @P6 STG.E.U16 desc[UR60][R6.64], R147 ;  /* 0x0000009306006986 */ /* 0x0007e8000c10153c */
[----:B------:R1:W-:Y:S01]  /*4c4d0*/  @P2 STG.E.U16 desc[UR60][R16.64], R5 ;  /* 0x0000000510002986 */ /* 0x0003e2000c10153c */
[----:B------:R-:W-:Y:S02]  /*4c4e0*/  ISETP.GE.AND P2, PT, R23, R135, PT ;  /* 0x000000871700720c */ /* 0x000fe40003f46270 */
[----:B----4-:R-:W-:Y:S01]  /*4c4f0*/  ISETP.LT.AND P6, PT, R127, R22, !P1 ;  /* 0x000000167f00720c */ /* 0x010fe20004fc1270 */
[----:B------:R-:W4:Y:S01]  /*4c500*/  LDL.LU R135, [R1+0x20ac] ;  /* 0x0020ac0001877983 */ /* 0x000f220000300800 */
[----:B--2---:R-:W-:Y:S01]  /*4c510*/  ISETP.LT.AND P1, PT, R252, R12, !P1 ;  /* 0x0000000cfc00720c */ /* 0x004fe20004f21270 */
[----:B------:R-:W-:Y:S01]  /*4c520*/  IMAD.WIDE R18, R21, 0x2, R248 ;  /* 0x0000000215127825 */ /* 0x000fe200078e02f8 */
[----:B------:R-:W2:Y:S01]  /*4c530*/  LDC R22, c[0x0][0x228] ;  /* 0x00008a00ff167b82 */ /* 0x000ea20000000800 */
[----:B---3--:R-:W-:Y:S01]  /*4c540*/  PRMT R7, R143, 0x7632, R7 ;  /* 0x000076328f077816 */ /* 0x008fe20000000007 */
[----:B------:R-:W3:Y:S01]  /*4c550*/  LDL.LU R116, [R1+0x88] ;  /* 0x0000880001747983 */ /* 0x000ee20000300800 */
[----:B-1----:R-:W-:-:S05]  /*4c560*/  IMAD.WIDE R4, R21, 0x2, R250 ;  /* 0x0000000215047825 */ /* 0x002fca00078e02fa */
[----:B------:R-:W1:Y:S01]  /*4c570*/  LDC R12, c[0x0][0x228] ;  /* 0x00008a00ff0c7b82 */ /* 0x000e620000000800 */
[----:B------:R0:W-:Y:S01]  /*4c580*/  @P6 STG.E.U16 desc[UR60][R18.64], R143 ;  /* 0x0000008f12006986 */ /* 0x0001e2000c10153c */
[----:B------:R-:W-:-:S03]  /*4c590*/  ISETP.LT.AND P6, PT, R11, R24, !P2 ;  /* 0x000000180b00720c */ /* 0x000fc600057c1270 */
[----:B------:R0:W-:Y:S01]  /*4c5a0*/  @P1 STG.E.U16 desc[UR60][R4.64], R7 ;  /* 0x0000000704001986 */ /* 0x0001e2000c10153c */
[----:B------:R-:W-:Y:S01]  /*4c5b0*/  ISETP.LT.AND P1, PT, R120, R20, !P2 ;  /* 0x000000147800720c */ /* 0x000fe20005721270 */
[----:B0-----:R-:W-:Y:S01]  /*4c5c0*/  IMAD.IADD R21, R21, 0x1, R0 ;  /* 0x0000000115157824 */ /* 0x001fe200078e0200 */
[----:B------:R-:W0:Y:S03]  /*4c5d0*/  LDC R23, c[0x0][0x228] ;  /* 0x00008a00ff177b82 */ /* 0x000e260000000800 */
[----:B------:R-:W-:-:S04]  /*4c5e0*/  IMAD.WIDE R16, R21, 0x2, R14 ;  /* 0x0000000215107825 */ /* 0x000fc800078e020e */
[----:B------:R-:W-:Y:S01]  /*4c5f0*/  VIADD R18, R13, 0x78 ;  /* 0x000000780d127836 */ /* 0x000fe20000000000 */
[----:B------:R-:W3:Y:S01]  /*4c600*/  LDC R0, c[0x0][0x248] ;  /* 0x00009200ff007b82 */ /* 0x000ee20000000800 */
[----:B------:R-:W-:-:S07]  /*4c610*/  IMAD.WIDE R6, R21, 0x2, R2 ;  /* 0x0000000215067825 */ /* 0x000fce00078e0202 */
[----:B------:R-:W3:Y:S08]  /*4c620*/  LDC R20, c[0x0][0x228] ;  /* 0x00008a00ff147b82 */ /* 0x000ef00000000800 */
[----:B------:R-:W3:Y:S01]  /*4c630*/  LDC R24, c[0x0][0x228] ;  /* 0x00008a00ff187b82 */ /* 0x000ee20000000800 */
[----:B----4-:R-:W-:Y:S01]  /*4c640*/  PRMT R5, R135, 0x7632, R5 ;  /* 0x0000763287057816 */ /* 0x010fe20000000005 */
[----:B------:R-:W-:Y:S04]  /*4c650*/  @P6 STG.E.U16 desc[UR60][R6.64], R135 ;  /* 0x0000008706006986 */ /* 0x000fe8000c10153c */
[----:B------:R4:W-:Y:S01]  /*4c660*/  @P1 STG.E.U16 desc[UR60][R16.64], R5 ;  /* 0x0000000510001986 */ /* 0x0009e2000c10153c */
[----:B------:R-:W-:-:S03]  /*4c670*/  ISETP.GE.AND P1, PT, R18, R128, PT ;  /* 0x000000801200720c */ /* 0x000fc60003f26270 */
[----:B------:R-:W3:Y:S01]  /*4c680*/  LDL.LU R128, [R1+0x20a8] ;  /* 0x0020a80001807983 */ /* 0x000ee20000300800 */
[----:B--2---:R-:W-:Y:S02]  /*4c690*/  ISETP.LT.AND P6, PT, R127, R22, !P2 ;  /* 0x000000167f00720c */ /* 0x004fe400057c1270 */
[----:B------:R-:W2:Y:S01]  /*4c6a0*/  LDC R22, c[0x0][0x228] ;  /* 0x00008a00ff167b82 */ /* 0x000ea20000000800 */
[----:B-1----:R-:W-:Y:S01]  /*4c6b0*/  ISETP.LT.AND P2, PT, R252, R12, !P2 ;  /* 0x0000000cfc00720c */ /* 0x002fe20005741270 */
[----:B----4-:R-:W-:-:S06]  /*4c6c0*/  IMAD.WIDE R4, R21, 0x2, R248 ;  /* 0x0000000215047825 */ /* 0x010fcc00078e02f8 */
[----:B------:R-:W1:Y:S03]  /*4c6d0*/  LDC R12, c[0x0][0x228] ;  /* 0x00008a00ff0c7b82 */ /* 0x000e660000000800 */
[----:B------:R-:W-:Y:S01]  /*4c6e0*/  @P6 STG.E.U16 desc[UR60][R4.64], R139 ;  /* 0x0000008b04006986 */ /* 0x000fe2000c10153c */
[----:B0-----:R-:W-:Y:S01]  /*4c6f0*/  ISETP.LT.AND P6, PT, R11, R23, !P1 ;  /* 0x000000170b00720c */ /* 0x001fe20004fc1270 */
[C---:B------:R-:W-:Y:S02]  /*4c700*/  IMAD.WIDE R18, R21.reuse, 0x2, R250 ;  /* 0x0000000215127825 */ /* 0x040fe400078e02fa */
[----:B---3--:R-:W0:Y:S02]  /*4c710*/  LDS.128 R4, [R116] ;  /* 0x0000000074047984 */ /* 0x008e240000000c00 */
[----:B------:R-:W-:Y:S02]  /*4c720*/  IMAD.IADD R25, R21, 0x1, R0 ;  /* 0x0000000115197824 */ /* 0x000fe400078e0200 */
[----:B------:R-:W3:Y:S01]  /*4c730*/  LDC R0, c[0x0][0x248] ;  /* 0x00009200ff007b82 */ /* 0x000ee20000000800 */
[----:B------:R-:W-:Y:S01]  /*4c740*/  @P2 STG.E.U16 desc[UR60][R18.64], R29 ;  /* 0x0000001d12002986 */ /* 0x000fe2000c10153c */
[----:B------:R-:W-:Y:S01]  /*4c750*/  IMAD.WIDE R16, R25, 0x2, R2 ;  /* 0x0000000219107825 */ /* 0x000fe200078e0202 */
[----:B------:R-:W-:-:S03]  /*4c760*/  ISETP.LT.AND P2, PT, R120, R20, !P1 ;  /* 0x000000147800720c */ /* 0x000fc60004f41270 */
[----:B------:R-:W-:-:S04]  /*4c770*/  IMAD.WIDE R20, R25, 0x2, R14 ;  /* 0x0000000219147825 */ /* 0x000fc800078e020e */
[----:B------:R-:W-:Y:S01]  /*4c780*/  VIADD R27, R13, 0x79 ;  /* 0x000000790d1b7836 */ /* 0x000fe20000000000 */
[----:B------:R4:W-:Y:S01]  /*4c790*/  @P6 STG.E.U16 desc[UR60][R16.64], R128 ;  /* 0x0000008010006986 */ /* 0x0009e2000c10153c */
[----:B--2---:R-:W-:Y:S02]  /*4c7a0*/  ISETP.LT.AND P6, PT, R127, R22, !P1 ;  /* 0x000000167f00720c */ /* 0x004fe40004fc1270 */
[----:B-1----:R-:W-:Y:S01]  /*4c7b0*/  ISETP.LT.AND P1, PT, R252, R12, !P1 ;  /* 0x0000000cfc00720c */ /* 0x002fe20004f21270 */
[----:B------:R-:W-:Y:S01]  /*4c7c0*/  IMAD.WIDE R22, R25, 0x2, R248 ;  /* 0x0000000219167825 */ /* 0x000fe200078e02f8 */
[----:B------:R-:W1:Y:S01]  /*4c7d0*/  LDC R12, c[0x0][0x228] ;  /* 0x00008a00ff0c7b82 */ /* 0x000e620000000800 */
[----:B----4-:R-:W-:-:S05]  /*4c7e0*/  PRMT R17, R128, 0x7632, R17 ;  /* 0x0000763280117816 */ /* 0x010fca0000000011 */
[----:B------:R2:W-:Y:S01]  /*4c7f0*/  @P2 STG.E.U16 desc[UR60][R20.64], R17 ;  /* 0x0000001114002986 */ /* 0x0005e2000c10153c */
[----:B------:R-:W-:-:S03]  /*4c800*/  ISETP.GE.AND P2, PT, R27, R9, PT ;  /* 0x000000091b00720c */ /* 0x000fc60003f46270 */
[----:B------:R-:W-:Y:S01]  /*4c810*/  @P6 STG.E.U16 desc[UR60][R22.64], R8 ;  /* 0x0000000816006986 */ /* 0x000fe2000c10153c */
[----:B------:R-:W-:Y:S02]  /*4c820*/  ISETP.LT.AND P6, PT, R11, R24, !P2 ;  /* 0x000000180b00720c */ /* 0x000fe400057c1270 */
[----:B--2---:R-:W-:Y:S01]  /*4c830*/  PRMT R21, R8, 0x7632, R21 ;  /* 0x0000763208157816 */ /* 0x004fe20000000015 */
[C---:B------:R-:W-:Y:S01]  /*4c840*/  IMAD.WIDE R16, R25.reuse, 0x2, R250 ;  /* 0x0000000219107825 */ /* 0x040fe200078e02fa */
[----:B------:R-:W2:Y:S01]  /*4c850*/  LDL.LU R9, [R1+0x20a4] ;  /* 0x0020a40001097983 */ /* 0x000ea20000300800 */
[----:B------:R-:W4:Y:S03]  /*4c860*/  LDC R24, c[0x0][0x228] ;  /* 0x00008a00ff187b82 */ /* 0x000f260000000800 */
[----:B------:R0:W-:Y:S01]  /*4c870*/  @P1 STG.E.U16 desc[UR60][R16.64], R21 ;  /* 0x0000001510001986 */ /* 0x0001e2000c10153c */
[----:B------:R-:W-:Y:S01]  /*4c880*/  ISETP.LT.AND P1, PT, R120, R26, !P2 ;  /* 0x0000001a7800720c */ /* 0x000fe20005721270 */
[----:B---3--:R-:W-:-:S02]  /*4c890*/  IMAD.IADD R27, R25, 0x1, R0 ;  /* 0x00000001191b7824 */ /* 0x008fc400078e0200 */
[----:B------:R-:W-:Y:S01]  /*4c8a0*/  VIADD R25, R13, 0x7a ;  /* 0x0000007a0d197836 */ /* 0x000fe20000000000 */
[----:B------:R-:W3:Y:S01]  /*4c8b0*/  LDC R0, c[0x0][0x248] ;  /* 0x00009200ff007b82 */ /* 0x000ee20000000800 */
[----:B------:R-:W-:Y:S01]  /*4c8c0*/  IMAD.WIDE R18, R27, 0x2, R2 ;  /* 0x000000021b127825 */ /* 0x000fe200078e0202 */
[----:B0-----:R-:W-:-:S03]  /*4c8d0*/  PRMT R17, R124, 0x7632, R17 ;  /* 0x000076327c117816 */ /* 0x001fc60000000011 */
[----:B------:R-:W-:Y:S01]  /*4c8e0*/  IMAD.WIDE R20, R27, 0x2, R14 ;  /* 0x000000021b147825 */ /* 0x000fe200078e020e */
[----:B------:R-:W-:Y:S02]  /*4c8f0*/  @P6 STG.E.U16 desc[UR60][R18.64], R124 ;  /* 0x0000007c12006986 */ /* 0x000fe4000c10153c */
[----:B------:R-:W0:Y:S02]  /*4c900*/  LDC R8, c[0x0][0x228] ;  /* 0x00008a00ff087b82 */ /* 0x000e240000000800 */
[----:B------:R3:W-:Y:S01]  /*4c910*/  @P1 STG.E.U16 desc[UR60][R20.64], R17 ;  /* 0x0000001114001986 */ /* 0x0007e2000c10153c */
[----:B------:R-:W-:-:S03]  /*4c920*/  ISETP.GE.AND P1, PT, R25, R129, PT ;  /* 0x000000811900720c */ /* 0x000fc60003f26270 */
[----:B------:R-:W2:Y:S01]  /*4c930*/  LDL.LU R129, [R1+0x20a0] ;  /* 0x0020a00001817983 */ /* 0x000ea20000300800 */
[----:B------:R-:W-:Y:S01]  /*4c940*/  ISETP.LT.AND P6, PT, R127, R28, !P2 ;  /* 0x0000001c7f00720c */ /* 0x000fe200057c1270 */
[----:B------:R-:W2:Y:S01]  /*4c950*/  LDC R26, c[0x0][0x228] ;  /* 0x00008a00ff1a7b82 */ /* 0x000ea20000000800 */
[----:B------:R-:W-:Y:S01]  /*4c960*/  IMAD.WIDE R22, R27, 0x2, R248 ;  /* 0x000000021b167825 */ /* 0x000fe200078e02f8 */
[----:B-1----:R-:W-:-:S06]  /*4c970*/  ISETP.LT.AND P2, PT, R252, R12, !P2 ;  /* 0x0000000cfc00720c */ /* 0x002fcc0005741270 */
[----:B------:R-:W1:Y:S04]  /*4c980*/  LDC R12, c[0x0][0x228] ;  /* 0x00008a00ff0c7b82 */ /* 0x000e680000000800 */
[----:B------:R0:W-:Y:S01]  /*4c990*/  @P6 STG.E.U16 desc[UR60][R22.64], R4 ;  /* 0x0000000416006986 */ /* 0x0001e2000c10153c */
[----:B----4-:R-:W-:Y:S01]  /*4c9a0*/  ISETP.LT.AND P6, PT, R11, R24, !P1 ;  /* 0x000000180b00720c */ /* 0x010fe20004fc1270 */
[C---:B---3--:R-:W-:Y:S01]  /*4c9b0*/  IMAD.IADD R25, R27.reuse, 0x1, R0 ;  /* 0x000000011b197824 */ /* 0x048fe200078e0200 */
[----:B------:R-:W-:Y:S01]  /*4c9c0*/  PRMT R21, R4, 0x7632, R21 ;  /* 0x0000763204157816 */ /* 0x000fe20000000015 */
[----:B------:R-:W3:Y:S01]  /*4c9d0*/  LDC R24, c[0x0][0x228] ;  /* 0x00008a00ff187b82 */ /* 0x000ee20000000800 */
[----:B------:R-:W-:-:S04]  /*4c9e0*/  IMAD.WIDE R16, R27, 0x2, R250 ;  /* 0x000000021b107825 */ /* 0x000fc800078e02fa */
[----:B------:R-:W-:Y:S01]  /*4c9f0*/  IMAD.WIDE R18, R25, 0x2, R2 ;  /* 0x0000000219127825 */ /* 0x000fe200078e0202 */
[----:B------:R4:W-:Y:S02]  /*4ca00*/  @P2 STG.E.U16 desc[UR60][R16.64], R21 ;  /* 0x0000001510002986 */ /* 0x0009e4000c10153c */
[----:B------:R-:W1:Y:S01]  /*4ca10*/  LDC R0, c[0x0][0x248] ;  /* 0x00009200ff007b82 */ /* 0x000e620000000800 */
[----:B0-----:R-:W-:-:S07]  /*4ca20*/  ISETP.LT.AND P2, PT, R120, R8, !P1 ;  /* 0x000000087800720c */ /* 0x001fce0004f41270 */
[----:B------:R-:W0:Y:S01]  /*4ca30*/  LDC R4, c[0x0][0x228] ;  /* 0x00008a00ff047b82 */ /* 0x000e220000000800 */
[----:B----4-:R-:W-:-:S07]  /*4ca40*/  IMAD.WIDE R20, R25, 0x2, R14 ;  /* 0x0000000219147825 */ /* 0x010fce00078e020e */
[----:B------:R-:W4:Y:S01]  /*4ca50*/  LDC R8, c[0x0][0x228] ;  /* 0x00008a00ff087b82 */ /* 0x000f220000000800 */
[----:B------:R-:W-:-:S04]  /*4ca60*/  IMAD.WIDE R22, R25, 0x2, R248 ;  /* 0x0000000219167825 */ /* 0x000fc800078e02f8 */
[----:B-1----:R-:W-:-:S03]  /*4ca70*/  IMAD.IADD R27, R25, 0x1, R0 ;  /* 0x00000001191b7824 */ /* 0x002fc600078e0200 */
[----:B------:R-:W1:Y:S01]  /*4ca80*/  LDC R0, c[0x0][0x248] ;  /* 0x00009200ff007b82 */ /* 0x000e620000000800 */
[----:B--2---:R2:W-:Y:S01]  /*4ca90*/  @P6 STG.E.U16 desc[UR60][R18.64], R129 ;  /* 0x0000008112006986 */ /* 0x0045e2000c10153c */
[----:B------:R-:W-:Y:S01]  /*4caa0*/  ISETP.LT.AND P6, PT, R127, R26, !P1 ;  /* 0x0000001a7f00720c */ /* 0x000fe20004fc1270 */
[----:B------:R-:W-:Y:S01]  /*4cab0*/  VIADD R26, R13, 0x7b ;  /* 0x0000007b0d1a7836 */ /* 0x000fe20000000000 */
[----:B------:R-:W-:Y:S02]  /*4cac0*/  PRMT R17, R129, 0x7632, R17 ;  /* 0x0000763281117816 */ /* 0x000fe40000000011 */
[----:B------:R-:W-:Y:S02]  /*4cad0*/  ISETP.LT.AND P1, PT, R252, R12, !P1 ;  /* 0x0000000cfc00720c */ /* 0x000fe40004f21270 */
[----:B------:R-:W1:Y:S01]  /*4cae0*/  LDC R12, c[0x0][0x228] ;  /* 0x00008a00ff0c7b82 */ /* 0x000e620000000800 */
[----:B------:R0:W-:Y:S01]  /*4caf0*/  @P2 STG.E.U16 desc[UR60][R20.64], R17 ;  /* 0x0000001114002986 */ /* 0x0001e2000c10153c */
[----:B------:R-:W-:Y:S01]  /*4cb00*/  ISETP.GE.AND P2, PT, R26, R10, PT ;  /* 0x0000000a1a00720c */ /* 0x000fe20003f46270 */
[----:B--2---:R-:W-:-:S02]  /*4cb10*/  IMAD.WIDE R18, R27, 0x2, R2 ;  /* 0x000000021b127825 */ /* 0x004fc400078e0202 */
[----:B------:R-:W2:Y:S04]  /*4cb20*/  LDL.LU R10, [R1+0x209c] ;  /* 0x00209c00010a7983 */ /* 0x000ea80000300800 */
[----:B------:R4:W-:Y:S01]  /*4cb30*/  @P6 STG.E.U16 desc[UR60][R22.64], R9 ;  /* 0x0000000916006986 */ /* 0x0009e2000c10153c */
[----:B---3--:R-:W-:Y:S02]  /*4cb40*/  ISETP.LT.AND P6, PT, R11, R24, !P2 ;  /* 0x000000180b00720c */ /* 0x008fe400057c1270 */
[----:B0-----:R-:W-:Y:S01]  /*4cb50*/  PRMT R21, R9, 0x7632, R21 ;  /* 0x0000763209157816 */ /* 0x001fe20000000015 */
[----:B------:R-:W-:Y:S01]  /*4cb60*/  IMAD.WIDE R16, R25, 0x2, R250 ;  /* 0x0000000219107825 */ /* 0x000fe200078e02fa */
[----:B------:R-:W0:Y:S04]  /*4cb70*/  LDC R24, c[0x0][0x228] ;  /* 0x00008a00ff187b82 */ /* 0x000e280000000800 */
[----:B------:R3:W-:Y:S01]  /*4cb80*/  @P1 STG.E.U16 desc[UR60][R16.64], R21 ;  /* 0x0000001510001986 */ /* 0x0007e2000c10153c */
[----:B------:R-:W-:Y:S01]  /*4cb90*/  ISETP.LT.AND P1, PT, R120, R4, !P2 ;  /* 0x000000047800720c */ /* 0x000fe20005721270 */
[----:B----4-:R-:W-:-:S02]  /*4cba0*/  VIADD R23, R13, 0x7c ;  /* 0x0000007c0d177836 */ /* 0x010fc40000000000 */
[----:B------:R-:W4:Y:S01]  /*4cbb0*/  LDC R4, c[0x0][0x228] ;  /* 0x00008a00ff047b82 */ /* 0x000f220000000800 */
[----:B------:R1:W-:Y:S01]  /*4cbc0*/  @P6 STG.E.U16 desc[UR60][R18.64], R125 ;  /* 0x0000007d12006986 */ /* 0x0003e2000c10153c */
[----:B------:R-:W-:Y:S01]  /*4cbd0*/  ISETP.LT.AND P6, PT, R127, R8, !P2 ;  /* 0x000000087f00720c */ /* 0x000fe200057c1270 */
[----:B------:R-:W-:Y:S01]  /*4cbe0*/  IMAD.WIDE R8, R27, 0x2, R14 ;  /* 0x000000021b087825 */ /* 0x000fe200078e020e */
[----:B---3--:R-:W-:-:S04]  /*4cbf0*/  PRMT R17, R125, 0x7632, R17 ;  /* 0x000076327d117816 */ /* 0x008fc80000000011 */
[----:B------:R-:W3:Y:S02]  /*4cc00*/  LDC R22, c[0x0][0x228] ;  /* 0x00008a00ff167b82 */ /* 0x000ee40000000800 */
[----:B------:R0:W-:Y:S01]  /*4cc10*/  @P1 STG.E.U16 desc[UR60][R8.64], R17 ;  /* 0x0000001108001986 */ /* 0x0001e2000c10153c */
[----:B------:R-:W-:-:S03]  /*4cc20*/  ISETP.GE.AND P1, PT, R23, R130, PT ;  /* 0x000000821700720c */ /* 0x000fc60003f26270 */
[----:B------:R-:W3:Y:S01]  /*4cc30*/  LDL.LU R130, [R1+0x2098] ;  /* 0x0020980001827983 */ /* 0x000ee20000300800 */
[----:B-1----:R-:W-:Y:S01]  /*4cc40*/  ISETP.LT.AND P2, PT, R252, R12, !P2 ;  /* 0x0000000cfc00720c */ /* 0x002fe20005741270 */
[----:B------:R-:W-:Y:S01]  /*4cc50*/  IMAD.WIDE R20, R27, 0x2, R248 ;  /* 0x000000021b147825 */ /* 0x000fe200078e02f8 */
[----:B------:R-:W-:Y:S01]  /*4cc60*/  PRMT R19, R5, 0x7632, R19 ;  /* 0x0000763205137816 */ /* 0x000fe20000000013 */
[----:B------:R-:W1:Y:S03]  /*4cc70*/  LDC R12, c[0x0][0x228] ;  /* 0x00008a00ff0c7b82 */ /* 0x000e660000000800 */
[----:B------:R4:W-:Y:S01]  /*4cc80*/  @P6 STG.E.U16 desc[UR60][R20.64], R5 ;  /* 0x0000000514006986 */ /* 0x0009e2000c10153c */
[----:B0-----:R-:W-:Y:S01]  /*4cc90*/  ISETP.LT.AND P6, PT, R11, R24, !P1 ;  /* 0x000000180b00720c */ /* 0x001fe20004fc1270 */
[----:B------:R-:W-:-:S03]  /*4cca0*/  IMAD.WIDE R16, R27, 0x2, R250 ;  /* 0x000000021b107825 */ /* 0x000fc600078e02fa */
[----:B------:R-:W0:Y:S01]  /*4ccb0*/  LDC R24, c[0x0][0x228] ;  /* 0x00008a00ff187b82 */ /* 0x000e220000000800 */
[----:B------:R-:W-:Y:S01]  /*4ccc0*/  IMAD.IADD R23, R27, 0x1, R0 ;  /* 0x000000011b177824 */ /* 0x000fe200078e0200 */
[----:B------:R-:W-:Y:S01]  /*4ccd0*/  @P2 STG.E.U16 desc[UR60][R16.64], R19 ;  /* 0x0000001310002986 */ /* 0x000fe2000c10153c */
[----:B----4-:R-:W-:Y:S02]  /*4cce0*/  ISETP.LT.AND P2, PT, R120, R4, !P1 ;  /* 0x000000047800720c */ /* 0x010fe40004f41270 */
[----:B------:R-:W-:-:S03]  /*4ccf0*/  IMAD.WIDE R8, R23, 0x2, R2 ;  /* 0x0000000217087825 */ /* 0x000fc600078e0202 */
[----:B------:R-:W4:Y:S01]  /*4cd00*/  LDC R0, c[0x0][0x248] ;  /* 0x00009200ff007b82 */ /* 0x000f220000000800 */
[----:B------:R-:W-:-:S07]  /*4cd10*/  IMAD.WIDE R4, R23, 0x2, R14 ;  /* 0x0000000217047825 */ /* 0x000fce00078e020e */
[----:B------:R-:W4:Y:S08]  /*4cd20*/  LDC R20, c[0x0][0x228] ;  /* 0x00008a00ff147b82 */ /* 0x000f300000000800 */
[----:B------:R-:W4:Y:S01]  /*4cd30*/  LDC R21, c[0x0][0x228] ;  /* 0x00008a00ff157b82 */ /* 0x000f220000000800 */
[----:B---3--:R3:W-:Y:S01]  /*4cd40*/  @P6 STG.E.U16 desc[UR60][R8.64], R130 ;  /* 0x0000008208006986 */ /* 0x0087e2000c10153c */
[----:B------:R-:W-:Y:S01]  /*4cd50*/  ISETP.LT.AND P6, PT, R127, R22, !P1 ;  /* 0x000000167f00720c */ /* 0x000fe20004fc1270 */
[----:B------:R-:W-:Y:S01]  /*4cd60*/  VIADD R22, R13, 0x7d ;  /* 0x0000007d0d167836 */ /* 0x000fe20000000000 */
[----:B---3--:R-:W-:-:S05]  /*4cd70*/  PRMT R9, R130, 0x7632, R9 ;  /* 0x0000763282097816 */ /* 0x008fca0000000009 */
[----:B------:R3:W-:Y:S01]  /*4cd80*/  @P2 STG.E.U16 desc[UR60][R4.64], R9 ;  /* 0x0000000904002986 */ /* 0x0007e2000c10153c */
[----:B------:R-:W-:Y:S02]  /*4cd90*/  ISETP.GE.AND P2, PT, R22, R126, PT ;  /* 0x0000007e1600720c */ /* 0x000fe40003f46270 */
[----:B-1----:R-:W-:Y:S01]  /*4cda0*/  ISETP.LT.AND P1, PT, R252, R12, !P1 ;  /* 0x0000000cfc00720c */ /* 0x002fe20004f21270 */
[----:B------:R-:W4:Y:S01]  /*4cdb0*/  LDL.LU R126, [R1+0x2094] ;  /* 0x00209400017e7983 */ /* 0x000f220000300800 */
[----:B------:R-:W-:Y:S01]  /*4cdc0*/  IMAD.WIDE R18, R23, 0x2, R248 ;  /* 0x0000000217127825 */ /* 0x000fe200078e02f8 */
[----:B------:R-:W1:Y:S04]  /*4cdd0*/  LDC R12, c[0x0][0x228] ;  /* 0x00008a00ff0c7b82 */ /* 0x000e680000000800 */
[----:B--2---:R-:W-:Y:S01]  /*4cde0*/  @P6 STG.E.U16 desc[UR60][R18.64], R10 ;  /* 0x0000000a12006986 */ /* 0x004fe2000c10153c */
[----:B0-----:R-:W-:Y:S01]  /*4cdf0*/  ISETP.LT.AND P6, PT, R11, R24, !P2 ;  /* 0x000000180b00720c */ /* 0x001fe200057c1270 */
[C---:B---3--:R-:W-:Y:S01]  /*4ce00*/  IMAD.WIDE R8, R23.reuse, 0x2, R250 ;  /* 0x0000000217087825 */ /* 0x048fe200078e02fa */
[----:B------:R-:W-:Y:S01]  /*4ce10*/  PRMT R5, R10, 0x7632, R5 ;  /* 0x000076320a057816 */ /* 0x000fe20000000005 */
[----:B------:R-:W0:Y:S02]  /*4ce20*/  LDC R22, c[0x0][0x228] ;  /* 0x00008a00ff167b82 */ /* 0x000e240000000800 */
[----:B----4-:R-:W-:-:S02]  /*4ce30*/  IMAD.IADD R23, R23, 0x1, R0 ;  /* 0x0000000117177824 */ /* 0x010fc400078e0200 */
[----:B------:R2:W-:Y:S01]  /*4ce40*/  @P1 STG.E.U16 desc[UR60][R8.64], R5 ;  /* 0x0000000508001986 */ /* 0x0005e2000c10153c */
[----:B------:R-:W-:Y:S01]  /*4ce50*/  ISETP.LT.AND P1, PT, R120, R20, !P2 ;  /* 0x000000147800720c */ /* 0x000fe20005721270 */
[----:B------:R-:W-:Y:S02]  /*4ce60*/  IMAD.WIDE R16, R23, 0x2, R2 ;  /* 0x0000000217107825 */ /* 0x000fe400078e0202 */
[----:B------:R-:W3:Y:S02]  /*4ce70*/  LDC R0, c[0x0][0x248] ;  /* 0x00009200ff007b82 */ /* 0x000ee40000000800 */
[----:B------:R-:W-:Y:S02]  /*4ce80*/  VIADD R13, R13, 0x7e ;  /* 0x0000007e0d0d7836 */ /* 0x000fe40000000000 */
[----:B--2---:R-:W-:-:S04]  /*4ce90*/  IMAD.WIDE R4, R23, 0x2, R14 ;  /* 0x0000000217047825 */ /* 0x004fc800078e020e */
[----:B------:R-:W2:Y:S08]  /*4cea0*/  LDC R20, c[0x0][0x228] ;  /* 0x00008a00ff147b82 */ /* 0x000eb00000000800 */
[----:B------:R-:W4:Y:S08]  /*4ceb0*/  LDC R18, c[0x0][0x228] ;  /* 0x00008a00ff127b82 */ /* 0x000f300000000800 */
[----:B------:R-:W4:Y:S01]  /*4cec0*/  LDC R10, c[0x0][0x248] ;  /* 0x00009200ff0a7b82 */ /* 0x000f220000000800 */
[----:B------:R1:W-:Y:S02]  /*4ced0*/  @P6 STG.E.U16 desc[UR60][R16.64], R126 ;  /* 0x0000007e10006986 */ /* 0x0003e4000c10153c */
[----:B-1----:R-:W-:-:S05]  /*4cee0*/  PRMT R17, R126, 0x7632, R17 ;  /* 0x000076327e117816 */ /* 0x002fca0000000011 */
[----:B------:R1:W-:Y:S01]  /*4cef0*/  @P1 STG.E.U16 desc[UR60][R4.64], R17 ;  /* 0x0000001104001986 */ /* 0x0003e2000c10153c */
[----:B------:R-:W-:-:S03]  /*4cf00*/  ISETP.GE.AND P1, PT, R13, R131, PT ;  /* 0x000000830d00720c */ /* 0x000fc60003f26270 */
[----:B------:R-:W2:Y:S01]  /*4cf10*/  LDL.LU R131, [R1+0x2090] ;  /* 0x0020900001837983 */ /* 0x000ea20000300800 */
[----:B------:R-:W-:Y:S01]  /*4cf20*/  ISETP.LT.AND P6, PT, R127, R21, !P2 ;  /* 0x000000157f00720c */ /* 0x000fe200057c1270 */
[C---:B------:R-:W-:Y:S01]  /*4cf30*/  IMAD.WIDE R8, R23.reuse, 0x2, R248 ;  /* 0x0000000217087825 */ /* 0x040fe200078e02f8 */
[----:B------:R-:W-:Y:S01]  /*4cf40*/  ISETP.LT.AND P2, PT, R252, R12, !P2 ;  /* 0x0000000cfc00720c */ /* 0x000fe20005741270 */
[----:B------:R-:W4:Y:S02]  /*4cf50*/  LDC R21, c[0x0][0x228] ;  /* 0x00008a00ff157b82 */ /* 0x000f240000000800 */
[----:B---3--:R-:W-:-:S08]  /*4cf60*/  IMAD.IADD R19, R23, 0x1, R0 ;  /* 0x0000000117137824 */ /* 0x008fd000078e0200 */
[----:B------:R3:W-:Y:S01]  /*4cf70*/  @P6 STG.E.U16 desc[UR60][R8.64], R6 ;  /* 0x0000000608006986 */ /* 0x0007e2000c10153c */
[----:B0-----:R-:W-:Y:S01]  /*4cf80*/  ISETP.LT.AND P6, PT, R11, R22, !P1 ;  /* 0x000000160b00720c */ /* 0x001fe20004fc1270 */
[----:B------:R-:W-:Y:S01]  /*4cf90*/  IMAD.WIDE R12, R23, 0x2, R250 ;  /* 0x00000002170c7825 */ /* 0x000fe200078e02fa */
[----:B------:R-:W-:Y:S01]  /*4cfa0*/  PRMT R0, R6, 0x7632, R0 ;  /* 0x0000763206007816 */ /* 0x000fe20000000000 */
[----:B------:R-:W3:Y:S02]  /*4cfb0*/  LDL.LU R11, [R1+0x208c] ;  /* 0x00208c00010b7983 */ /* 0x000ee40000300800 */
[----:B-1----:R-:W-:Y:S02]  /*4cfc0*/  IMAD.WIDE R16, R19, 0x2, R2 ;  /* 0x0000000213107825 */ /* 0x002fe400078e0202 */
[----:B------:R0:W-:Y:S06]  /*4cfd0*/  @P2 STG.E.U16 desc[UR60][R12.64], R0 ;  /* 0x000000000c002986 */ /* 0x0001ec000c10153c */
[----:B--2---:R-:W-:Y:S01]  /*4cfe0*/  @P6 STG.E.U16 desc[UR60][R16.64], R131 ;  /* 0x0000008310006986 */ /* 0x004fe2000c10153c */
[----:B------:R-:W-:-:S03]  /*4cff0*/  ISETP.LT.AND P6, PT, R127, R20, !P1 ;  /* 0x000000147f00720c */ /* 0x000fc60004fc1270 */
[----:B------:R-:W2:Y:S01]  /*4d000*/  LDL.LU R127, [R1+0x2088] ;  /* 0x00208800017f7983 */ /* 0x000ea20000300800 */
[----:B----4-:R-:W-:Y:S02]  /*4d010*/  ISETP.LT.AND P2, PT, R120, R18, !P1 ;  /* 0x000000127800720c */ /* 0x010fe40004f41270 */
[----:B------:R-:W-:Y:S01]  /*4d020*/  ISETP.LT.AND P1, PT, R252, R21, !P1 ;  /* 0x00000015fc00720c */ /* 0x000fe20004f21270 */
[----:B------:R-:W-:Y:S01]  /*4d030*/  IMAD.WIDE R4, R19, 0x2, R14 ;  /* 0x0000000213047825 */ /* 0x000fe200078e020e */
[----:B---3--:R-:W-:-:S03]  /*4d040*/  PRMT R6, R131, 0x7632, R6 ;  /* 0x0000763283067816 */ /* 0x008fc60000000006 */
[C---:B------:R-:W-:Y:S02]  /*4d050*/  IMAD.IADD R21, R19.reuse, 0x1, R10 ;  /* 0x0000000113157824 */ /* 0x040fe400078e020a */
[----:B------:R-:W-:-:S04]  /*4d060*/  IMAD.WIDE R8, R19, 0x2, R248 ;  /* 0x0000000213087825 */ /* 0x000fc800078e02f8 */
[----:B------:R1:W-:Y:S01]  /*4d070*/  @P2 STG.E.U16 desc[UR60][R4.64], R6 ;  /* 0x0000000604002986 */ /* 0x0003e2000c10153c */
[----:B0-----:R-:W-:-:S04]  /*4d080*/  IMAD.WIDE R12, R19, 0x2, R250 ;  /* 0x00000002130c7825 */ /* 0x001fc800078e02fa */
[C---:B------:R-:W-:Y:S01]  /*4d090*/  IMAD.WIDE R2, R21.reuse, 0x2, R2 ;  /* 0x0000000215027825 */ /* 0x040fe200078e0202 */
[----:B------:R0:W-:Y:S03]  /*4d0a0*/  @P6 STG.E.U16 desc[UR60][R8.64], R11 ;  /* 0x0000000b08006986 */ /* 0x0001e6000c10153c */
[----:B------:R-:W-:Y:S01]  /*4d0b0*/  IMAD.WIDE R14, R21, 0x2, R14 ;  /* 0x00000002150e7825 */ /* 0x000fe200078e020e */
[----:B-1----:R-:W-:-:S03]  /*4d0c0*/  PRMT R5, R11, 0x7632, R5 ;  /* 0x000076320b057816 */ /* 0x002fc60000000005 */
[C---:B------:R-:W-:Y:S02]  /*4d0d0*/  IMAD.WIDE R248, R21.reuse, 0x2, R248 ;  /* 0x0000000215f87825 */ /* 0x040fe400078e02f8 */
[----:B------:R0:W-:Y:S02]  /*4d0e0*/  @P1 STG.E.U16 desc[UR60][R12.64], R5 ;  /* 0x000000050c001986 */ /* 0x0001e4000c10153c */
[----:B------:R-:W-:Y:S01]  /*4d0f0*/  IMAD.WIDE R250, R21, 0x2, R250 ;  /* 0x0000000215fa7825 */ /* 0x000fe200078e02fa */
[----:B--2---:R-:W-:Y:S01]  /*4d100*/  PRMT R0, R127, 0x7632, R0 ;  /* 0x000076327f007816 */ /* 0x004fe20000000000 */
[----:B------:R0:W-:Y:S04]  /*4d110*/  @P5 STG.E.U16 desc[UR60][R2.64], R127 ;  /* 0x0000007f02005986 */ /* 0x0001e8000c10153c */
[----:B------:R0:W-:Y:S04]  /*4d120*/  @P4 STG.E.U16 desc[UR60][R14.64], R0 ;  /* 0x000000000e004986 */ /* 0x0001e8000c10153c */
[----:B------:R0:W-:Y:S01]  /*4d130*/  @P3 STG.E.U16 desc[UR60][R248.64], R7 ;  /* 0x00000007f8003986 */ /* 0x0001e2000c10153c */
[----:B------:R-:W-:Y:S05]  /*4d140*/  @!P0 EXIT ;  /* 0x000000000000894d */ /* 0x000fea0003800000 */
[----:B------:R-:W-:-:S05]  /*4d150*/  PRMT R125, R7, 0x7632, R125 ;  /* 0x00007632077d7816 */ /* 0x000fca000000007d */
[----:B------:R-:W-:Y:S01]  /*4d160*/  STG.E.U16 desc[UR60][R250.64], R125 ;  /* 0x0000007dfa007986 */ /* 0x000fe2000c10153c */
[----:B------:R-:W-:Y:S05]  /*4d170*/  EXIT ;  /* 0x000000000000794d */ /* 0x000fea0003800000 */
.L_x_2:
[----:B------:R-:W-:-:S00]  /*4d180*/  BRA `(.L_x_2) ;  /* 0xfffffffc00fc7947 */ /* 0x000fc0000383ffff */
[----:B------:R-:W-:-:S00]  /*4d190*/  NOP ;  /* 0x0000000000007918 */ /* 0x000fc00000000000 */
        /* <DEDUP_REMOVED lines=14> */
.L_x_3:


//--------------------- .nv.shared.matmul_kernel  --------------------------
	.section	.nv.shared.matmul_kernel,"aw",@nobits
	.sectionflags	@""
	.align	16
	.zero		1024


//--------------------- .nv.shared.reserved.0     --------------------------
	.section	.nv.shared.reserved.0,"aw",@nobits
	.weak		__nv_reservedSMEM_offset_0_alias
	.size		__nv_reservedSMEM_offset_0_alias, 0, 0
	.other		__nv_reservedSMEM_offset_0_alias,@"STO_CUDA_RESERVED_SHARED STV_DEFAULT"
__nv_reservedSMEM_offset_0_alias:
	.zero		0


//--------------------- .nv.constant0.matmul_kernel --------------------------
	.section	.nv.constant0.matmul_kernel,"a",@progbits
	.sectionflags	@""
	.align	4
.nv.constant0.matmul_kernel:
	.zero		608


//--------------------- SYMBOLS --------------------------

	.type		.nv.reservedSmem.offset0,@object
	.size		.nv.reservedSmem.offset0,0x4
